//
// Generated by NVIDIA NVVM Compiler
//
// Compiler Build ID: CL-36424714
// Cuda compilation tools, release 13.0, V13.0.88
// Based on NVVM 20.0.0
//

.version 9.0
.target sm_100
.address_size 64

	// .globl	_Z14computeLengthsPiS_S_i
// _ZZN3cub18CUB_300001_SM_10006detail4scan16DeviceScanKernelINS2_10policy_hubIiiijN4cuda3std3__44plusIvEEE10Policy1000EN6thrust24THRUST_300001_SM_1000_NS6detail15normal_iteratorINSD_10device_ptrIiEEEESI_NS0_13ScanTileStateIiLb1EEES9_NS0_8NullTypeEjiLb0ESL_EEvT0_T1_T2_iT3_T4_T5_E12temp_storage has been demoted
// _ZZN3cub18CUB_300001_SM_10006detail4scan16DeviceScanKernelINS2_10policy_hubIiiimN4cuda3std3__44plusIvEEE10Policy1000EN6thrust24THRUST_300001_SM_1000_NS6detail15normal_iteratorINSD_10device_ptrIiEEEESI_NS0_13ScanTileStateIiLb1EEES9_NS0_8NullTypeEmiLb0ESL_EEvT0_T1_T2_iT3_T4_T5_E12temp_storage has been demoted
.global .align 1 .b8 _ZN34_INTERNAL_3f71283a_4_k_cu_160be75d4cuda3std3__45__cpo5beginE[1];
.global .align 1 .b8 _ZN34_INTERNAL_3f71283a_4_k_cu_160be75d4cuda3std3__45__cpo3endE[1];
.global .align 1 .b8 _ZN34_INTERNAL_3f71283a_4_k_cu_160be75d4cuda3std3__45__cpo6cbeginE[1];
.global .align 1 .b8 _ZN34_INTERNAL_3f71283a_4_k_cu_160be75d4cuda3std3__45__cpo4cendE[1];
.global .align 1 .b8 _ZN34_INTERNAL_3f71283a_4_k_cu_160be75d4cuda3std3__45__cpo6rbeginE[1];
.global .align 1 .b8 _ZN34_INTERNAL_3f71283a_4_k_cu_160be75d4cuda3std3__45__cpo4rendE[1];
.global .align 1 .b8 _ZN34_INTERNAL_3f71283a_4_k_cu_160be75d4cuda3std3__45__cpo7crbeginE[1];
.global .align 1 .b8 _ZN34_INTERNAL_3f71283a_4_k_cu_160be75d4cuda3std3__45__cpo5crendE[1];
.global .align 1 .b8 _ZN34_INTERNAL_3f71283a_4_k_cu_160be75d4cuda3std3__436_GLOBAL__N__3f71283a_4_k_cu_160be75d6ignoreE[1];
.global .align 1 .b8 _ZN34_INTERNAL_3f71283a_4_k_cu_160be75d4cuda3std3__419piecewise_constructE[1];
.global .align 1 .b8 _ZN34_INTERNAL_3f71283a_4_k_cu_160be75d4cuda3std3__48in_placeE[1];
.global .align 1 .b8 _ZN34_INTERNAL_3f71283a_4_k_cu_160be75d4cuda3std3__420unreachable_sentinelE[1];
.global .align 1 .b8 _ZN34_INTERNAL_3f71283a_4_k_cu_160be75d4cuda3std3__47nulloptE[1];
.global .align 1 .b8 _ZN34_INTERNAL_3f71283a_4_k_cu_160be75d4cuda3std3__48unexpectE[1];
.global .align 1 .b8 _ZN34_INTERNAL_3f71283a_4_k_cu_160be75d4cuda3std6ranges3__45__cpo4swapE[1];
.global .align 1 .b8 _ZN34_INTERNAL_3f71283a_4_k_cu_160be75d4cuda3std6ranges3__45__cpo9iter_moveE[1];
.global .align 1 .b8 _ZN34_INTERNAL_3f71283a_4_k_cu_160be75d4cuda3std6ranges3__45__cpo5beginE[1];
.global .align 1 .b8 _ZN34_INTERNAL_3f71283a_4_k_cu_160be75d4cuda3std6ranges3__45__cpo3endE[1];
.global .align 1 .b8 _ZN34_INTERNAL_3f71283a_4_k_cu_160be75d4cuda3std6ranges3__45__cpo6cbeginE[1];
.global .align 1 .b8 _ZN34_INTERNAL_3f71283a_4_k_cu_160be75d4cuda3std6ranges3__45__cpo4cendE[1];
.global .align 1 .b8 _ZN34_INTERNAL_3f71283a_4_k_cu_160be75d4cuda3std6ranges3__45__cpo7advanceE[1];
.global .align 1 .b8 _ZN34_INTERNAL_3f71283a_4_k_cu_160be75d4cuda3std6ranges3__45__cpo9iter_swapE[1];
.global .align 1 .b8 _ZN34_INTERNAL_3f71283a_4_k_cu_160be75d4cuda3std6ranges3__45__cpo4nextE[1];
.global .align 1 .b8 _ZN34_INTERNAL_3f71283a_4_k_cu_160be75d4cuda3std6ranges3__45__cpo4prevE[1];
.global .align 1 .b8 _ZN34_INTERNAL_3f71283a_4_k_cu_160be75d4cuda3std6ranges3__45__cpo4dataE[1];
.global .align 1 .b8 _ZN34_INTERNAL_3f71283a_4_k_cu_160be75d4cuda3std6ranges3__45__cpo5cdataE[1];
.global .align 1 .b8 _ZN34_INTERNAL_3f71283a_4_k_cu_160be75d4cuda3std6ranges3__45__cpo4sizeE[1];
.global .align 1 .b8 _ZN34_INTERNAL_3f71283a_4_k_cu_160be75d4cuda3std6ranges3__45__cpo5ssizeE[1];
.global .align 1 .b8 _ZN34_INTERNAL_3f71283a_4_k_cu_160be75d4cuda3std6ranges3__45__cpo8distanceE[1];
.global .align 1 .b8 _ZN34_INTERNAL_3f71283a_4_k_cu_160be75d6thrust24THRUST_300001_SM_1000_NS8cuda_cub3parE[1];
.global .align 1 .b8 _ZN34_INTERNAL_3f71283a_4_k_cu_160be75d6thrust24THRUST_300001_SM_1000_NS8cuda_cub10par_nosyncE[1];
.global .align 1 .b8 _ZN34_INTERNAL_3f71283a_4_k_cu_160be75d6thrust24THRUST_300001_SM_1000_NS6system6detail10sequential3seqE[1];
.global .align 1 .b8 _ZN34_INTERNAL_3f71283a_4_k_cu_160be75d6thrust24THRUST_300001_SM_1000_NS12placeholders2_1E[1];
.global .align 1 .b8 _ZN34_INTERNAL_3f71283a_4_k_cu_160be75d6thrust24THRUST_300001_SM_1000_NS12placeholders2_2E[1];
.global .align 1 .b8 _ZN34_INTERNAL_3f71283a_4_k_cu_160be75d6thrust24THRUST_300001_SM_1000_NS12placeholders2_3E[1];
.global .align 1 .b8 _ZN34_INTERNAL_3f71283a_4_k_cu_160be75d6thrust24THRUST_300001_SM_1000_NS12placeholders2_4E[1];
.global .align 1 .b8 _ZN34_INTERNAL_3f71283a_4_k_cu_160be75d6thrust24THRUST_300001_SM_1000_NS12placeholders2_5E[1];
.global .align 1 .b8 _ZN34_INTERNAL_3f71283a_4_k_cu_160be75d6thrust24THRUST_300001_SM_1000_NS12placeholders2_6E[1];
.global .align 1 .b8 _ZN34_INTERNAL_3f71283a_4_k_cu_160be75d6thrust24THRUST_300001_SM_1000_NS12placeholders2_7E[1];
.global .align 1 .b8 _ZN34_INTERNAL_3f71283a_4_k_cu_160be75d6thrust24THRUST_300001_SM_1000_NS12placeholders2_8E[1];
.global .align 1 .b8 _ZN34_INTERNAL_3f71283a_4_k_cu_160be75d6thrust24THRUST_300001_SM_1000_NS12placeholders2_9E[1];
.global .align 1 .b8 _ZN34_INTERNAL_3f71283a_4_k_cu_160be75d6thrust24THRUST_300001_SM_1000_NS12placeholders3_10E[1];
.global .align 1 .b8 _ZN34_INTERNAL_3f71283a_4_k_cu_160be75d6thrust24THRUST_300001_SM_1000_NS3seqE[1];

.visible .entry _Z14computeLengthsPiS_S_i(
	.param .u64 .ptr .align 1 _Z14computeLengthsPiS_S_i_param_0,
	.param .u64 .ptr .align 1 _Z14computeLengthsPiS_S_i_param_1,
	.param .u64 .ptr .align 1 _Z14computeLengthsPiS_S_i_param_2,
	.param .u32 _Z14computeLengthsPiS_S_i_param_3
)
{
	.reg .pred 	%p<2>;
	.reg .b32 	%r<8>;
	.reg .b64 	%rd<12>;

	ld.param.u64 	%rd1, [_Z14computeLengthsPiS_S_i_param_0];
	ld.param.u64 	%rd2, [_Z14computeLengthsPiS_S_i_param_1];
	ld.param.u64 	%rd3, [_Z14computeLengthsPiS_S_i_param_2];
	ld.param.u32 	%r2, [_Z14computeLengthsPiS_S_i_param_3];
	mov.u32 	%r3, %ctaid.x;
	mov.u32 	%r4, %ntid.x;
	mov.u32 	%r5, %tid.x;
	mad.lo.s32 	%r1, %r3, %r4, %r5;
	setp.ge.s32 	%p1, %r1, %r2;
	@%p1 bra 	$L__BB0_2;
	cvta.to.global.u64 	%rd4, %rd1;
	cvta.to.global.u64 	%rd5, %rd3;
	cvta.to.global.u64 	%rd6, %rd2;
	mul.wide.s32 	%rd7, %r1, 4;
	add.s64 	%rd8, %rd4, %rd7;
	ld.global.u32 	%r6, [%rd8];
	mul.wide.s32 	%rd9, %r6, 4;
	add.s64 	%rd10, %rd5, %rd9;
	ld.global.u32 	%r7, [%rd10];
	add.s64 	%rd11, %rd6, %rd7;
	st.global.u32 	[%rd11], %r7;
$L__BB0_2:
	ret;

}
	// .globl	_Z19computeFirstByteSymPiS_ii
.visible .entry _Z19computeFirstByteSymPiS_ii(
	.param .u64 .ptr .align 1 _Z19computeFirstByteSymPiS_ii_param_0,
	.param .u64 .ptr .align 1 _Z19computeFirstByteSymPiS_ii_param_1,
	.param .u32 _Z19computeFirstByteSymPiS_ii_param_2,
	.param .u32 _Z19computeFirstByteSymPiS_ii_param_3
)
{
	.reg .pred 	%p<6>;
	.reg .b32 	%r<19>;
	.reg .b64 	%rd<9>;

	ld.param.u64 	%rd2, [_Z19computeFirstByteSymPiS_ii_param_0];
	ld.param.u64 	%rd3, [_Z19computeFirstByteSymPiS_ii_param_1];
	ld.param.u32 	%r5, [_Z19computeFirstByteSymPiS_ii_param_2];
	mov.u32 	%r6, %ctaid.x;
	mov.u32 	%r7, %ntid.x;
	mov.u32 	%r8, %tid.x;
	mad.lo.s32 	%r1, %r6, %r7, %r8;
	setp.ge.s32 	%p1, %r1, %r5;
	setp.eq.s32 	%p2, %r1, 0;
	or.pred  	%p3, %p2, %p1;
	@%p3 bra 	$L__BB1_5;
	cvta.to.global.u64 	%rd4, %rd2;
	mul.wide.s32 	%rd5, %r1, 4;
	add.s64 	%rd1, %rd4, %rd5;
	ld.global.u32 	%r10, [%rd1+-4];
	shr.s32 	%r11, %r10, 31;
	shr.u32 	%r12, %r11, 29;
	add.s32 	%r13, %r10, %r12;
	shr.s32 	%r2, %r13, 3;
	setp.eq.s32 	%p4, %r1, 1;
	mov.b32 	%r18, 0;
	@%p4 bra 	$L__BB1_3;
	ld.global.u32 	%r14, [%rd1+-8];
	shr.s32 	%r15, %r14, 31;
	shr.u32 	%r16, %r15, 29;
	add.s32 	%r17, %r14, %r16;
	shr.s32 	%r18, %r17, 3;
$L__BB1_3:
	setp.eq.s32 	%p5, %r18, %r2;
	@%p5 bra 	$L__BB1_5;
	cvta.to.global.u64 	%rd6, %rd3;
	mul.wide.s32 	%rd7, %r2, 4;
	add.s64 	%rd8, %rd6, %rd7;
	st.global.u32 	[%rd8], %r1;
$L__BB1_5:
	ret;

}
	// .globl	_Z13computeResultPiS_S_S_S_ii
.visible .entry _Z13computeResultPiS_S_S_S_ii(
	.param .u64 .ptr .align 1 _Z13computeResultPiS_S_S_S_ii_param_0,
	.param .u64 .ptr .align 1 _Z13computeResultPiS_S_S_S_ii_param_1,
	.param .u64 .ptr .align 1 _Z13computeResultPiS_S_S_S_ii_param_2,
	.param .u64 .ptr .align 1 _Z13computeResultPiS_S_S_S_ii_param_3,
	.param .u64 .ptr .align 1 _Z13computeResultPiS_S_S_S_ii_param_4,
	.param .u32 _Z13computeResultPiS_S_S_S_ii_param_5,
	.param .u32 _Z13computeResultPiS_S_S_S_ii_param_6
)
{
	.reg .pred 	%p<7>;
	.reg .b32 	%r<32>;
	.reg .b64 	%rd<21>;

	ld.param.u64 	%rd4, [_Z13computeResultPiS_S_S_S_ii_param_0];
	ld.param.u64 	%rd5, [_Z13computeResultPiS_S_S_S_ii_param_1];
	ld.param.u64 	%rd6, [_Z13computeResultPiS_S_S_S_ii_param_2];
	ld.param.u64 	%rd7, [_Z13computeResultPiS_S_S_S_ii_param_3];
	ld.param.u64 	%rd8, [_Z13computeResultPiS_S_S_S_ii_param_4];
	ld.param.u32 	%r12, [_Z13computeResultPiS_S_S_S_ii_param_5];
	ld.param.u32 	%r13, [_Z13computeResultPiS_S_S_S_ii_param_6];
	mov.u32 	%r14, %ctaid.x;
	mov.u32 	%r15, %ntid.x;
	mov.u32 	%r16, %tid.x;
	mad.lo.s32 	%r1, %r14, %r15, %r16;
	setp.ge.s32 	%p1, %r1, %r13;
	@%p1 bra 	$L__BB2_8;
	cvta.to.global.u64 	%rd9, %rd6;
	mul.wide.s32 	%rd10, %r1, 4;
	add.s64 	%rd11, %rd9, %rd10;
	ld.global.u32 	%r18, [%rd11];
	max.u32 	%r19, %r18, 1;
	add.s32 	%r29, %r19, -1;
	setp.ge.s32 	%p2, %r29, %r12;
	mov.b32 	%r31, 0;
	@%p2 bra 	$L__BB2_7;
	cvta.to.global.u64 	%rd1, %rd7;
	cvta.to.global.u64 	%rd2, %rd5;
	cvta.to.global.u64 	%rd3, %rd4;
	shl.b32 	%r3, %r1, 3;
	mov.b32 	%r31, 0;
$L__BB2_3:
	setp.eq.s32 	%p3, %r29, 0;
	mov.b32 	%r30, 0;
	@%p3 bra 	$L__BB2_5;
	mul.wide.s32 	%rd12, %r29, 4;
	add.s64 	%rd13, %rd1, %rd12;
	ld.global.u32 	%r30, [%rd13+-4];
$L__BB2_5:
	sub.s32 	%r8, %r30, %r3;
	setp.gt.s32 	%p4, %r8, 8;
	@%p4 bra 	$L__BB2_7;
	mul.wide.s32 	%rd14, %r29, 4;
	add.s64 	%rd15, %rd2, %rd14;
	ld.global.u32 	%r22, [%rd15];
	mul.wide.s32 	%rd16, %r22, 4;
	add.s64 	%rd17, %rd3, %rd16;
	ld.global.u32 	%r23, [%rd17];
	shl.b32 	%r24, %r23, %r8;
	neg.s32 	%r25, %r8;
	shr.s32 	%r26, %r23, %r25;
	setp.lt.s32 	%p5, %r8, 0;
	selp.b32 	%r27, %r26, %r24, %p5;
	or.b32  	%r31, %r27, %r31;
	add.s32 	%r29, %r29, 1;
	setp.lt.s32 	%p6, %r29, %r12;
	@%p6 bra 	$L__BB2_3;
$L__BB2_7:
	cvta.to.global.u64 	%rd18, %rd8;
	add.s64 	%rd20, %rd18, %rd10;
	st.global.u32 	[%rd20], %r31;
$L__BB2_8:
	ret;

}
	// .globl	_ZN3cub18CUB_300001_SM_10006detail11EmptyKernelIvEEvv
.visible .entry _ZN3cub18CUB_300001_SM_10006detail11EmptyKernelIvEEvv()
{


	ret;

}
	// .globl	_ZN3cub18CUB_300001_SM_10006detail4scan20DeviceScanInitKernelINS0_13ScanTileStateIiLb1EEEEEvT_i
.visible .entry _ZN3cub18CUB_300001_SM_10006detail4scan20DeviceScanInitKernelINS0_13ScanTileStateIiLb1EEEEEvT_i(
	.param .align 8 .b8 _ZN3cub18CUB_300001_SM_10006detail4scan20DeviceScanInitKernelINS0_13ScanTileStateIiLb1EEEEEvT_i_param_0[8],
	.param .u32 _ZN3cub18CUB_300001_SM_10006detail4scan20DeviceScanInitKernelINS0_13ScanTileStateIiLb1EEEEEvT_i_param_1
)
{
	.reg .pred 	%p<5>;
	.reg .b32 	%r<10>;
	.reg .b64 	%rd<7>;

	ld.param.u64 	%rd2, [_ZN3cub18CUB_300001_SM_10006detail4scan20DeviceScanInitKernelINS0_13ScanTileStateIiLb1EEEEEvT_i_param_0];
	ld.param.u32 	%r4, [_ZN3cub18CUB_300001_SM_10006detail4scan20DeviceScanInitKernelINS0_13ScanTileStateIiLb1EEEEEvT_i_param_1];
	cvta.to.global.u64 	%rd1, %rd2;
	mov.u32 	%r1, %ctaid.x;
	mov.u32 	%r5, %ntid.x;
	mov.u32 	%r2, %tid.x;
	mad.lo.s32 	%r3, %r1, %r5, %r2;
	setp.ge.s32 	%p1, %r3, %r4;
	@%p1 bra 	$L__BB4_2;
	mul.wide.s32 	%rd3, %r3, 8;
	add.s64 	%rd4, %rd1, %rd3;
	mov.b32 	%r6, 0;
	mov.b32 	%r7, 99;
	st.global.v2.u32 	[%rd4+256], {%r7, %r6};
$L__BB4_2:
	setp.ne.s32 	%p2, %r1, 0;
	setp.gt.u32 	%p3, %r2, 31;
	or.pred  	%p4, %p2, %p3;
	@%p4 bra 	$L__BB4_4;
	mul.wide.u32 	%rd5, %r2, 8;
	add.s64 	%rd6, %rd1, %rd5;
	mov.b32 	%r9, 0;
	st.global.v2.u32 	[%rd6], {%r9, %r9};
$L__BB4_4:
	ret;

}
	// .globl	_ZN3cub18CUB_300001_SM_10006detail4scan16DeviceScanKernelINS2_10policy_hubIiiijN4cuda3std3__44plusIvEEE10Policy1000EN6thrust24THRUST_300001_SM_1000_NS6detail15normal_iteratorINSD_10device_ptrIiEEEESI_NS0_13ScanTileStateIiLb1EEES9_NS0_8NullTypeEjiLb0ESL_EEvT0_T1_T2_iT3_T4_T5_
.visible .entry _ZN3cub18CUB_300001_SM_10006detail4scan16DeviceScanKernelINS2_10policy_hubIiiijN4cuda3std3__44plusIvEEE10Policy1000EN6thrust24THRUST_300001_SM_1000_NS6detail15normal_iteratorINSD_10device_ptrIiEEEESI_NS0_13ScanTileStateIiLb1EEES9_NS0_8NullTypeEjiLb0ESL_EEvT0_T1_T2_iT3_T4_T5_(
	.param .align 8 .b8 _ZN3cub18CUB_300001_SM_10006detail4scan16DeviceScanKernelINS2_10policy_hubIiiijN4cuda3std3__44plusIvEEE10Policy1000EN6thrust24THRUST_300001_SM_1000_NS6detail15normal_iteratorINSD_10device_ptrIiEEEESI_NS0_13ScanTileStateIiLb1EEES9_NS0_8NullTypeEjiLb0ESL_EEvT0_T1_T2_iT3_T4_T5__param_0[8],
	.param .align 8 .b8 _ZN3cub18CUB_300001_SM_10006detail4scan16DeviceScanKernelINS2_10policy_hubIiiijN4cuda3std3__44plusIvEEE10Policy1000EN6thrust24THRUST_300001_SM_1000_NS6detail15normal_iteratorINSD_10device_ptrIiEEEESI_NS0_13ScanTileStateIiLb1EEES9_NS0_8NullTypeEjiLb0ESL_EEvT0_T1_T2_iT3_T4_T5__param_1[8],
	.param .align 8 .b8 _ZN3cub18CUB_300001_SM_10006detail4scan16DeviceScanKernelINS2_10policy_hubIiiijN4cuda3std3__44plusIvEEE10Policy1000EN6thrust24THRUST_300001_SM_1000_NS6detail15normal_iteratorINSD_10device_ptrIiEEEESI_NS0_13ScanTileStateIiLb1EEES9_NS0_8NullTypeEjiLb0ESL_EEvT0_T1_T2_iT3_T4_T5__param_2[8],
	.param .u32 _ZN3cub18CUB_300001_SM_10006detail4scan16DeviceScanKernelINS2_10policy_hubIiiijN4cuda3std3__44plusIvEEE10Policy1000EN6thrust24THRUST_300001_SM_1000_NS6detail15normal_iteratorINSD_10device_ptrIiEEEESI_NS0_13ScanTileStateIiLb1EEES9_NS0_8NullTypeEjiLb0ESL_EEvT0_T1_T2_iT3_T4_T5__param_3,
	.param .align 1 .b8 _ZN3cub18CUB_300001_SM_10006detail4scan16DeviceScanKernelINS2_10policy_hubIiiijN4cuda3std3__44plusIvEEE10Policy1000EN6thrust24THRUST_300001_SM_1000_NS6detail15normal_iteratorINSD_10device_ptrIiEEEESI_NS0_13ScanTileStateIiLb1EEES9_NS0_8NullTypeEjiLb0ESL_EEvT0_T1_T2_iT3_T4_T5__param_4[1],
	.param .align 1 .b8 _ZN3cub18CUB_300001_SM_10006detail4scan16DeviceScanKernelINS2_10policy_hubIiiijN4cuda3std3__44plusIvEEE10Policy1000EN6thrust24THRUST_300001_SM_1000_NS6detail15normal_iteratorINSD_10device_ptrIiEEEESI_NS0_13ScanTileStateIiLb1EEES9_NS0_8NullTypeEjiLb0ESL_EEvT0_T1_T2_iT3_T4_T5__param_5[1],
	.param .u32 _ZN3cub18CUB_300001_SM_10006detail4scan16DeviceScanKernelINS2_10policy_hubIiiijN4cuda3std3__44plusIvEEE10Policy1000EN6thrust24THRUST_300001_SM_1000_NS6detail15normal_iteratorINSD_10device_ptrIiEEEESI_NS0_13ScanTileStateIiLb1EEES9_NS0_8NullTypeEjiLb0ESL_EEvT0_T1_T2_iT3_T4_T5__param_6
)
.maxntid 384
{
	.reg .pred 	%p<160>;
	.reg .b32 	%r<1050>;
	.reg .b64 	%rd<55>;
	// demoted variable
	.shared .align 16 .b8 _ZZN3cub18CUB_300001_SM_10006detail4scan16DeviceScanKernelINS2_10policy_hubIiiijN4cuda3std3__44plusIvEEE10Policy1000EN6thrust24THRUST_300001_SM_1000_NS6detail15normal_iteratorINSD_10device_ptrIiEEEESI_NS0_13ScanTileStateIiLb1EEES9_NS0_8NullTypeEjiLb0ESL_EEvT0_T1_T2_iT3_T4_T5_E12temp_storage[33808];
	ld.param.u64 	%rd1, [_ZN3cub18CUB_300001_SM_10006detail4scan16DeviceScanKernelINS2_10policy_hubIiiijN4cuda3std3__44plusIvEEE10Policy1000EN6thrust24THRUST_300001_SM_1000_NS6detail15normal_iteratorINSD_10device_ptrIiEEEESI_NS0_13ScanTileStateIiLb1EEES9_NS0_8NullTypeEjiLb0ESL_EEvT0_T1_T2_iT3_T4_T5__param_2];
	ld.param.u64 	%rd13, [_ZN3cub18CUB_300001_SM_10006detail4scan16DeviceScanKernelINS2_10policy_hubIiiijN4cuda3std3__44plusIvEEE10Policy1000EN6thrust24THRUST_300001_SM_1000_NS6detail15normal_iteratorINSD_10device_ptrIiEEEESI_NS0_13ScanTileStateIiLb1EEES9_NS0_8NullTypeEjiLb0ESL_EEvT0_T1_T2_iT3_T4_T5__param_1];
	ld.param.u64 	%rd14, [_ZN3cub18CUB_300001_SM_10006detail4scan16DeviceScanKernelINS2_10policy_hubIiiijN4cuda3std3__44plusIvEEE10Policy1000EN6thrust24THRUST_300001_SM_1000_NS6detail15normal_iteratorINSD_10device_ptrIiEEEESI_NS0_13ScanTileStateIiLb1EEES9_NS0_8NullTypeEjiLb0ESL_EEvT0_T1_T2_iT3_T4_T5__param_0];
	ld.param.u32 	%r233, [_ZN3cub18CUB_300001_SM_10006detail4scan16DeviceScanKernelINS2_10policy_hubIiiijN4cuda3std3__44plusIvEEE10Policy1000EN6thrust24THRUST_300001_SM_1000_NS6detail15normal_iteratorINSD_10device_ptrIiEEEESI_NS0_13ScanTileStateIiLb1EEES9_NS0_8NullTypeEjiLb0ESL_EEvT0_T1_T2_iT3_T4_T5__param_3];
	ld.param.u32 	%r234, [_ZN3cub18CUB_300001_SM_10006detail4scan16DeviceScanKernelINS2_10policy_hubIiiijN4cuda3std3__44plusIvEEE10Policy1000EN6thrust24THRUST_300001_SM_1000_NS6detail15normal_iteratorINSD_10device_ptrIiEEEESI_NS0_13ScanTileStateIiLb1EEES9_NS0_8NullTypeEjiLb0ESL_EEvT0_T1_T2_iT3_T4_T5__param_6];
	cvta.to.global.u64 	%rd2, %rd14;
	cvta.to.global.u64 	%rd3, %rd13;
	mov.u32 	%r235, %ctaid.x;
	add.s32 	%r998, %r233, %r235;
	mul.lo.s32 	%r2, %r998, 8448;
	sub.s32 	%r3, %r234, %r2;
	setp.lt.u32 	%p1, %r3, 8449;
	@%p1 bra 	$L__BB5_26;
	cvt.u64.u32 	%rd37, %r2;
	mov.u32 	%r4, %tid.x;
	and.b32  	%r642, %r4, 31;
	and.b32  	%r643, %r4, 992;
	mul.lo.s32 	%r644, %r643, 22;
	or.b32  	%r645, %r644, %r642;
	cvt.u64.u32 	%rd38, %r645;
	add.s64 	%rd4, %rd38, %rd37;
	shl.b64 	%rd39, %rd4, 2;
	add.s64 	%rd40, %rd2, %rd39;
	ld.global.u32 	%r646, [%rd40];
	ld.global.u32 	%r647, [%rd40+128];
	ld.global.u32 	%r648, [%rd40+256];
	ld.global.u32 	%r649, [%rd40+384];
	ld.global.u32 	%r650, [%rd40+512];
	ld.global.u32 	%r651, [%rd40+640];
	ld.global.u32 	%r652, [%rd40+768];
	ld.global.u32 	%r653, [%rd40+896];
	ld.global.u32 	%r654, [%rd40+1024];
	ld.global.u32 	%r655, [%rd40+1152];
	ld.global.u32 	%r656, [%rd40+1280];
	ld.global.u32 	%r657, [%rd40+1408];
	ld.global.u32 	%r658, [%rd40+1536];
	ld.global.u32 	%r659, [%rd40+1664];
	ld.global.u32 	%r660, [%rd40+1792];
	ld.global.u32 	%r661, [%rd40+1920];
	ld.global.u32 	%r662, [%rd40+2048];
	ld.global.u32 	%r663, [%rd40+2176];
	ld.global.u32 	%r664, [%rd40+2304];
	ld.global.u32 	%r665, [%rd40+2432];
	ld.global.u32 	%r666, [%rd40+2560];
	ld.global.u32 	%r667, [%rd40+2688];
	// begin inline asm
	mov.u32 %r641, %laneid;
	// end inline asm
	shr.u32 	%r6, %r4, 5;
	mad.lo.s32 	%r668, %r6, 704, %r641;
	shl.b32 	%r669, %r668, 2;
	mov.u32 	%r670, _ZZN3cub18CUB_300001_SM_10006detail4scan16DeviceScanKernelINS2_10policy_hubIiiijN4cuda3std3__44plusIvEEE10Policy1000EN6thrust24THRUST_300001_SM_1000_NS6detail15normal_iteratorINSD_10device_ptrIiEEEESI_NS0_13ScanTileStateIiLb1EEES9_NS0_8NullTypeEjiLb0ESL_EEvT0_T1_T2_iT3_T4_T5_E12temp_storage;
	add.s32 	%r7, %r670, %r669;
	st.shared.u32 	[%r7], %r646;
	st.shared.u32 	[%r7+128], %r647;
	st.shared.u32 	[%r7+256], %r648;
	st.shared.u32 	[%r7+384], %r649;
	st.shared.u32 	[%r7+512], %r650;
	st.shared.u32 	[%r7+640], %r651;
	st.shared.u32 	[%r7+768], %r652;
	st.shared.u32 	[%r7+896], %r653;
	st.shared.u32 	[%r7+1024], %r654;
	st.shared.u32 	[%r7+1152], %r655;
	st.shared.u32 	[%r7+1280], %r656;
	st.shared.u32 	[%r7+1408], %r657;
	st.shared.u32 	[%r7+1536], %r658;
	st.shared.u32 	[%r7+1664], %r659;
	st.shared.u32 	[%r7+1792], %r660;
	st.shared.u32 	[%r7+1920], %r661;
	st.shared.u32 	[%r7+2048], %r662;
	st.shared.u32 	[%r7+2176], %r663;
	st.shared.u32 	[%r7+2304], %r664;
	st.shared.u32 	[%r7+2432], %r665;
	st.shared.u32 	[%r7+2560], %r666;
	st.shared.u32 	[%r7+2688], %r667;
	bar.warp.sync 	-1;
	mad.lo.s32 	%r8, %r641, 84, %r7;
	ld.shared.v2.u32 	{%r9, %r10}, [%r8];
	ld.shared.v2.u32 	{%r11, %r12}, [%r8+8];
	ld.shared.v2.u32 	{%r13, %r14}, [%r8+16];
	ld.shared.v2.u32 	{%r15, %r16}, [%r8+24];
	ld.shared.v2.u32 	{%r17, %r18}, [%r8+32];
	ld.shared.v2.u32 	{%r19, %r20}, [%r8+40];
	ld.shared.v2.u32 	{%r21, %r22}, [%r8+48];
	ld.shared.v2.u32 	{%r23, %r24}, [%r8+56];
	ld.shared.v2.u32 	{%r25, %r26}, [%r8+64];
	ld.shared.v2.u32 	{%r27, %r28}, [%r8+72];
	ld.shared.v2.u32 	{%r29, %r30}, [%r8+80];
	bar.sync 	0;
	setp.ne.s32 	%p104, %r998, 0;
	@%p104 bra 	$L__BB5_6;
	add.s32 	%r892, %r10, %r9;
	add.s32 	%r893, %r11, %r892;
	add.s32 	%r894, %r12, %r893;
	add.s32 	%r895, %r13, %r894;
	add.s32 	%r896, %r14, %r895;
	add.s32 	%r897, %r15, %r896;
	add.s32 	%r898, %r16, %r897;
	add.s32 	%r899, %r17, %r898;
	add.s32 	%r900, %r18, %r899;
	add.s32 	%r901, %r19, %r900;
	add.s32 	%r902, %r20, %r901;
	add.s32 	%r903, %r21, %r902;
	add.s32 	%r904, %r22, %r903;
	add.s32 	%r905, %r23, %r904;
	add.s32 	%r906, %r24, %r905;
	add.s32 	%r907, %r25, %r906;
	add.s32 	%r908, %r26, %r907;
	add.s32 	%r909, %r27, %r908;
	add.s32 	%r910, %r28, %r909;
	add.s32 	%r911, %r29, %r910;
	add.s32 	%r866, %r30, %r911;
	mov.b32 	%r864, 1;
	mov.b32 	%r889, 0;
	mov.b32 	%r891, -1;
	// begin inline asm
	{  .reg .s32 r0;  .reg .pred p;  shfl.sync.up.b32 r0|p, %r866, %r864, %r889, %r891;  @p add.s32 r0, r0, %r866;  mov.s32 %r862, r0;}
	// end inline asm
	mov.b32 	%r870, 2;
	// begin inline asm
	{  .reg .s32 r0;  .reg .pred p;  shfl.sync.up.b32 r0|p, %r862, %r870, %r889, %r891;  @p add.s32 r0, r0, %r862;  mov.s32 %r868, r0;}
	// end inline asm
	mov.b32 	%r876, 4;
	// begin inline asm
	{  .reg .s32 r0;  .reg .pred p;  shfl.sync.up.b32 r0|p, %r868, %r876, %r889, %r891;  @p add.s32 r0, r0, %r868;  mov.s32 %r874, r0;}
	// end inline asm
	mov.b32 	%r882, 8;
	// begin inline asm
	{  .reg .s32 r0;  .reg .pred p;  shfl.sync.up.b32 r0|p, %r874, %r882, %r889, %r891;  @p add.s32 r0, r0, %r874;  mov.s32 %r880, r0;}
	// end inline asm
	mov.b32 	%r888, 16;
	// begin inline asm
	{  .reg .s32 r0;  .reg .pred p;  shfl.sync.up.b32 r0|p, %r880, %r888, %r889, %r891;  @p add.s32 r0, r0, %r880;  mov.s32 %r886, r0;}
	// end inline asm
	setp.ne.s32 	%p146, %r641, 31;
	@%p146 bra 	$L__BB5_4;
	shl.b32 	%r912, %r6, 2;
	add.s32 	%r914, %r670, %r912;
	st.shared.u32 	[%r914+16], %r886;
$L__BB5_4:
	sub.s32 	%r915, %r886, %r866;
	bar.sync 	0;
	ld.shared.v4.u32 	{%r916, %r917, %r918, %r919}, [_ZZN3cub18CUB_300001_SM_10006detail4scan16DeviceScanKernelINS2_10policy_hubIiiijN4cuda3std3__44plusIvEEE10Policy1000EN6thrust24THRUST_300001_SM_1000_NS6detail15normal_iteratorINSD_10device_ptrIiEEEESI_NS0_13ScanTileStateIiLb1EEES9_NS0_8NullTypeEjiLb0ESL_EEvT0_T1_T2_iT3_T4_T5_E12temp_storage+16];
	add.s32 	%r920, %r917, %r916;
	setp.eq.s32 	%p147, %r6, 2;
	selp.b32 	%r921, %r920, %r916, %p147;
	add.s32 	%r922, %r920, %r918;
	setp.eq.s32 	%p148, %r6, 3;
	selp.b32 	%r923, %r922, %r921, %p148;
	add.s32 	%r924, %r922, %r919;
	setp.eq.s32 	%p149, %r6, 4;
	selp.b32 	%r925, %r924, %r923, %p149;
	ld.shared.v4.u32 	{%r926, %r927, %r928, %r929}, [_ZZN3cub18CUB_300001_SM_10006detail4scan16DeviceScanKernelINS2_10policy_hubIiiijN4cuda3std3__44plusIvEEE10Policy1000EN6thrust24THRUST_300001_SM_1000_NS6detail15normal_iteratorINSD_10device_ptrIiEEEESI_NS0_13ScanTileStateIiLb1EEES9_NS0_8NullTypeEjiLb0ESL_EEvT0_T1_T2_iT3_T4_T5_E12temp_storage+32];
	add.s32 	%r930, %r924, %r926;
	setp.eq.s32 	%p150, %r6, 5;
	selp.b32 	%r931, %r930, %r925, %p150;
	add.s32 	%r932, %r930, %r927;
	setp.eq.s32 	%p151, %r6, 6;
	selp.b32 	%r933, %r932, %r931, %p151;
	add.s32 	%r934, %r932, %r928;
	setp.eq.s32 	%p152, %r6, 7;
	selp.b32 	%r935, %r934, %r933, %p152;
	add.s32 	%r936, %r934, %r929;
	setp.eq.s32 	%p153, %r6, 8;
	selp.b32 	%r937, %r936, %r935, %p153;
	ld.shared.v4.u32 	{%r938, %r939, %r940, %r941}, [_ZZN3cub18CUB_300001_SM_10006detail4scan16DeviceScanKernelINS2_10policy_hubIiiijN4cuda3std3__44plusIvEEE10Policy1000EN6thrust24THRUST_300001_SM_1000_NS6detail15normal_iteratorINSD_10device_ptrIiEEEESI_NS0_13ScanTileStateIiLb1EEES9_NS0_8NullTypeEjiLb0ESL_EEvT0_T1_T2_iT3_T4_T5_E12temp_storage+48];
	add.s32 	%r942, %r936, %r938;
	setp.eq.s32 	%p154, %r6, 9;
	selp.b32 	%r943, %r942, %r937, %p154;
	add.s32 	%r944, %r942, %r939;
	setp.eq.s32 	%p155, %r6, 10;
	selp.b32 	%r945, %r944, %r943, %p155;
	add.s32 	%r946, %r944, %r940;
	setp.eq.s32 	%p156, %r6, 11;
	selp.b32 	%r947, %r946, %r945, %p156;
	add.s32 	%r33, %r946, %r941;
	setp.lt.u32 	%p157, %r4, 32;
	setp.eq.s32 	%p158, %r641, 0;
	selp.b32 	%r948, 0, %r915, %p158;
	add.s32 	%r949, %r947, %r948;
	selp.b32 	%r1012, %r915, %r949, %p157;
	setp.ne.s32 	%p159, %r4, 0;
	@%p159 bra 	$L__BB5_25;
	add.s64 	%rd52, %rd1, 256;
	mov.b32 	%r950, 101;
	// begin inline asm
	st.relaxed.gpu.v2.u32 [%rd52], {%r950, %r33};
	// end inline asm
	mov.b32 	%r1012, 0;
	bra.uni 	$L__BB5_25;
$L__BB5_6:
	add.s32 	%r701, %r10, %r9;
	add.s32 	%r702, %r11, %r701;
	add.s32 	%r703, %r12, %r702;
	add.s32 	%r704, %r13, %r703;
	add.s32 	%r705, %r14, %r704;
	add.s32 	%r706, %r15, %r705;
	add.s32 	%r707, %r16, %r706;
	add.s32 	%r708, %r17, %r707;
	add.s32 	%r709, %r18, %r708;
	add.s32 	%r710, %r19, %r709;
	add.s32 	%r711, %r20, %r710;
	add.s32 	%r712, %r21, %r711;
	add.s32 	%r713, %r22, %r712;
	add.s32 	%r714, %r23, %r713;
	add.s32 	%r715, %r24, %r714;
	add.s32 	%r716, %r25, %r715;
	add.s32 	%r717, %r26, %r716;
	add.s32 	%r718, %r27, %r717;
	add.s32 	%r719, %r28, %r718;
	add.s32 	%r720, %r29, %r719;
	add.s32 	%r675, %r30, %r720;
	mov.b32 	%r673, 1;
	mov.b32 	%r698, 0;
	mov.b32 	%r700, -1;
	// begin inline asm
	{  .reg .s32 r0;  .reg .pred p;  shfl.sync.up.b32 r0|p, %r675, %r673, %r698, %r700;  @p add.s32 r0, r0, %r675;  mov.s32 %r671, r0;}
	// end inline asm
	mov.b32 	%r679, 2;
	// begin inline asm
	{  .reg .s32 r0;  .reg .pred p;  shfl.sync.up.b32 r0|p, %r671, %r679, %r698, %r700;  @p add.s32 r0, r0, %r671;  mov.s32 %r677, r0;}
	// end inline asm
	mov.b32 	%r685, 4;
	// begin inline asm
	{  .reg .s32 r0;  .reg .pred p;  shfl.sync.up.b32 r0|p, %r677, %r685, %r698, %r700;  @p add.s32 r0, r0, %r677;  mov.s32 %r683, r0;}
	// end inline asm
	mov.b32 	%r691, 8;
	// begin inline asm
	{  .reg .s32 r0;  .reg .pred p;  shfl.sync.up.b32 r0|p, %r683, %r691, %r698, %r700;  @p add.s32 r0, r0, %r683;  mov.s32 %r689, r0;}
	// end inline asm
	mov.b32 	%r697, 16;
	// begin inline asm
	{  .reg .s32 r0;  .reg .pred p;  shfl.sync.up.b32 r0|p, %r689, %r697, %r698, %r700;  @p add.s32 r0, r0, %r689;  mov.s32 %r695, r0;}
	// end inline asm
	setp.ne.s32 	%p105, %r641, 31;
	@%p105 bra 	$L__BB5_8;
	shl.b32 	%r721, %r6, 2;
	add.s32 	%r723, %r670, %r721;
	st.shared.u32 	[%r723+16], %r695;
$L__BB5_8:
	sub.s32 	%r724, %r695, %r675;
	bar.sync 	0;
	ld.shared.v4.u32 	{%r725, %r726, %r727, %r728}, [_ZZN3cub18CUB_300001_SM_10006detail4scan16DeviceScanKernelINS2_10policy_hubIiiijN4cuda3std3__44plusIvEEE10Policy1000EN6thrust24THRUST_300001_SM_1000_NS6detail15normal_iteratorINSD_10device_ptrIiEEEESI_NS0_13ScanTileStateIiLb1EEES9_NS0_8NullTypeEjiLb0ESL_EEvT0_T1_T2_iT3_T4_T5_E12temp_storage+16];
	add.s32 	%r729, %r726, %r725;
	setp.eq.s32 	%p106, %r6, 2;
	selp.b32 	%r730, %r729, %r725, %p106;
	add.s32 	%r731, %r729, %r727;
	setp.eq.s32 	%p107, %r6, 3;
	selp.b32 	%r732, %r731, %r730, %p107;
	add.s32 	%r733, %r731, %r728;
	setp.eq.s32 	%p108, %r6, 4;
	selp.b32 	%r734, %r733, %r732, %p108;
	ld.shared.v4.u32 	{%r735, %r736, %r737, %r738}, [_ZZN3cub18CUB_300001_SM_10006detail4scan16DeviceScanKernelINS2_10policy_hubIiiijN4cuda3std3__44plusIvEEE10Policy1000EN6thrust24THRUST_300001_SM_1000_NS6detail15normal_iteratorINSD_10device_ptrIiEEEESI_NS0_13ScanTileStateIiLb1EEES9_NS0_8NullTypeEjiLb0ESL_EEvT0_T1_T2_iT3_T4_T5_E12temp_storage+32];
	add.s32 	%r739, %r733, %r735;
	setp.eq.s32 	%p109, %r6, 5;
	selp.b32 	%r740, %r739, %r734, %p109;
	add.s32 	%r741, %r739, %r736;
	setp.eq.s32 	%p110, %r6, 6;
	selp.b32 	%r742, %r741, %r740, %p110;
	add.s32 	%r743, %r741, %r737;
	setp.eq.s32 	%p111, %r6, 7;
	selp.b32 	%r744, %r743, %r742, %p111;
	add.s32 	%r745, %r743, %r738;
	setp.eq.s32 	%p112, %r6, 8;
	selp.b32 	%r746, %r745, %r744, %p112;
	ld.shared.v4.u32 	{%r747, %r748, %r749, %r750}, [_ZZN3cub18CUB_300001_SM_10006detail4scan16DeviceScanKernelINS2_10policy_hubIiiijN4cuda3std3__44plusIvEEE10Policy1000EN6thrust24THRUST_300001_SM_1000_NS6detail15normal_iteratorINSD_10device_ptrIiEEEESI_NS0_13ScanTileStateIiLb1EEES9_NS0_8NullTypeEjiLb0ESL_EEvT0_T1_T2_iT3_T4_T5_E12temp_storage+48];
	add.s32 	%r751, %r745, %r747;
	setp.eq.s32 	%p113, %r6, 9;
	selp.b32 	%r752, %r751, %r746, %p113;
	add.s32 	%r753, %r751, %r748;
	setp.eq.s32 	%p114, %r6, 10;
	selp.b32 	%r754, %r753, %r752, %p114;
	add.s32 	%r755, %r753, %r749;
	setp.eq.s32 	%p115, %r6, 11;
	selp.b32 	%r756, %r755, %r754, %p115;
	add.s32 	%r37, %r755, %r750;
	setp.gt.u32 	%p116, %r4, 31;
	setp.lt.u32 	%p117, %r4, 32;
	setp.eq.s32 	%p118, %r641, 0;
	selp.b32 	%r757, 0, %r724, %p118;
	add.s32 	%r1011, %r756, %r757;
	selp.b32 	%r39, %r724, %r1011, %p117;
	@%p116 bra 	$L__BB5_24;
	setp.ne.s32 	%p119, %r4, 0;
	mul.wide.s32 	%rd41, %r998, 8;
	add.s64 	%rd5, %rd1, %rd41;
	@%p119 bra 	$L__BB5_11;
	st.shared.u32 	[_ZZN3cub18CUB_300001_SM_10006detail4scan16DeviceScanKernelINS2_10policy_hubIiiijN4cuda3std3__44plusIvEEE10Policy1000EN6thrust24THRUST_300001_SM_1000_NS6detail15normal_iteratorINSD_10device_ptrIiEEEESI_NS0_13ScanTileStateIiLb1EEES9_NS0_8NullTypeEjiLb0ESL_EEvT0_T1_T2_iT3_T4_T5_E12temp_storage+12], %r37;
	add.s64 	%rd42, %rd5, 256;
	mov.b32 	%r758, 100;
	// begin inline asm
	st.relaxed.gpu.v2.u32 [%rd42], {%r758, %r37};
	// end inline asm
$L__BB5_11:
	not.b32 	%r764, %r4;
	add.s32 	%r1006, %r998, %r764;
	mov.b32 	%r760, 830;
	// begin inline asm
	nanosleep.u32 %r760;
	// end inline asm
	mul.wide.s32 	%rd44, %r1006, 8;
	add.s64 	%rd45, %rd1, %rd44;
	add.s64 	%rd43, %rd45, 256;
	// begin inline asm
	ld.relaxed.gpu.v2.u32 {%r1008, %r1000}, [%rd43];
	// end inline asm
	mov.b32 	%r1001, 952;
$L__BB5_12:
	setp.eq.s32 	%p120, %r1008, 99;
	mov.b32 	%r765, -1;
	vote.sync.any.pred 	%p121, %p120, %r765;
	not.pred 	%p122, %p121;
	@%p122 bra 	$L__BB5_14;
	mul.lo.s32 	%r860, %r998, 16807;
	and.b32  	%r998, %r860, 2147483647;
	add.s32 	%r861, %r1001, 1;
	rem.u32 	%r857, %r998, %r861;
	// begin inline asm
	nanosleep.u32 %r857;
	// end inline asm
	shr.u32 	%r1001, %r1001, 1;
	// begin inline asm
	ld.relaxed.gpu.v2.u32 {%r1008, %r1000}, [%rd43];
	// end inline asm
	bra.uni 	$L__BB5_12;
$L__BB5_14:
	setp.eq.s32 	%p123, %r1008, 101;
	mov.b32 	%r792, -1;
	vote.sync.ballot.b32 	%r794, %p123, %r792;
	// begin inline asm
	mov.u32 %r767, %lanemask_ge;
	// end inline asm
	and.b32  	%r795, %r794, %r767;
	or.b32  	%r796, %r795, -2147483648;
	add.s32 	%r797, %r796, -1;
	not.b32 	%r798, %r796;
	and.b32  	%r799, %r798, %r797;
	popc.b32 	%r771, %r799;
	mov.b32 	%r770, 1;
	// begin inline asm
	shfl.sync.down.b32 %r768, %r1000, %r770, %r771, %r792;
	// end inline asm
	setp.lt.s32 	%p125, %r641, %r771;
	selp.b32 	%r800, %r768, 0, %p125;
	add.s32 	%r774, %r800, %r1000;
	mov.b32 	%r775, 2;
	// begin inline asm
	shfl.sync.down.b32 %r773, %r774, %r775, %r771, %r792;
	// end inline asm
	add.s32 	%r54, %r641, 2;
	setp.gt.s32 	%p126, %r54, %r771;
	selp.b32 	%r801, 0, %r773, %p126;
	add.s32 	%r779, %r774, %r801;
	mov.b32 	%r780, 4;
	// begin inline asm
	shfl.sync.down.b32 %r778, %r779, %r780, %r771, %r792;
	// end inline asm
	add.s32 	%r55, %r641, 4;
	setp.gt.s32 	%p127, %r55, %r771;
	selp.b32 	%r802, 0, %r778, %p127;
	add.s32 	%r784, %r779, %r802;
	mov.b32 	%r785, 8;
	// begin inline asm
	shfl.sync.down.b32 %r783, %r784, %r785, %r771, %r792;
	// end inline asm
	add.s32 	%r56, %r641, 8;
	setp.gt.s32 	%p128, %r56, %r771;
	selp.b32 	%r803, 0, %r783, %p128;
	add.s32 	%r789, %r784, %r803;
	mov.b32 	%r790, 16;
	// begin inline asm
	shfl.sync.down.b32 %r788, %r789, %r790, %r771, %r792;
	// end inline asm
	add.s32 	%r57, %r641, 16;
	setp.gt.s32 	%p129, %r57, %r771;
	selp.b32 	%r804, 0, %r788, %p129;
	add.s32 	%r1005, %r789, %r804;
	add.s64 	%rd7, %rd1, 256;
	mov.b32 	%r1002, 952;
$L__BB5_15:
	setp.ne.s32 	%p130, %r1008, 101;
	mov.b32 	%r805, -1;
	vote.sync.all.pred 	%p131, %p130, %r805;
	not.pred 	%p132, %p131;
	@%p132 bra 	$L__BB5_20;
	shr.u32 	%r1002, %r1002, 1;
	mul.wide.s32 	%rd48, %r1006, 8;
	add.s64 	%rd49, %rd7, %rd48;
	add.s64 	%rd47, %rd49, -256;
	// begin inline asm
	ld.relaxed.gpu.v2.u32 {%r1008, %r1009}, [%rd47];
	// end inline asm
	mov.u32 	%r1010, %r1002;
$L__BB5_17:
	setp.eq.s32 	%p136, %r1008, 99;
	mov.b32 	%r813, -1;
	vote.sync.any.pred 	%p137, %p136, %r813;
	not.pred 	%p138, %p137;
	@%p138 bra 	$L__BB5_19;
	mul.lo.s32 	%r855, %r998, 16807;
	and.b32  	%r998, %r855, 2147483647;
	add.s32 	%r856, %r1010, 1;
	rem.u32 	%r852, %r998, %r856;
	// begin inline asm
	nanosleep.u32 %r852;
	// end inline asm
	shr.u32 	%r1010, %r1010, 1;
	// begin inline asm
	ld.relaxed.gpu.v2.u32 {%r1008, %r1009}, [%rd47];
	// end inline asm
	bra.uni 	$L__BB5_17;
$L__BB5_19:
	setp.eq.s32 	%p139, %r1008, 101;
	mov.b32 	%r839, -1;
	vote.sync.ballot.b32 	%r840, %p139, %r839;
	and.b32  	%r841, %r840, %r767;
	or.b32  	%r842, %r841, -2147483648;
	add.s32 	%r843, %r842, -1;
	not.b32 	%r844, %r842;
	and.b32  	%r845, %r844, %r843;
	popc.b32 	%r818, %r845;
	mov.b32 	%r817, 1;
	// begin inline asm
	shfl.sync.down.b32 %r815, %r1009, %r817, %r818, %r839;
	// end inline asm
	setp.lt.s32 	%p141, %r641, %r818;
	selp.b32 	%r846, %r815, 0, %p141;
	add.s32 	%r821, %r846, %r1009;
	mov.b32 	%r822, 2;
	// begin inline asm
	shfl.sync.down.b32 %r820, %r821, %r822, %r818, %r839;
	// end inline asm
	setp.gt.s32 	%p142, %r54, %r818;
	selp.b32 	%r847, 0, %r820, %p142;
	add.s32 	%r826, %r821, %r847;
	mov.b32 	%r827, 4;
	// begin inline asm
	shfl.sync.down.b32 %r825, %r826, %r827, %r818, %r839;
	// end inline asm
	setp.gt.s32 	%p143, %r55, %r818;
	selp.b32 	%r848, 0, %r825, %p143;
	add.s32 	%r831, %r826, %r848;
	mov.b32 	%r832, 8;
	// begin inline asm
	shfl.sync.down.b32 %r830, %r831, %r832, %r818, %r839;
	// end inline asm
	setp.gt.s32 	%p144, %r56, %r818;
	selp.b32 	%r849, 0, %r830, %p144;
	add.s32 	%r836, %r831, %r849;
	mov.b32 	%r837, 16;
	// begin inline asm
	shfl.sync.down.b32 %r835, %r836, %r837, %r818, %r839;
	// end inline asm
	setp.gt.s32 	%p145, %r57, %r818;
	selp.b32 	%r850, 0, %r835, %p145;
	add.s32 	%r851, %r850, %r1005;
	add.s32 	%r1005, %r851, %r836;
	add.s32 	%r1006, %r1006, -32;
	bra.uni 	$L__BB5_15;
$L__BB5_20:
	@%p119 bra 	$L__BB5_22;
	add.s32 	%r808, %r1005, %r37;
	add.s64 	%rd46, %rd5, 256;
	mov.b32 	%r807, 101;
	// begin inline asm
	st.relaxed.gpu.v2.u32 [%rd46], {%r807, %r808};
	// end inline asm
	st.shared.u32 	[_ZZN3cub18CUB_300001_SM_10006detail4scan16DeviceScanKernelINS2_10policy_hubIiiijN4cuda3std3__44plusIvEEE10Policy1000EN6thrust24THRUST_300001_SM_1000_NS6detail15normal_iteratorINSD_10device_ptrIiEEEESI_NS0_13ScanTileStateIiLb1EEES9_NS0_8NullTypeEjiLb0ESL_EEvT0_T1_T2_iT3_T4_T5_E12temp_storage+4], %r1005;
	st.shared.u32 	[_ZZN3cub18CUB_300001_SM_10006detail4scan16DeviceScanKernelINS2_10policy_hubIiiijN4cuda3std3__44plusIvEEE10Policy1000EN6thrust24THRUST_300001_SM_1000_NS6detail15normal_iteratorINSD_10device_ptrIiEEEESI_NS0_13ScanTileStateIiLb1EEES9_NS0_8NullTypeEjiLb0ESL_EEvT0_T1_T2_iT3_T4_T5_E12temp_storage+8], %r808;
$L__BB5_22:
	setp.ne.s32 	%p134, %r641, 0;
	mov.u32 	%r1011, %r39;
	@%p134 bra 	$L__BB5_24;
	st.shared.u32 	[_ZZN3cub18CUB_300001_SM_10006detail4scan16DeviceScanKernelINS2_10policy_hubIiiijN4cuda3std3__44plusIvEEE10Policy1000EN6thrust24THRUST_300001_SM_1000_NS6detail15normal_iteratorINSD_10device_ptrIiEEEESI_NS0_13ScanTileStateIiLb1EEES9_NS0_8NullTypeEjiLb0ESL_EEvT0_T1_T2_iT3_T4_T5_E12temp_storage+76], %r1005;
	mov.u32 	%r1011, %r1005;
$L__BB5_24:
	bar.sync 	0;
	setp.eq.s32 	%p135, %r4, 0;
	ld.shared.u32 	%r809, [_ZZN3cub18CUB_300001_SM_10006detail4scan16DeviceScanKernelINS2_10policy_hubIiiijN4cuda3std3__44plusIvEEE10Policy1000EN6thrust24THRUST_300001_SM_1000_NS6detail15normal_iteratorINSD_10device_ptrIiEEEESI_NS0_13ScanTileStateIiLb1EEES9_NS0_8NullTypeEjiLb0ESL_EEvT0_T1_T2_iT3_T4_T5_E12temp_storage+76];
	selp.b32 	%r810, 0, %r809, %p135;
	add.s32 	%r1012, %r810, %r1011;
$L__BB5_25:
	add.s32 	%r953, %r1012, %r9;
	add.s32 	%r954, %r10, %r953;
	add.s32 	%r955, %r11, %r954;
	add.s32 	%r956, %r12, %r955;
	add.s32 	%r957, %r13, %r956;
	add.s32 	%r958, %r14, %r957;
	add.s32 	%r959, %r15, %r958;
	add.s32 	%r960, %r16, %r959;
	add.s32 	%r961, %r17, %r960;
	add.s32 	%r962, %r18, %r961;
	add.s32 	%r963, %r19, %r962;
	add.s32 	%r964, %r20, %r963;
	add.s32 	%r965, %r21, %r964;
	add.s32 	%r966, %r22, %r965;
	add.s32 	%r967, %r23, %r966;
	add.s32 	%r968, %r24, %r967;
	add.s32 	%r969, %r25, %r968;
	add.s32 	%r970, %r26, %r969;
	add.s32 	%r971, %r27, %r970;
	add.s32 	%r972, %r28, %r971;
	add.s32 	%r973, %r29, %r972;
	add.s32 	%r974, %r30, %r973;
	bar.sync 	0;
	st.shared.v2.u32 	[%r8], {%r953, %r954};
	st.shared.v2.u32 	[%r8+8], {%r955, %r956};
	st.shared.v2.u32 	[%r8+16], {%r957, %r958};
	st.shared.v2.u32 	[%r8+24], {%r959, %r960};
	st.shared.v2.u32 	[%r8+32], {%r961, %r962};
	st.shared.v2.u32 	[%r8+40], {%r963, %r964};
	st.shared.v2.u32 	[%r8+48], {%r965, %r966};
	st.shared.v2.u32 	[%r8+56], {%r967, %r968};
	st.shared.v2.u32 	[%r8+64], {%r969, %r970};
	st.shared.v2.u32 	[%r8+72], {%r971, %r972};
	st.shared.v2.u32 	[%r8+80], {%r973, %r974};
	bar.warp.sync 	-1;
	ld.shared.u32 	%r975, [%r7];
	ld.shared.u32 	%r976, [%r7+128];
	ld.shared.u32 	%r977, [%r7+256];
	ld.shared.u32 	%r978, [%r7+384];
	ld.shared.u32 	%r979, [%r7+512];
	ld.shared.u32 	%r980, [%r7+640];
	ld.shared.u32 	%r981, [%r7+768];
	ld.shared.u32 	%r982, [%r7+896];
	ld.shared.u32 	%r983, [%r7+1024];
	ld.shared.u32 	%r984, [%r7+1152];
	ld.shared.u32 	%r985, [%r7+1280];
	ld.shared.u32 	%r986, [%r7+1408];
	ld.shared.u32 	%r987, [%r7+1536];
	ld.shared.u32 	%r988, [%r7+1664];
	ld.shared.u32 	%r989, [%r7+1792];
	ld.shared.u32 	%r990, [%r7+1920];
	ld.shared.u32 	%r991, [%r7+2048];
	ld.shared.u32 	%r992, [%r7+2176];
	ld.shared.u32 	%r993, [%r7+2304];
	ld.shared.u32 	%r994, [%r7+2432];
	ld.shared.u32 	%r995, [%r7+2560];
	ld.shared.u32 	%r996, [%r7+2688];
	add.s64 	%rd54, %rd3, %rd39;
	st.global.u32 	[%rd54], %r975;
	st.global.u32 	[%rd54+128], %r976;
	st.global.u32 	[%rd54+256], %r977;
	st.global.u32 	[%rd54+384], %r978;
	st.global.u32 	[%rd54+512], %r979;
	st.global.u32 	[%rd54+640], %r980;
	st.global.u32 	[%rd54+768], %r981;
	st.global.u32 	[%rd54+896], %r982;
	st.global.u32 	[%rd54+1024], %r983;
	st.global.u32 	[%rd54+1152], %r984;
	st.global.u32 	[%rd54+1280], %r985;
	st.global.u32 	[%rd54+1408], %r986;
	st.global.u32 	[%rd54+1536], %r987;
	st.global.u32 	[%rd54+1664], %r988;
	st.global.u32 	[%rd54+1792], %r989;
	st.global.u32 	[%rd54+1920], %r990;
	st.global.u32 	[%rd54+2048], %r991;
	st.global.u32 	[%rd54+2176], %r992;
	st.global.u32 	[%rd54+2304], %r993;
	st.global.u32 	[%rd54+2432], %r994;
	st.global.u32 	[%rd54+2560], %r995;
	st.global.u32 	[%rd54+2688], %r996;
	bra.uni 	$L__BB5_140;
$L__BB5_26:
	setp.eq.s32 	%p2, %r3, 0;
	@%p2 bra 	$L__BB5_140;
	mul.wide.u32 	%rd15, %r2, 4;
	add.s64 	%rd16, %rd2, %rd15;
	mov.u32 	%r82, %tid.x;
	ld.global.u32 	%r1034, [%rd16];
	and.b32  	%r236, %r82, 31;
	and.b32  	%r237, %r82, 992;
	mul.lo.s32 	%r238, %r237, 22;
	or.b32  	%r84, %r238, %r236;
	setp.ge.u32 	%p3, %r84, %r3;
	shl.b32 	%r239, %r84, 2;
	cvt.u64.u32 	%rd17, %r239;
	add.s64 	%rd9, %rd16, %rd17;
	mov.u32 	%r1013, %r1034;
	@%p3 bra 	$L__BB5_29;
	ld.global.u32 	%r1013, [%rd9];
$L__BB5_29:
	add.s32 	%r240, %r84, 32;
	setp.ge.u32 	%p4, %r240, %r3;
	mov.u32 	%r1014, %r1034;
	@%p4 bra 	$L__BB5_31;
	ld.global.u32 	%r1014, [%rd9+128];
$L__BB5_31:
	add.s32 	%r89, %r84, 64;
	setp.ge.u32 	%p5, %r89, %r3;
	mov.u32 	%r1015, %r1034;
	@%p5 bra 	$L__BB5_33;
	ld.global.u32 	%r1015, [%rd9+256];
$L__BB5_33:
	add.s32 	%r92, %r84, 96;
	setp.ge.u32 	%p6, %r92, %r3;
	mov.u32 	%r1016, %r1034;
	@%p6 bra 	$L__BB5_35;
	ld.global.u32 	%r1016, [%rd9+384];
$L__BB5_35:
	add.s32 	%r241, %r84, 128;
	setp.ge.u32 	%p7, %r241, %r3;
	mov.u32 	%r1017, %r1034;
	@%p7 bra 	$L__BB5_37;
	ld.global.u32 	%r1017, [%rd9+512];
$L__BB5_37:
	add.s32 	%r242, %r84, 160;
	setp.ge.u32 	%p8, %r242, %r3;
	mov.u32 	%r1018, %r1034;
	@%p8 bra 	$L__BB5_39;
	ld.global.u32 	%r1018, [%rd9+640];
$L__BB5_39:
	add.s32 	%r243, %r84, 192;
	setp.ge.u32 	%p9, %r243, %r3;
	mov.u32 	%r1019, %r1034;
	@%p9 bra 	$L__BB5_41;
	ld.global.u32 	%r1019, [%rd9+768];
$L__BB5_41:
	add.s32 	%r101, %r84, 224;
	setp.ge.u32 	%p10, %r101, %r3;
	mov.u32 	%r1020, %r1034;
	@%p10 bra 	$L__BB5_43;
	ld.global.u32 	%r1020, [%rd9+896];
$L__BB5_43:
	add.s32 	%r244, %r84, 256;
	setp.ge.u32 	%p11, %r244, %r3;
	mov.u32 	%r1021, %r1034;
	@%p11 bra 	$L__BB5_45;
	ld.global.u32 	%r1021, [%rd9+1024];
$L__BB5_45:
	add.s32 	%r245, %r84, 288;
	setp.ge.u32 	%p12, %r245, %r3;
	mov.u32 	%r1022, %r1034;
	@%p12 bra 	$L__BB5_47;
	ld.global.u32 	%r1022, [%rd9+1152];
$L__BB5_47:
	add.s32 	%r246, %r84, 320;
	setp.ge.u32 	%p13, %r246, %r3;
	mov.u32 	%r1023, %r1034;
	@%p13 bra 	$L__BB5_49;
	ld.global.u32 	%r1023, [%rd9+1280];
$L__BB5_49:
	add.s32 	%r110, %r84, 352;
	setp.ge.u32 	%p14, %r110, %r3;
	mov.u32 	%r1024, %r1034;
	@%p14 bra 	$L__BB5_51;
	ld.global.u32 	%r1024, [%rd9+1408];
$L__BB5_51:
	add.s32 	%r113, %r84, 384;
	setp.ge.u32 	%p15, %r113, %r3;
	mov.u32 	%r1025, %r1034;
	@%p15 bra 	$L__BB5_53;
	ld.global.u32 	%r1025, [%rd9+1536];
$L__BB5_53:
	add.s32 	%r116, %r84, 416;
	setp.ge.u32 	%p16, %r116, %r3;
	mov.u32 	%r1026, %r1034;
	@%p16 bra 	$L__BB5_55;
	ld.global.u32 	%r1026, [%rd9+1664];
$L__BB5_55:
	add.s32 	%r119, %r84, 448;
	setp.ge.u32 	%p17, %r119, %r3;
	mov.u32 	%r1027, %r1034;
	@%p17 bra 	$L__BB5_57;
	ld.global.u32 	%r1027, [%rd9+1792];
$L__BB5_57:
	add.s32 	%r247, %r84, 480;
	setp.ge.u32 	%p18, %r247, %r3;
	mov.u32 	%r1028, %r1034;
	@%p18 bra 	$L__BB5_59;
	ld.global.u32 	%r1028, [%rd9+1920];
$L__BB5_59:
	add.s32 	%r248, %r84, 512;
	setp.ge.u32 	%p19, %r248, %r3;
	mov.u32 	%r1029, %r1034;
	@%p19 bra 	$L__BB5_61;
	ld.global.u32 	%r1029, [%rd9+2048];
$L__BB5_61:
	add.s32 	%r126, %r84, 544;
	setp.ge.u32 	%p20, %r126, %r3;
	mov.u32 	%r1030, %r1034;
	@%p20 bra 	$L__BB5_63;
	ld.global.u32 	%r1030, [%rd9+2176];
$L__BB5_63:
	add.s32 	%r249, %r84, 576;
	setp.ge.u32 	%p21, %r249, %r3;
	mov.u32 	%r1031, %r1034;
	@%p21 bra 	$L__BB5_65;
	ld.global.u32 	%r1031, [%rd9+2304];
$L__BB5_65:
	add.s32 	%r131, %r84, 608;
	setp.ge.u32 	%p22, %r131, %r3;
	mov.u32 	%r1032, %r1034;
	@%p22 bra 	$L__BB5_67;
	ld.global.u32 	%r1032, [%rd9+2432];
$L__BB5_67:
	add.s32 	%r250, %r84, 640;
	setp.ge.u32 	%p23, %r250, %r3;
	mov.u32 	%r1033, %r1034;
	@%p23 bra 	$L__BB5_69;
	ld.global.u32 	%r1033, [%rd9+2560];
$L__BB5_69:
	add.s32 	%r251, %r84, 672;
	setp.ge.u32 	%p24, %r251, %r3;
	@%p24 bra 	$L__BB5_71;
	ld.global.u32 	%r1034, [%rd9+2688];
$L__BB5_71:
	// begin inline asm
	mov.u32 %r252, %laneid;
	// end inline asm
	shr.u32 	%r139, %r82, 5;
	mad.lo.s32 	%r253, %r139, 704, %r252;
	shl.b32 	%r254, %r253, 2;
	mov.u32 	%r255, _ZZN3cub18CUB_300001_SM_10006detail4scan16DeviceScanKernelINS2_10policy_hubIiiijN4cuda3std3__44plusIvEEE10Policy1000EN6thrust24THRUST_300001_SM_1000_NS6detail15normal_iteratorINSD_10device_ptrIiEEEESI_NS0_13ScanTileStateIiLb1EEES9_NS0_8NullTypeEjiLb0ESL_EEvT0_T1_T2_iT3_T4_T5_E12temp_storage;
	add.s32 	%r140, %r255, %r254;
	st.shared.u32 	[%r140], %r1013;
	st.shared.u32 	[%r140+128], %r1014;
	st.shared.u32 	[%r140+256], %r1015;
	st.shared.u32 	[%r140+384], %r1016;
	st.shared.u32 	[%r140+512], %r1017;
	st.shared.u32 	[%r140+640], %r1018;
	st.shared.u32 	[%r140+768], %r1019;
	st.shared.u32 	[%r140+896], %r1020;
	st.shared.u32 	[%r140+1024], %r1021;
	st.shared.u32 	[%r140+1152], %r1022;
	st.shared.u32 	[%r140+1280], %r1023;
	st.shared.u32 	[%r140+1408], %r1024;
	st.shared.u32 	[%r140+1536], %r1025;
	st.shared.u32 	[%r140+1664], %r1026;
	st.shared.u32 	[%r140+1792], %r1027;
	st.shared.u32 	[%r140+1920], %r1028;
	st.shared.u32 	[%r140+2048], %r1029;
	st.shared.u32 	[%r140+2176], %r1030;
	st.shared.u32 	[%r140+2304], %r1031;
	st.shared.u32 	[%r140+2432], %r1032;
	st.shared.u32 	[%r140+2560], %r1033;
	st.shared.u32 	[%r140+2688], %r1034;
	bar.warp.sync 	-1;
	mad.lo.s32 	%r141, %r252, 84, %r140;
	ld.shared.v2.u32 	{%r142, %r143}, [%r141];
	ld.shared.v2.u32 	{%r144, %r145}, [%r141+8];
	ld.shared.v2.u32 	{%r146, %r147}, [%r141+16];
	ld.shared.v2.u32 	{%r148, %r149}, [%r141+24];
	ld.shared.v2.u32 	{%r150, %r151}, [%r141+32];
	ld.shared.v2.u32 	{%r152, %r153}, [%r141+40];
	ld.shared.v2.u32 	{%r154, %r155}, [%r141+48];
	ld.shared.v2.u32 	{%r156, %r157}, [%r141+56];
	ld.shared.v2.u32 	{%r158, %r159}, [%r141+64];
	ld.shared.v2.u32 	{%r160, %r161}, [%r141+72];
	ld.shared.v2.u32 	{%r162, %r163}, [%r141+80];
	bar.sync 	0;
	setp.ne.s32 	%p25, %r998, 0;
	@%p25 bra 	$L__BB5_75;
	add.s32 	%r485, %r143, %r142;
	add.s32 	%r486, %r144, %r485;
	add.s32 	%r487, %r145, %r486;
	add.s32 	%r488, %r146, %r487;
	add.s32 	%r489, %r147, %r488;
	add.s32 	%r490, %r148, %r489;
	add.s32 	%r491, %r149, %r490;
	add.s32 	%r492, %r150, %r491;
	add.s32 	%r493, %r151, %r492;
	add.s32 	%r494, %r152, %r493;
	add.s32 	%r495, %r153, %r494;
	add.s32 	%r496, %r154, %r495;
	add.s32 	%r497, %r155, %r496;
	add.s32 	%r498, %r156, %r497;
	add.s32 	%r499, %r157, %r498;
	add.s32 	%r500, %r158, %r499;
	add.s32 	%r501, %r159, %r500;
	add.s32 	%r502, %r160, %r501;
	add.s32 	%r503, %r161, %r502;
	add.s32 	%r504, %r162, %r503;
	add.s32 	%r459, %r163, %r504;
	mov.b32 	%r457, 1;
	mov.b32 	%r482, 0;
	mov.b32 	%r484, -1;
	// begin inline asm
	{  .reg .s32 r0;  .reg .pred p;  shfl.sync.up.b32 r0|p, %r459, %r457, %r482, %r484;  @p add.s32 r0, r0, %r459;  mov.s32 %r455, r0;}
	// end inline asm
	mov.b32 	%r463, 2;
	// begin inline asm
	{  .reg .s32 r0;  .reg .pred p;  shfl.sync.up.b32 r0|p, %r455, %r463, %r482, %r484;  @p add.s32 r0, r0, %r455;  mov.s32 %r461, r0;}
	// end inline asm
	mov.b32 	%r469, 4;
	// begin inline asm
	{  .reg .s32 r0;  .reg .pred p;  shfl.sync.up.b32 r0|p, %r461, %r469, %r482, %r484;  @p add.s32 r0, r0, %r461;  mov.s32 %r467, r0;}
	// end inline asm
	mov.b32 	%r475, 8;
	// begin inline asm
	{  .reg .s32 r0;  .reg .pred p;  shfl.sync.up.b32 r0|p, %r467, %r475, %r482, %r484;  @p add.s32 r0, r0, %r467;  mov.s32 %r473, r0;}
	// end inline asm
	mov.b32 	%r481, 16;
	// begin inline asm
	{  .reg .s32 r0;  .reg .pred p;  shfl.sync.up.b32 r0|p, %r473, %r481, %r482, %r484;  @p add.s32 r0, r0, %r473;  mov.s32 %r479, r0;}
	// end inline asm
	setp.ne.s32 	%p67, %r252, 31;
	@%p67 bra 	$L__BB5_74;
	shl.b32 	%r505, %r139, 2;
	mov.u32 	%r506, _ZZN3cub18CUB_300001_SM_10006detail4scan16DeviceScanKernelINS2_10policy_hubIiiijN4cuda3std3__44plusIvEEE10Policy1000EN6thrust24THRUST_300001_SM_1000_NS6detail15normal_iteratorINSD_10device_ptrIiEEEESI_NS0_13ScanTileStateIiLb1EEES9_NS0_8NullTypeEjiLb0ESL_EEvT0_T1_T2_iT3_T4_T5_E12temp_storage;
	add.s32 	%r507, %r506, %r505;
	st.shared.u32 	[%r507+16], %r479;
$L__BB5_74:
	sub.s32 	%r508, %r479, %r459;
	bar.sync 	0;
	ld.shared.v4.u32 	{%r509, %r510, %r511, %r512}, [_ZZN3cub18CUB_300001_SM_10006detail4scan16DeviceScanKernelINS2_10policy_hubIiiijN4cuda3std3__44plusIvEEE10Policy1000EN6thrust24THRUST_300001_SM_1000_NS6detail15normal_iteratorINSD_10device_ptrIiEEEESI_NS0_13ScanTileStateIiLb1EEES9_NS0_8NullTypeEjiLb0ESL_EEvT0_T1_T2_iT3_T4_T5_E12temp_storage+16];
	add.s32 	%r513, %r510, %r509;
	setp.eq.s32 	%p68, %r139, 2;
	selp.b32 	%r514, %r513, %r509, %p68;
	add.s32 	%r515, %r513, %r511;
	setp.eq.s32 	%p69, %r139, 3;
	selp.b32 	%r516, %r515, %r514, %p69;
	add.s32 	%r517, %r515, %r512;
	setp.eq.s32 	%p70, %r139, 4;
	selp.b32 	%r518, %r517, %r516, %p70;
	ld.shared.v4.u32 	{%r519, %r520, %r521, %r522}, [_ZZN3cub18CUB_300001_SM_10006detail4scan16DeviceScanKernelINS2_10policy_hubIiiijN4cuda3std3__44plusIvEEE10Policy1000EN6thrust24THRUST_300001_SM_1000_NS6detail15normal_iteratorINSD_10device_ptrIiEEEESI_NS0_13ScanTileStateIiLb1EEES9_NS0_8NullTypeEjiLb0ESL_EEvT0_T1_T2_iT3_T4_T5_E12temp_storage+32];
	add.s32 	%r523, %r517, %r519;
	setp.eq.s32 	%p71, %r139, 5;
	selp.b32 	%r524, %r523, %r518, %p71;
	add.s32 	%r525, %r523, %r520;
	setp.eq.s32 	%p72, %r139, 6;
	selp.b32 	%r526, %r525, %r524, %p72;
	add.s32 	%r527, %r525, %r521;
	setp.eq.s32 	%p73, %r139, 7;
	selp.b32 	%r528, %r527, %r526, %p73;
	add.s32 	%r529, %r527, %r522;
	setp.eq.s32 	%p74, %r139, 8;
	selp.b32 	%r530, %r529, %r528, %p74;
	.pragma "used_bytes_mask 4095";
	ld.shared.v4.u32 	{%r531, %r532, %r533, %r534}, [_ZZN3cub18CUB_300001_SM_10006detail4scan16DeviceScanKernelINS2_10policy_hubIiiijN4cuda3std3__44plusIvEEE10Policy1000EN6thrust24THRUST_300001_SM_1000_NS6detail15normal_iteratorINSD_10device_ptrIiEEEESI_NS0_13ScanTileStateIiLb1EEES9_NS0_8NullTypeEjiLb0ESL_EEvT0_T1_T2_iT3_T4_T5_E12temp_storage+48];
	add.s32 	%r535, %r529, %r531;
	setp.eq.s32 	%p75, %r139, 9;
	selp.b32 	%r536, %r535, %r530, %p75;
	add.s32 	%r537, %r535, %r532;
	setp.eq.s32 	%p76, %r139, 10;
	selp.b32 	%r538, %r537, %r536, %p76;
	add.s32 	%r539, %r537, %r533;
	setp.eq.s32 	%p77, %r139, 11;
	selp.b32 	%r540, %r539, %r538, %p77;
	setp.lt.u32 	%p78, %r82, 32;
	setp.eq.s32 	%p79, %r252, 0;
	selp.b32 	%r541, 0, %r508, %p79;
	add.s32 	%r542, %r540, %r541;
	selp.b32 	%r543, %r508, %r542, %p78;
	setp.eq.s32 	%p80, %r82, 0;
	selp.b32 	%r1049, 0, %r543, %p80;
	bra.uni 	$L__BB5_94;
$L__BB5_75:
	add.s32 	%r286, %r143, %r142;
	add.s32 	%r287, %r144, %r286;
	add.s32 	%r288, %r145, %r287;
	add.s32 	%r289, %r146, %r288;
	add.s32 	%r290, %r147, %r289;
	add.s32 	%r291, %r148, %r290;
	add.s32 	%r292, %r149, %r291;
	add.s32 	%r293, %r150, %r292;
	add.s32 	%r294, %r151, %r293;
	add.s32 	%r295, %r152, %r294;
	add.s32 	%r296, %r153, %r295;
	add.s32 	%r297, %r154, %r296;
	add.s32 	%r298, %r155, %r297;
	add.s32 	%r299, %r156, %r298;
	add.s32 	%r300, %r157, %r299;
	add.s32 	%r301, %r158, %r300;
	add.s32 	%r302, %r159, %r301;
	add.s32 	%r303, %r160, %r302;
	add.s32 	%r304, %r161, %r303;
	add.s32 	%r305, %r162, %r304;
	add.s32 	%r260, %r163, %r305;
	mov.b32 	%r258, 1;
	mov.b32 	%r283, 0;
	mov.b32 	%r285, -1;
	// begin inline asm
	{  .reg .s32 r0;  .reg .pred p;  shfl.sync.up.b32 r0|p, %r260, %r258, %r283, %r285;  @p add.s32 r0, r0, %r260;  mov.s32 %r256, r0;}
	// end inline asm
	mov.b32 	%r264, 2;
	// begin inline asm
	{  .reg .s32 r0;  .reg .pred p;  shfl.sync.up.b32 r0|p, %r256, %r264, %r283, %r285;  @p add.s32 r0, r0, %r256;  mov.s32 %r262, r0;}
	// end inline asm
	mov.b32 	%r270, 4;
	// begin inline asm
	{  .reg .s32 r0;  .reg .pred p;  shfl.sync.up.b32 r0|p, %r262, %r270, %r283, %r285;  @p add.s32 r0, r0, %r262;  mov.s32 %r268, r0;}
	// end inline asm
	mov.b32 	%r276, 8;
	// begin inline asm
	{  .reg .s32 r0;  .reg .pred p;  shfl.sync.up.b32 r0|p, %r268, %r276, %r283, %r285;  @p add.s32 r0, r0, %r268;  mov.s32 %r274, r0;}
	// end inline asm
	mov.b32 	%r282, 16;
	// begin inline asm
	{  .reg .s32 r0;  .reg .pred p;  shfl.sync.up.b32 r0|p, %r274, %r282, %r283, %r285;  @p add.s32 r0, r0, %r274;  mov.s32 %r280, r0;}
	// end inline asm
	setp.ne.s32 	%p26, %r252, 31;
	@%p26 bra 	$L__BB5_77;
	shl.b32 	%r306, %r139, 2;
	mov.u32 	%r307, _ZZN3cub18CUB_300001_SM_10006detail4scan16DeviceScanKernelINS2_10policy_hubIiiijN4cuda3std3__44plusIvEEE10Policy1000EN6thrust24THRUST_300001_SM_1000_NS6detail15normal_iteratorINSD_10device_ptrIiEEEESI_NS0_13ScanTileStateIiLb1EEES9_NS0_8NullTypeEjiLb0ESL_EEvT0_T1_T2_iT3_T4_T5_E12temp_storage;
	add.s32 	%r308, %r307, %r306;
	st.shared.u32 	[%r308+16], %r280;
$L__BB5_77:
	sub.s32 	%r309, %r280, %r260;
	bar.sync 	0;
	ld.shared.v4.u32 	{%r310, %r311, %r312, %r313}, [_ZZN3cub18CUB_300001_SM_10006detail4scan16DeviceScanKernelINS2_10policy_hubIiiijN4cuda3std3__44plusIvEEE10Policy1000EN6thrust24THRUST_300001_SM_1000_NS6detail15normal_iteratorINSD_10device_ptrIiEEEESI_NS0_13ScanTileStateIiLb1EEES9_NS0_8NullTypeEjiLb0ESL_EEvT0_T1_T2_iT3_T4_T5_E12temp_storage+16];
	add.s32 	%r314, %r311, %r310;
	setp.eq.s32 	%p27, %r139, 2;
	selp.b32 	%r315, %r314, %r310, %p27;
	add.s32 	%r316, %r314, %r312;
	setp.eq.s32 	%p28, %r139, 3;
	selp.b32 	%r317, %r316, %r315, %p28;
	add.s32 	%r318, %r316, %r313;
	setp.eq.s32 	%p29, %r139, 4;
	selp.b32 	%r319, %r318, %r317, %p29;
	ld.shared.v4.u32 	{%r320, %r321, %r322, %r323}, [_ZZN3cub18CUB_300001_SM_10006detail4scan16DeviceScanKernelINS2_10policy_hubIiiijN4cuda3std3__44plusIvEEE10Policy1000EN6thrust24THRUST_300001_SM_1000_NS6detail15normal_iteratorINSD_10device_ptrIiEEEESI_NS0_13ScanTileStateIiLb1EEES9_NS0_8NullTypeEjiLb0ESL_EEvT0_T1_T2_iT3_T4_T5_E12temp_storage+32];
	add.s32 	%r324, %r318, %r320;
	setp.eq.s32 	%p30, %r139, 5;
	selp.b32 	%r325, %r324, %r319, %p30;
	add.s32 	%r326, %r324, %r321;
	setp.eq.s32 	%p31, %r139, 6;
	selp.b32 	%r327, %r326, %r325, %p31;
	add.s32 	%r328, %r326, %r322;
	setp.eq.s32 	%p32, %r139, 7;
	selp.b32 	%r329, %r328, %r327, %p32;
	add.s32 	%r330, %r328, %r323;
	setp.eq.s32 	%p33, %r139, 8;
	selp.b32 	%r331, %r330, %r329, %p33;
	ld.shared.v4.u32 	{%r332, %r333, %r334, %r335}, [_ZZN3cub18CUB_300001_SM_10006detail4scan16DeviceScanKernelINS2_10policy_hubIiiijN4cuda3std3__44plusIvEEE10Policy1000EN6thrust24THRUST_300001_SM_1000_NS6detail15normal_iteratorINSD_10device_ptrIiEEEESI_NS0_13ScanTileStateIiLb1EEES9_NS0_8NullTypeEjiLb0ESL_EEvT0_T1_T2_iT3_T4_T5_E12temp_storage+48];
	add.s32 	%r336, %r330, %r332;
	setp.eq.s32 	%p34, %r139, 9;
	selp.b32 	%r337, %r336, %r331, %p34;
	add.s32 	%r338, %r336, %r333;
	setp.eq.s32 	%p35, %r139, 10;
	selp.b32 	%r339, %r338, %r337, %p35;
	add.s32 	%r340, %r338, %r334;
	setp.eq.s32 	%p36, %r139, 11;
	selp.b32 	%r341, %r340, %r339, %p36;
	add.s32 	%r169, %r340, %r335;
	setp.gt.u32 	%p37, %r82, 31;
	setp.lt.u32 	%p38, %r82, 32;
	setp.eq.s32 	%p39, %r252, 0;
	selp.b32 	%r342, 0, %r309, %p39;
	add.s32 	%r1048, %r341, %r342;
	selp.b32 	%r171, %r309, %r1048, %p38;
	@%p37 bra 	$L__BB5_93;
	setp.ne.s32 	%p40, %r82, 0;
	mul.wide.s32 	%rd18, %r998, 8;
	add.s64 	%rd10, %rd1, %rd18;
	@%p40 bra 	$L__BB5_80;
	st.shared.u32 	[_ZZN3cub18CUB_300001_SM_10006detail4scan16DeviceScanKernelINS2_10policy_hubIiiijN4cuda3std3__44plusIvEEE10Policy1000EN6thrust24THRUST_300001_SM_1000_NS6detail15normal_iteratorINSD_10device_ptrIiEEEESI_NS0_13ScanTileStateIiLb1EEES9_NS0_8NullTypeEjiLb0ESL_EEvT0_T1_T2_iT3_T4_T5_E12temp_storage+12], %r169;
	add.s64 	%rd19, %rd10, 256;
	mov.b32 	%r343, 100;
	// begin inline asm
	st.relaxed.gpu.v2.u32 [%rd19], {%r343, %r169};
	// end inline asm
$L__BB5_80:
	not.b32 	%r349, %r82;
	add.s32 	%r1043, %r998, %r349;
	mov.b32 	%r345, 830;
	// begin inline asm
	nanosleep.u32 %r345;
	// end inline asm
	mul.wide.s32 	%rd21, %r1043, 8;
	add.s64 	%rd22, %rd1, %rd21;
	add.s64 	%rd20, %rd22, 256;
	// begin inline asm
	ld.relaxed.gpu.v2.u32 {%r1045, %r1037}, [%rd20];
	// end inline asm
	mov.b32 	%r1038, 952;
$L__BB5_81:
	setp.eq.s32 	%p41, %r1045, 99;
	mov.b32 	%r350, -1;
	vote.sync.any.pred 	%p42, %p41, %r350;
	not.pred 	%p43, %p42;
	@%p43 bra 	$L__BB5_83;
	mul.lo.s32 	%r453, %r998, 16807;
	and.b32  	%r998, %r453, 2147483647;
	add.s32 	%r454, %r1038, 1;
	rem.u32 	%r450, %r998, %r454;
	// begin inline asm
	nanosleep.u32 %r450;
	// end inline asm
	shr.u32 	%r1038, %r1038, 1;
	// begin inline asm
	ld.relaxed.gpu.v2.u32 {%r1045, %r1037}, [%rd20];
	// end inline asm
	bra.uni 	$L__BB5_81;
$L__BB5_83:
	setp.eq.s32 	%p44, %r1045, 101;
	mov.b32 	%r377, -1;
	vote.sync.ballot.b32 	%r379, %p44, %r377;
	// begin inline asm
	mov.u32 %r352, %lanemask_ge;
	// end inline asm
	and.b32  	%r380, %r379, %r352;
	or.b32  	%r381, %r380, -2147483648;
	add.s32 	%r382, %r381, -1;
	not.b32 	%r383, %r381;
	and.b32  	%r384, %r383, %r382;
	popc.b32 	%r356, %r384;
	mov.b32 	%r355, 1;
	// begin inline asm
	shfl.sync.down.b32 %r353, %r1037, %r355, %r356, %r377;
	// end inline asm
	setp.lt.s32 	%p46, %r252, %r356;
	selp.b32 	%r385, %r353, 0, %p46;
	add.s32 	%r359, %r385, %r1037;
	mov.b32 	%r360, 2;
	// begin inline asm
	shfl.sync.down.b32 %r358, %r359, %r360, %r356, %r377;
	// end inline asm
	add.s32 	%r386, %r252, 2;
	setp.gt.s32 	%p47, %r386, %r356;
	selp.b32 	%r387, 0, %r358, %p47;
	add.s32 	%r364, %r359, %r387;
	mov.b32 	%r365, 4;
	// begin inline asm
	shfl.sync.down.b32 %r363, %r364, %r365, %r356, %r377;
	// end inline asm
	add.s32 	%r388, %r252, 4;
	setp.gt.s32 	%p48, %r388, %r356;
	selp.b32 	%r389, 0, %r363, %p48;
	add.s32 	%r369, %r364, %r389;
	mov.b32 	%r370, 8;
	// begin inline asm
	shfl.sync.down.b32 %r368, %r369, %r370, %r356, %r377;
	// end inline asm
	add.s32 	%r390, %r252, 8;
	setp.gt.s32 	%p49, %r390, %r356;
	selp.b32 	%r391, 0, %r368, %p49;
	add.s32 	%r374, %r369, %r391;
	mov.b32 	%r375, 16;
	// begin inline asm
	shfl.sync.down.b32 %r373, %r374, %r375, %r356, %r377;
	// end inline asm
	add.s32 	%r392, %r252, 16;
	setp.gt.s32 	%p50, %r392, %r356;
	selp.b32 	%r393, 0, %r373, %p50;
	add.s32 	%r1041, %r374, %r393;
	add.s64 	%rd11, %rd1, 256;
	mov.b32 	%r1039, 952;
$L__BB5_84:
	setp.ne.s32 	%p51, %r1045, 101;
	mov.b32 	%r394, -1;
	vote.sync.all.pred 	%p52, %p51, %r394;
	not.pred 	%p53, %p52;
	@%p53 bra 	$L__BB5_89;
	shr.u32 	%r1039, %r1039, 1;
	mul.wide.s32 	%rd25, %r1043, 8;
	add.s64 	%rd26, %rd11, %rd25;
	add.s64 	%rd24, %rd26, -256;
	// begin inline asm
	ld.relaxed.gpu.v2.u32 {%r1045, %r1046}, [%rd24];
	// end inline asm
	mov.u32 	%r1047, %r1039;
$L__BB5_86:
	setp.eq.s32 	%p57, %r1045, 99;
	mov.b32 	%r402, -1;
	vote.sync.any.pred 	%p58, %p57, %r402;
	not.pred 	%p59, %p58;
	@%p59 bra 	$L__BB5_88;
	mul.lo.s32 	%r448, %r998, 16807;
	and.b32  	%r998, %r448, 2147483647;
	add.s32 	%r449, %r1047, 1;
	rem.u32 	%r445, %r998, %r449;
	// begin inline asm
	nanosleep.u32 %r445;
	// end inline asm
	shr.u32 	%r1047, %r1047, 1;
	// begin inline asm
	ld.relaxed.gpu.v2.u32 {%r1045, %r1046}, [%rd24];
	// end inline asm
	bra.uni 	$L__BB5_86;
$L__BB5_88:
	setp.eq.s32 	%p60, %r1045, 101;
	mov.b32 	%r428, -1;
	vote.sync.ballot.b32 	%r429, %p60, %r428;
	and.b32  	%r430, %r429, %r352;
	or.b32  	%r431, %r430, -2147483648;
	add.s32 	%r432, %r431, -1;
	not.b32 	%r433, %r431;
	and.b32  	%r434, %r433, %r432;
	popc.b32 	%r407, %r434;
	mov.b32 	%r406, 1;
	// begin inline asm
	shfl.sync.down.b32 %r404, %r1046, %r406, %r407, %r428;
	// end inline asm
	setp.lt.s32 	%p62, %r252, %r407;
	selp.b32 	%r435, %r404, 0, %p62;
	add.s32 	%r410, %r435, %r1046;
	mov.b32 	%r411, 2;
	// begin inline asm
	shfl.sync.down.b32 %r409, %r410, %r411, %r407, %r428;
	// end inline asm
	add.s32 	%r436, %r252, 2;
	setp.gt.s32 	%p63, %r436, %r407;
	selp.b32 	%r437, 0, %r409, %p63;
	add.s32 	%r415, %r410, %r437;
	mov.b32 	%r416, 4;
	// begin inline asm
	shfl.sync.down.b32 %r414, %r415, %r416, %r407, %r428;
	// end inline asm
	add.s32 	%r438, %r252, 4;
	setp.gt.s32 	%p64, %r438, %r407;
	selp.b32 	%r439, 0, %r414, %p64;
	add.s32 	%r420, %r415, %r439;
	mov.b32 	%r421, 8;
	// begin inline asm
	shfl.sync.down.b32 %r419, %r420, %r421, %r407, %r428;
	// end inline asm
	add.s32 	%r440, %r252, 8;
	setp.gt.s32 	%p65, %r440, %r407;
	selp.b32 	%r441, 0, %r419, %p65;
	add.s32 	%r425, %r420, %r441;
	mov.b32 	%r426, 16;
	// begin inline asm
	shfl.sync.down.b32 %r424, %r425, %r426, %r407, %r428;
	// end inline asm
	add.s32 	%r442, %r252, 16;
	setp.gt.s32 	%p66, %r442, %r407;
	selp.b32 	%r443, 0, %r424, %p66;
	add.s32 	%r444, %r443, %r1041;
	add.s32 	%r1041, %r444, %r425;
	add.s32 	%r1043, %r1043, -32;
	bra.uni 	$L__BB5_84;
$L__BB5_89:
	@%p40 bra 	$L__BB5_91;
	add.s32 	%r397, %r1041, %r169;
	add.s64 	%rd23, %rd10, 256;
	mov.b32 	%r396, 101;
	// begin inline asm
	st.relaxed.gpu.v2.u32 [%rd23], {%r396, %r397};
	// end inline asm
	st.shared.u32 	[_ZZN3cub18CUB_300001_SM_10006detail4scan16DeviceScanKernelINS2_10policy_hubIiiijN4cuda3std3__44plusIvEEE10Policy1000EN6thrust24THRUST_300001_SM_1000_NS6detail15normal_iteratorINSD_10device_ptrIiEEEESI_NS0_13ScanTileStateIiLb1EEES9_NS0_8NullTypeEjiLb0ESL_EEvT0_T1_T2_iT3_T4_T5_E12temp_storage+4], %r1041;
	st.shared.u32 	[_ZZN3cub18CUB_300001_SM_10006detail4scan16DeviceScanKernelINS2_10policy_hubIiiijN4cuda3std3__44plusIvEEE10Policy1000EN6thrust24THRUST_300001_SM_1000_NS6detail15normal_iteratorINSD_10device_ptrIiEEEESI_NS0_13ScanTileStateIiLb1EEES9_NS0_8NullTypeEjiLb0ESL_EEvT0_T1_T2_iT3_T4_T5_E12temp_storage+8], %r397;
$L__BB5_91:
	setp.ne.s32 	%p55, %r252, 0;
	mov.u32 	%r1048, %r171;
	@%p55 bra 	$L__BB5_93;
	st.shared.u32 	[_ZZN3cub18CUB_300001_SM_10006detail4scan16DeviceScanKernelINS2_10policy_hubIiiijN4cuda3std3__44plusIvEEE10Policy1000EN6thrust24THRUST_300001_SM_1000_NS6detail15normal_iteratorINSD_10device_ptrIiEEEESI_NS0_13ScanTileStateIiLb1EEES9_NS0_8NullTypeEjiLb0ESL_EEvT0_T1_T2_iT3_T4_T5_E12temp_storage+76], %r1041;
	mov.u32 	%r1048, %r1041;
$L__BB5_93:
	bar.sync 	0;
	setp.eq.s32 	%p56, %r82, 0;
	ld.shared.u32 	%r398, [_ZZN3cub18CUB_300001_SM_10006detail4scan16DeviceScanKernelINS2_10policy_hubIiiijN4cuda3std3__44plusIvEEE10Policy1000EN6thrust24THRUST_300001_SM_1000_NS6detail15normal_iteratorINSD_10device_ptrIiEEEESI_NS0_13ScanTileStateIiLb1EEES9_NS0_8NullTypeEjiLb0ESL_EEvT0_T1_T2_iT3_T4_T5_E12temp_storage+76];
	selp.b32 	%r399, 0, %r398, %p56;
	add.s32 	%r1049, %r399, %r1048;
$L__BB5_94:
	add.s32 	%r544, %r1049, %r142;
	add.s32 	%r545, %r143, %r544;
	add.s32 	%r546, %r144, %r545;
	add.s32 	%r547, %r145, %r546;
	add.s32 	%r548, %r146, %r547;
	add.s32 	%r549, %r147, %r548;
	add.s32 	%r550, %r148, %r549;
	add.s32 	%r551, %r149, %r550;
	add.s32 	%r552, %r150, %r551;
	add.s32 	%r553, %r151, %r552;
	add.s32 	%r554, %r152, %r553;
	add.s32 	%r555, %r153, %r554;
	add.s32 	%r556, %r154, %r555;
	add.s32 	%r557, %r155, %r556;
	add.s32 	%r558, %r156, %r557;
	add.s32 	%r559, %r157, %r558;
	add.s32 	%r560, %r158, %r559;
	add.s32 	%r561, %r159, %r560;
	add.s32 	%r562, %r160, %r561;
	add.s32 	%r563, %r161, %r562;
	add.s32 	%r564, %r162, %r563;
	add.s32 	%r565, %r163, %r564;
	bar.sync 	0;
	st.shared.v2.u32 	[%r141], {%r544, %r545};
	st.shared.v2.u32 	[%r141+8], {%r546, %r547};
	st.shared.v2.u32 	[%r141+16], {%r548, %r549};
	st.shared.v2.u32 	[%r141+24], {%r550, %r551};
	st.shared.v2.u32 	[%r141+32], {%r552, %r553};
	st.shared.v2.u32 	[%r141+40], {%r554, %r555};
	st.shared.v2.u32 	[%r141+48], {%r556, %r557};
	st.shared.v2.u32 	[%r141+56], {%r558, %r559};
	st.shared.v2.u32 	[%r141+64], {%r560, %r561};
	st.shared.v2.u32 	[%r141+72], {%r562, %r563};
	st.shared.v2.u32 	[%r141+80], {%r564, %r565};
	bar.warp.sync 	-1;
	ld.shared.u32 	%r210, [%r140];
	ld.shared.u32 	%r211, [%r140+128];
	ld.shared.u32 	%r212, [%r140+256];
	ld.shared.u32 	%r213, [%r140+384];
	ld.shared.u32 	%r214, [%r140+512];
	ld.shared.u32 	%r215, [%r140+640];
	ld.shared.u32 	%r216, [%r140+768];
	ld.shared.u32 	%r217, [%r140+896];
	ld.shared.u32 	%r218, [%r140+1024];
	ld.shared.u32 	%r219, [%r140+1152];
	ld.shared.u32 	%r220, [%r140+1280];
	ld.shared.u32 	%r221, [%r140+1408];
	ld.shared.u32 	%r222, [%r140+1536];
	ld.shared.u32 	%r223, [%r140+1664];
	ld.shared.u32 	%r224, [%r140+1792];
	ld.shared.u32 	%r225, [%r140+1920];
	ld.shared.u32 	%r226, [%r140+2048];
	ld.shared.u32 	%r227, [%r140+2176];
	ld.shared.u32 	%r228, [%r140+2304];
	ld.shared.u32 	%r229, [%r140+2432];
	ld.shared.u32 	%r230, [%r140+2560];
	ld.shared.u32 	%r231, [%r140+2688];
	setp.ne.s32 	%p81, %r82, 0;
	@%p81 bra 	$L__BB5_96;
	st.volatile.shared.u32 	[_ZZN3cub18CUB_300001_SM_10006detail4scan16DeviceScanKernelINS2_10policy_hubIiiijN4cuda3std3__44plusIvEEE10Policy1000EN6thrust24THRUST_300001_SM_1000_NS6detail15normal_iteratorINSD_10device_ptrIiEEEESI_NS0_13ScanTileStateIiLb1EEES9_NS0_8NullTypeEjiLb0ESL_EEvT0_T1_T2_iT3_T4_T5_E12temp_storage+33792], %r3;
$L__BB5_96:
	ld.param.u32 	%r997, [_ZN3cub18CUB_300001_SM_10006detail4scan16DeviceScanKernelINS2_10policy_hubIiiijN4cuda3std3__44plusIvEEE10Policy1000EN6thrust24THRUST_300001_SM_1000_NS6detail15normal_iteratorINSD_10device_ptrIiEEEESI_NS0_13ScanTileStateIiLb1EEES9_NS0_8NullTypeEjiLb0ESL_EEvT0_T1_T2_iT3_T4_T5__param_3];
	bar.sync 	0;
	ld.volatile.shared.u32 	%r232, [_ZZN3cub18CUB_300001_SM_10006detail4scan16DeviceScanKernelINS2_10policy_hubIiiijN4cuda3std3__44plusIvEEE10Policy1000EN6thrust24THRUST_300001_SM_1000_NS6detail15normal_iteratorINSD_10device_ptrIiEEEESI_NS0_13ScanTileStateIiLb1EEES9_NS0_8NullTypeEjiLb0ESL_EEvT0_T1_T2_iT3_T4_T5_E12temp_storage+33792];
	cvt.u64.u32 	%rd33, %r84;
	mov.u32 	%r566, %ctaid.x;
	add.s32 	%r567, %r997, %r566;
	mul.lo.s32 	%r568, %r567, 8448;
	cvt.u64.u32 	%rd34, %r568;
	add.s64 	%rd35, %rd33, %rd34;
	setp.ge.s32 	%p82, %r84, %r232;
	shl.b64 	%rd36, %rd35, 2;
	add.s64 	%rd12, %rd3, %rd36;
	@%p82 bra 	$L__BB5_98;
	st.global.u32 	[%rd12], %r210;
$L__BB5_98:
	mov.u32 	%r569, %tid.x;
	and.b32  	%r570, %r569, 992;
	mul.lo.s32 	%r571, %r570, 22;
	and.b32  	%r572, %r569, 31;
	or.b32  	%r573, %r571, %r572;
	or.b32  	%r574, %r573, 32;
	setp.ge.s32 	%p83, %r574, %r232;
	@%p83 bra 	$L__BB5_100;
	st.global.u32 	[%rd12+128], %r211;
$L__BB5_100:
	setp.ge.s32 	%p84, %r89, %r232;
	@%p84 bra 	$L__BB5_102;
	st.global.u32 	[%rd12+256], %r212;
$L__BB5_102:
	setp.ge.s32 	%p85, %r92, %r232;
	@%p85 bra 	$L__BB5_104;
	st.global.u32 	[%rd12+384], %r213;
$L__BB5_104:
	add.s32 	%r580, %r573, 128;
	setp.ge.s32 	%p86, %r580, %r232;
	@%p86 bra 	$L__BB5_106;
	st.global.u32 	[%rd12+512], %r214;
$L__BB5_106:
	add.s32 	%r586, %r573, 160;
	setp.ge.s32 	%p87, %r586, %r232;
	@%p87 bra 	$L__BB5_108;
	st.global.u32 	[%rd12+640], %r215;
$L__BB5_108:
	add.s32 	%r592, %r573, 192;
	setp.ge.s32 	%p88, %r592, %r232;
	@%p88 bra 	$L__BB5_110;
	st.global.u32 	[%rd12+768], %r216;
$L__BB5_110:
	setp.ge.s32 	%p89, %r101, %r232;
	@%p89 bra 	$L__BB5_112;
	st.global.u32 	[%rd12+896], %r217;
$L__BB5_112:
	add.s32 	%r598, %r573, 256;
	setp.ge.s32 	%p90, %r598, %r232;
	@%p90 bra 	$L__BB5_114;
	st.global.u32 	[%rd12+1024], %r218;
$L__BB5_114:
	add.s32 	%r604, %r573, 288;
	setp.ge.s32 	%p91, %r604, %r232;
	@%p91 bra 	$L__BB5_116;
	st.global.u32 	[%rd12+1152], %r219;
$L__BB5_116:
	add.s32 	%r610, %r573, 320;
	setp.ge.s32 	%p92, %r610, %r232;
	@%p92 bra 	$L__BB5_118;
	st.global.u32 	[%rd12+1280], %r220;
$L__BB5_118:
	setp.ge.s32 	%p93, %r110, %r232;
	@%p93 bra 	$L__BB5_120;
	st.global.u32 	[%rd12+1408], %r221;
$L__BB5_120:
	setp.ge.s32 	%p94, %r113, %r232;
	@%p94 bra 	$L__BB5_122;
	st.global.u32 	[%rd12+1536], %r222;
$L__BB5_122:
	setp.ge.s32 	%p95, %r116, %r232;
	@%p95 bra 	$L__BB5_124;
	st.global.u32 	[%rd12+1664], %r223;
$L__BB5_124:
	setp.ge.s32 	%p96, %r119, %r232;
	@%p96 bra 	$L__BB5_126;
	st.global.u32 	[%rd12+1792], %r224;
$L__BB5_126:
	add.s32 	%r616, %r573, 480;
	setp.ge.s32 	%p97, %r616, %r232;
	@%p97 bra 	$L__BB5_128;
	st.global.u32 	[%rd12+1920], %r225;
$L__BB5_128:
	add.s32 	%r622, %r573, 512;
	setp.ge.s32 	%p98, %r622, %r232;
	@%p98 bra 	$L__BB5_130;
	st.global.u32 	[%rd12+2048], %r226;
$L__BB5_130:
	setp.ge.s32 	%p99, %r126, %r232;
	@%p99 bra 	$L__BB5_132;
	st.global.u32 	[%rd12+2176], %r227;
$L__BB5_132:
	add.s32 	%r628, %r573, 576;
	setp.ge.s32 	%p100, %r628, %r232;
	@%p100 bra 	$L__BB5_134;
	st.global.u32 	[%rd12+2304], %r228;
$L__BB5_134:
	setp.ge.s32 	%p101, %r131, %r232;
	@%p101 bra 	$L__BB5_136;
	st.global.u32 	[%rd12+2432], %r229;
$L__BB5_136:
	add.s32 	%r634, %r573, 640;
	setp.ge.s32 	%p102, %r634, %r232;
	@%p102 bra 	$L__BB5_138;
	st.global.u32 	[%rd12+2560], %r230;
$L__BB5_138:
	add.s32 	%r640, %r573, 672;
	setp.ge.s32 	%p103, %r640, %r232;
	@%p103 bra 	$L__BB5_140;
	st.global.u32 	[%rd12+2688], %r231;
$L__BB5_140:
	ret;

}
	// .globl	_ZN3cub18CUB_300001_SM_10006detail4scan16DeviceScanKernelINS2_10policy_hubIiiimN4cuda3std3__44plusIvEEE10Policy1000EN6thrust24THRUST_300001_SM_1000_NS6detail15normal_iteratorINSD_10device_ptrIiEEEESI_NS0_13ScanTileStateIiLb1EEES9_NS0_8NullTypeEmiLb0ESL_EEvT0_T1_T2_iT3_T4_T5_
.visible .entry _ZN3cub18CUB_300001_SM_10006detail4scan16DeviceScanKernelINS2_10policy_hubIiiimN4cuda3std3__44plusIvEEE10Policy1000EN6thrust24THRUST_300001_SM_1000_NS6detail15normal_iteratorINSD_10device_ptrIiEEEESI_NS0_13ScanTileStateIiLb1EEES9_NS0_8NullTypeEmiLb0ESL_EEvT0_T1_T2_iT3_T4_T5_(
	.param .align 8 .b8 _ZN3cub18CUB_300001_SM_10006detail4scan16DeviceScanKernelINS2_10policy_hubIiiimN4cuda3std3__44plusIvEEE10Policy1000EN6thrust24THRUST_300001_SM_1000_NS6detail15normal_iteratorINSD_10device_ptrIiEEEESI_NS0_13ScanTileStateIiLb1EEES9_NS0_8NullTypeEmiLb0ESL_EEvT0_T1_T2_iT3_T4_T5__param_0[8],
	.param .align 8 .b8 _ZN3cub18CUB_300001_SM_10006detail4scan16DeviceScanKernelINS2_10policy_hubIiiimN4cuda3std3__44plusIvEEE10Policy1000EN6thrust24THRUST_300001_SM_1000_NS6detail15normal_iteratorINSD_10device_ptrIiEEEESI_NS0_13ScanTileStateIiLb1EEES9_NS0_8NullTypeEmiLb0ESL_EEvT0_T1_T2_iT3_T4_T5__param_1[8],
	.param .align 8 .b8 _ZN3cub18CUB_300001_SM_10006detail4scan16DeviceScanKernelINS2_10policy_hubIiiimN4cuda3std3__44plusIvEEE10Policy1000EN6thrust24THRUST_300001_SM_1000_NS6detail15normal_iteratorINSD_10device_ptrIiEEEESI_NS0_13ScanTileStateIiLb1EEES9_NS0_8NullTypeEmiLb0ESL_EEvT0_T1_T2_iT3_T4_T5__param_2[8],
	.param .u32 _ZN3cub18CUB_300001_SM_10006detail4scan16DeviceScanKernelINS2_10policy_hubIiiimN4cuda3std3__44plusIvEEE10Policy1000EN6thrust24THRUST_300001_SM_1000_NS6detail15normal_iteratorINSD_10device_ptrIiEEEESI_NS0_13ScanTileStateIiLb1EEES9_NS0_8NullTypeEmiLb0ESL_EEvT0_T1_T2_iT3_T4_T5__param_3,
	.param .align 1 .b8 _ZN3cub18CUB_300001_SM_10006detail4scan16DeviceScanKernelINS2_10policy_hubIiiimN4cuda3std3__44plusIvEEE10Policy1000EN6thrust24THRUST_300001_SM_1000_NS6detail15normal_iteratorINSD_10device_ptrIiEEEESI_NS0_13ScanTileStateIiLb1EEES9_NS0_8NullTypeEmiLb0ESL_EEvT0_T1_T2_iT3_T4_T5__param_4[1],
	.param .align 1 .b8 _ZN3cub18CUB_300001_SM_10006detail4scan16DeviceScanKernelINS2_10policy_hubIiiimN4cuda3std3__44plusIvEEE10Policy1000EN6thrust24THRUST_300001_SM_1000_NS6detail15normal_iteratorINSD_10device_ptrIiEEEESI_NS0_13ScanTileStateIiLb1EEES9_NS0_8NullTypeEmiLb0ESL_EEvT0_T1_T2_iT3_T4_T5__param_5[1],
	.param .u64 _ZN3cub18CUB_300001_SM_10006detail4scan16DeviceScanKernelINS2_10policy_hubIiiimN4cuda3std3__44plusIvEEE10Policy1000EN6thrust24THRUST_300001_SM_1000_NS6detail15normal_iteratorINSD_10device_ptrIiEEEESI_NS0_13ScanTileStateIiLb1EEES9_NS0_8NullTypeEmiLb0ESL_EEvT0_T1_T2_iT3_T4_T5__param_6
)
.maxntid 416
{
	.reg .pred 	%p<158>;
	.reg .b32 	%r<1009>;
	.reg .b64 	%rd<55>;
	// demoted variable
	.shared .align 16 .b8 _ZZN3cub18CUB_300001_SM_10006detail4scan16DeviceScanKernelINS2_10policy_hubIiiimN4cuda3std3__44plusIvEEE10Policy1000EN6thrust24THRUST_300001_SM_1000_NS6detail15normal_iteratorINSD_10device_ptrIiEEEESI_NS0_13ScanTileStateIiLb1EEES9_NS0_8NullTypeEmiLb0ESL_EEvT0_T1_T2_iT3_T4_T5_E12temp_storage[31632];
	ld.param.u64 	%rd1, [_ZN3cub18CUB_300001_SM_10006detail4scan16DeviceScanKernelINS2_10policy_hubIiiimN4cuda3std3__44plusIvEEE10Policy1000EN6thrust24THRUST_300001_SM_1000_NS6detail15normal_iteratorINSD_10device_ptrIiEEEESI_NS0_13ScanTileStateIiLb1EEES9_NS0_8NullTypeEmiLb0ESL_EEvT0_T1_T2_iT3_T4_T5__param_2];
	ld.param.u64 	%rd16, [_ZN3cub18CUB_300001_SM_10006detail4scan16DeviceScanKernelINS2_10policy_hubIiiimN4cuda3std3__44plusIvEEE10Policy1000EN6thrust24THRUST_300001_SM_1000_NS6detail15normal_iteratorINSD_10device_ptrIiEEEESI_NS0_13ScanTileStateIiLb1EEES9_NS0_8NullTypeEmiLb0ESL_EEvT0_T1_T2_iT3_T4_T5__param_1];
	ld.param.u64 	%rd17, [_ZN3cub18CUB_300001_SM_10006detail4scan16DeviceScanKernelINS2_10policy_hubIiiimN4cuda3std3__44plusIvEEE10Policy1000EN6thrust24THRUST_300001_SM_1000_NS6detail15normal_iteratorINSD_10device_ptrIiEEEESI_NS0_13ScanTileStateIiLb1EEES9_NS0_8NullTypeEmiLb0ESL_EEvT0_T1_T2_iT3_T4_T5__param_0];
	ld.param.u32 	%r200, [_ZN3cub18CUB_300001_SM_10006detail4scan16DeviceScanKernelINS2_10policy_hubIiiimN4cuda3std3__44plusIvEEE10Policy1000EN6thrust24THRUST_300001_SM_1000_NS6detail15normal_iteratorINSD_10device_ptrIiEEEESI_NS0_13ScanTileStateIiLb1EEES9_NS0_8NullTypeEmiLb0ESL_EEvT0_T1_T2_iT3_T4_T5__param_3];
	ld.param.u64 	%rd18, [_ZN3cub18CUB_300001_SM_10006detail4scan16DeviceScanKernelINS2_10policy_hubIiiimN4cuda3std3__44plusIvEEE10Policy1000EN6thrust24THRUST_300001_SM_1000_NS6detail15normal_iteratorINSD_10device_ptrIiEEEESI_NS0_13ScanTileStateIiLb1EEES9_NS0_8NullTypeEmiLb0ESL_EEvT0_T1_T2_iT3_T4_T5__param_6];
	cvta.to.global.u64 	%rd2, %rd17;
	cvta.to.global.u64 	%rd3, %rd16;
	mov.u32 	%r201, %ctaid.x;
	add.s32 	%r1, %r200, %r201;
	mul.wide.s32 	%rd4, %r1, 7904;
	sub.s64 	%rd5, %rd18, %rd4;
	setp.lt.u64 	%p1, %rd5, 7905;
	@%p1 bra 	$L__BB6_26;
	mov.u32 	%r2, %tid.x;
	and.b32  	%r625, %r2, 31;
	and.b32  	%r626, %r2, 992;
	mul.lo.s32 	%r627, %r626, 19;
	or.b32  	%r628, %r627, %r625;
	cvt.u64.u32 	%rd38, %r628;
	add.s64 	%rd6, %rd4, %rd38;
	shl.b64 	%rd39, %rd6, 2;
	add.s64 	%rd40, %rd2, %rd39;
	ld.global.u32 	%r629, [%rd40];
	ld.global.u32 	%r630, [%rd40+128];
	ld.global.u32 	%r631, [%rd40+256];
	ld.global.u32 	%r632, [%rd40+384];
	ld.global.u32 	%r633, [%rd40+512];
	ld.global.u32 	%r634, [%rd40+640];
	ld.global.u32 	%r635, [%rd40+768];
	ld.global.u32 	%r636, [%rd40+896];
	ld.global.u32 	%r637, [%rd40+1024];
	ld.global.u32 	%r638, [%rd40+1152];
	ld.global.u32 	%r639, [%rd40+1280];
	ld.global.u32 	%r640, [%rd40+1408];
	ld.global.u32 	%r641, [%rd40+1536];
	ld.global.u32 	%r642, [%rd40+1664];
	ld.global.u32 	%r643, [%rd40+1792];
	ld.global.u32 	%r644, [%rd40+1920];
	ld.global.u32 	%r645, [%rd40+2048];
	ld.global.u32 	%r646, [%rd40+2176];
	ld.global.u32 	%r647, [%rd40+2304];
	// begin inline asm
	mov.u32 %r624, %laneid;
	// end inline asm
	shr.u32 	%r4, %r2, 5;
	mad.lo.s32 	%r648, %r4, 608, %r624;
	shl.b32 	%r649, %r648, 2;
	mov.u32 	%r650, _ZZN3cub18CUB_300001_SM_10006detail4scan16DeviceScanKernelINS2_10policy_hubIiiimN4cuda3std3__44plusIvEEE10Policy1000EN6thrust24THRUST_300001_SM_1000_NS6detail15normal_iteratorINSD_10device_ptrIiEEEESI_NS0_13ScanTileStateIiLb1EEES9_NS0_8NullTypeEmiLb0ESL_EEvT0_T1_T2_iT3_T4_T5_E12temp_storage;
	add.s32 	%r5, %r650, %r649;
	st.shared.u32 	[%r5], %r629;
	st.shared.u32 	[%r5+128], %r630;
	st.shared.u32 	[%r5+256], %r631;
	st.shared.u32 	[%r5+384], %r632;
	st.shared.u32 	[%r5+512], %r633;
	st.shared.u32 	[%r5+640], %r634;
	st.shared.u32 	[%r5+768], %r635;
	st.shared.u32 	[%r5+896], %r636;
	st.shared.u32 	[%r5+1024], %r637;
	st.shared.u32 	[%r5+1152], %r638;
	st.shared.u32 	[%r5+1280], %r639;
	st.shared.u32 	[%r5+1408], %r640;
	st.shared.u32 	[%r5+1536], %r641;
	st.shared.u32 	[%r5+1664], %r642;
	st.shared.u32 	[%r5+1792], %r643;
	st.shared.u32 	[%r5+1920], %r644;
	st.shared.u32 	[%r5+2048], %r645;
	st.shared.u32 	[%r5+2176], %r646;
	st.shared.u32 	[%r5+2304], %r647;
	bar.warp.sync 	-1;
	mad.lo.s32 	%r6, %r624, 72, %r5;
	ld.shared.u32 	%r7, [%r6];
	ld.shared.u32 	%r8, [%r6+4];
	ld.shared.u32 	%r9, [%r6+8];
	ld.shared.u32 	%r10, [%r6+12];
	ld.shared.u32 	%r11, [%r6+16];
	ld.shared.u32 	%r12, [%r6+20];
	ld.shared.u32 	%r13, [%r6+24];
	ld.shared.u32 	%r14, [%r6+28];
	ld.shared.u32 	%r15, [%r6+32];
	ld.shared.u32 	%r16, [%r6+36];
	ld.shared.u32 	%r17, [%r6+40];
	ld.shared.u32 	%r18, [%r6+44];
	ld.shared.u32 	%r19, [%r6+48];
	ld.shared.u32 	%r20, [%r6+52];
	ld.shared.u32 	%r21, [%r6+56];
	ld.shared.u32 	%r22, [%r6+60];
	ld.shared.u32 	%r23, [%r6+64];
	ld.shared.u32 	%r24, [%r6+68];
	ld.shared.u32 	%r25, [%r6+72];
	bar.sync 	0;
	setp.ne.s32 	%p100, %r1, 0;
	@%p100 bra 	$L__BB6_6;
	add.s32 	%r868, %r8, %r7;
	add.s32 	%r869, %r9, %r868;
	add.s32 	%r870, %r10, %r869;
	add.s32 	%r871, %r11, %r870;
	add.s32 	%r872, %r12, %r871;
	add.s32 	%r873, %r13, %r872;
	add.s32 	%r874, %r14, %r873;
	add.s32 	%r875, %r15, %r874;
	add.s32 	%r876, %r16, %r875;
	add.s32 	%r877, %r17, %r876;
	add.s32 	%r878, %r18, %r877;
	add.s32 	%r879, %r19, %r878;
	add.s32 	%r880, %r20, %r879;
	add.s32 	%r881, %r21, %r880;
	add.s32 	%r882, %r22, %r881;
	add.s32 	%r883, %r23, %r882;
	add.s32 	%r884, %r24, %r883;
	add.s32 	%r842, %r25, %r884;
	mov.b32 	%r840, 1;
	mov.b32 	%r865, 0;
	mov.b32 	%r867, -1;
	// begin inline asm
	{  .reg .s32 r0;  .reg .pred p;  shfl.sync.up.b32 r0|p, %r842, %r840, %r865, %r867;  @p add.s32 r0, r0, %r842;  mov.s32 %r838, r0;}
	// end inline asm
	mov.b32 	%r846, 2;
	// begin inline asm
	{  .reg .s32 r0;  .reg .pred p;  shfl.sync.up.b32 r0|p, %r838, %r846, %r865, %r867;  @p add.s32 r0, r0, %r838;  mov.s32 %r844, r0;}
	// end inline asm
	mov.b32 	%r852, 4;
	// begin inline asm
	{  .reg .s32 r0;  .reg .pred p;  shfl.sync.up.b32 r0|p, %r844, %r852, %r865, %r867;  @p add.s32 r0, r0, %r844;  mov.s32 %r850, r0;}
	// end inline asm
	mov.b32 	%r858, 8;
	// begin inline asm
	{  .reg .s32 r0;  .reg .pred p;  shfl.sync.up.b32 r0|p, %r850, %r858, %r865, %r867;  @p add.s32 r0, r0, %r850;  mov.s32 %r856, r0;}
	// end inline asm
	mov.b32 	%r864, 16;
	// begin inline asm
	{  .reg .s32 r0;  .reg .pred p;  shfl.sync.up.b32 r0|p, %r856, %r864, %r865, %r867;  @p add.s32 r0, r0, %r856;  mov.s32 %r862, r0;}
	// end inline asm
	setp.ne.s32 	%p143, %r624, 31;
	@%p143 bra 	$L__BB6_4;
	shl.b32 	%r885, %r4, 2;
	mov.u32 	%r886, _ZZN3cub18CUB_300001_SM_10006detail4scan16DeviceScanKernelINS2_10policy_hubIiiimN4cuda3std3__44plusIvEEE10Policy1000EN6thrust24THRUST_300001_SM_1000_NS6detail15normal_iteratorINSD_10device_ptrIiEEEESI_NS0_13ScanTileStateIiLb1EEES9_NS0_8NullTypeEmiLb0ESL_EEvT0_T1_T2_iT3_T4_T5_E12temp_storage;
	add.s32 	%r887, %r886, %r885;
	st.shared.u32 	[%r887+16], %r862;
$L__BB6_4:
	sub.s32 	%r888, %r862, %r842;
	bar.sync 	0;
	ld.shared.v4.u32 	{%r889, %r890, %r891, %r892}, [_ZZN3cub18CUB_300001_SM_10006detail4scan16DeviceScanKernelINS2_10policy_hubIiiimN4cuda3std3__44plusIvEEE10Policy1000EN6thrust24THRUST_300001_SM_1000_NS6detail15normal_iteratorINSD_10device_ptrIiEEEESI_NS0_13ScanTileStateIiLb1EEES9_NS0_8NullTypeEmiLb0ESL_EEvT0_T1_T2_iT3_T4_T5_E12temp_storage+16];
	add.s32 	%r893, %r890, %r889;
	setp.eq.s32 	%p144, %r4, 2;
	selp.b32 	%r894, %r893, %r889, %p144;
	add.s32 	%r895, %r893, %r891;
	setp.eq.s32 	%p145, %r4, 3;
	selp.b32 	%r896, %r895, %r894, %p145;
	add.s32 	%r897, %r895, %r892;
	setp.eq.s32 	%p146, %r4, 4;
	selp.b32 	%r898, %r897, %r896, %p146;
	ld.shared.v4.u32 	{%r899, %r900, %r901, %r902}, [_ZZN3cub18CUB_300001_SM_10006detail4scan16DeviceScanKernelINS2_10policy_hubIiiimN4cuda3std3__44plusIvEEE10Policy1000EN6thrust24THRUST_300001_SM_1000_NS6detail15normal_iteratorINSD_10device_ptrIiEEEESI_NS0_13ScanTileStateIiLb1EEES9_NS0_8NullTypeEmiLb0ESL_EEvT0_T1_T2_iT3_T4_T5_E12temp_storage+32];
	add.s32 	%r903, %r897, %r899;
	setp.eq.s32 	%p147, %r4, 5;
	selp.b32 	%r904, %r903, %r898, %p147;
	add.s32 	%r905, %r903, %r900;
	setp.eq.s32 	%p148, %r4, 6;
	selp.b32 	%r906, %r905, %r904, %p148;
	add.s32 	%r907, %r905, %r901;
	setp.eq.s32 	%p149, %r4, 7;
	selp.b32 	%r908, %r907, %r906, %p149;
	add.s32 	%r909, %r907, %r902;
	setp.eq.s32 	%p150, %r4, 8;
	selp.b32 	%r910, %r909, %r908, %p150;
	ld.shared.v4.u32 	{%r911, %r912, %r913, %r914}, [_ZZN3cub18CUB_300001_SM_10006detail4scan16DeviceScanKernelINS2_10policy_hubIiiimN4cuda3std3__44plusIvEEE10Policy1000EN6thrust24THRUST_300001_SM_1000_NS6detail15normal_iteratorINSD_10device_ptrIiEEEESI_NS0_13ScanTileStateIiLb1EEES9_NS0_8NullTypeEmiLb0ESL_EEvT0_T1_T2_iT3_T4_T5_E12temp_storage+48];
	add.s32 	%r915, %r909, %r911;
	setp.eq.s32 	%p151, %r4, 9;
	selp.b32 	%r916, %r915, %r910, %p151;
	add.s32 	%r917, %r915, %r912;
	setp.eq.s32 	%p152, %r4, 10;
	selp.b32 	%r918, %r917, %r916, %p152;
	add.s32 	%r919, %r917, %r913;
	setp.eq.s32 	%p153, %r4, 11;
	selp.b32 	%r920, %r919, %r918, %p153;
	add.s32 	%r28, %r919, %r914;
	setp.eq.s32 	%p154, %r4, 12;
	selp.b32 	%r921, %r28, %r920, %p154;
	setp.lt.u32 	%p155, %r2, 32;
	setp.eq.s32 	%p156, %r624, 0;
	selp.b32 	%r922, 0, %r888, %p156;
	add.s32 	%r923, %r921, %r922;
	selp.b32 	%r977, %r888, %r923, %p155;
	setp.ne.s32 	%p157, %r2, 0;
	@%p157 bra 	$L__BB6_25;
	ld.shared.u32 	%r927, [_ZZN3cub18CUB_300001_SM_10006detail4scan16DeviceScanKernelINS2_10policy_hubIiiimN4cuda3std3__44plusIvEEE10Policy1000EN6thrust24THRUST_300001_SM_1000_NS6detail15normal_iteratorINSD_10device_ptrIiEEEESI_NS0_13ScanTileStateIiLb1EEES9_NS0_8NullTypeEmiLb0ESL_EEvT0_T1_T2_iT3_T4_T5_E12temp_storage+64];
	add.s64 	%rd52, %rd1, 256;
	add.s32 	%r925, %r28, %r927;
	mov.b32 	%r924, 101;
	// begin inline asm
	st.relaxed.gpu.v2.u32 [%rd52], {%r924, %r925};
	// end inline asm
	mov.b32 	%r977, 0;
	bra.uni 	$L__BB6_25;
$L__BB6_6:
	add.s32 	%r681, %r8, %r7;
	add.s32 	%r682, %r9, %r681;
	add.s32 	%r683, %r10, %r682;
	add.s32 	%r684, %r11, %r683;
	add.s32 	%r685, %r12, %r684;
	add.s32 	%r686, %r13, %r685;
	add.s32 	%r687, %r14, %r686;
	add.s32 	%r688, %r15, %r687;
	add.s32 	%r689, %r16, %r688;
	add.s32 	%r690, %r17, %r689;
	add.s32 	%r691, %r18, %r690;
	add.s32 	%r692, %r19, %r691;
	add.s32 	%r693, %r20, %r692;
	add.s32 	%r694, %r21, %r693;
	add.s32 	%r695, %r22, %r694;
	add.s32 	%r696, %r23, %r695;
	add.s32 	%r697, %r24, %r696;
	add.s32 	%r655, %r25, %r697;
	mov.b32 	%r653, 1;
	mov.b32 	%r678, 0;
	mov.b32 	%r680, -1;
	// begin inline asm
	{  .reg .s32 r0;  .reg .pred p;  shfl.sync.up.b32 r0|p, %r655, %r653, %r678, %r680;  @p add.s32 r0, r0, %r655;  mov.s32 %r651, r0;}
	// end inline asm
	mov.b32 	%r659, 2;
	// begin inline asm
	{  .reg .s32 r0;  .reg .pred p;  shfl.sync.up.b32 r0|p, %r651, %r659, %r678, %r680;  @p add.s32 r0, r0, %r651;  mov.s32 %r657, r0;}
	// end inline asm
	mov.b32 	%r665, 4;
	// begin inline asm
	{  .reg .s32 r0;  .reg .pred p;  shfl.sync.up.b32 r0|p, %r657, %r665, %r678, %r680;  @p add.s32 r0, r0, %r657;  mov.s32 %r663, r0;}
	// end inline asm
	mov.b32 	%r671, 8;
	// begin inline asm
	{  .reg .s32 r0;  .reg .pred p;  shfl.sync.up.b32 r0|p, %r663, %r671, %r678, %r680;  @p add.s32 r0, r0, %r663;  mov.s32 %r669, r0;}
	// end inline asm
	mov.b32 	%r677, 16;
	// begin inline asm
	{  .reg .s32 r0;  .reg .pred p;  shfl.sync.up.b32 r0|p, %r669, %r677, %r678, %r680;  @p add.s32 r0, r0, %r669;  mov.s32 %r675, r0;}
	// end inline asm
	setp.ne.s32 	%p101, %r624, 31;
	@%p101 bra 	$L__BB6_8;
	shl.b32 	%r698, %r4, 2;
	mov.u32 	%r699, _ZZN3cub18CUB_300001_SM_10006detail4scan16DeviceScanKernelINS2_10policy_hubIiiimN4cuda3std3__44plusIvEEE10Policy1000EN6thrust24THRUST_300001_SM_1000_NS6detail15normal_iteratorINSD_10device_ptrIiEEEESI_NS0_13ScanTileStateIiLb1EEES9_NS0_8NullTypeEmiLb0ESL_EEvT0_T1_T2_iT3_T4_T5_E12temp_storage;
	add.s32 	%r700, %r699, %r698;
	st.shared.u32 	[%r700+16], %r675;
$L__BB6_8:
	sub.s32 	%r701, %r675, %r655;
	bar.sync 	0;
	ld.shared.v4.u32 	{%r702, %r703, %r704, %r705}, [_ZZN3cub18CUB_300001_SM_10006detail4scan16DeviceScanKernelINS2_10policy_hubIiiimN4cuda3std3__44plusIvEEE10Policy1000EN6thrust24THRUST_300001_SM_1000_NS6detail15normal_iteratorINSD_10device_ptrIiEEEESI_NS0_13ScanTileStateIiLb1EEES9_NS0_8NullTypeEmiLb0ESL_EEvT0_T1_T2_iT3_T4_T5_E12temp_storage+16];
	add.s32 	%r706, %r703, %r702;
	setp.eq.s32 	%p102, %r4, 2;
	selp.b32 	%r707, %r706, %r702, %p102;
	add.s32 	%r708, %r706, %r704;
	setp.eq.s32 	%p103, %r4, 3;
	selp.b32 	%r709, %r708, %r707, %p103;
	add.s32 	%r710, %r708, %r705;
	setp.eq.s32 	%p104, %r4, 4;
	selp.b32 	%r711, %r710, %r709, %p104;
	ld.shared.v4.u32 	{%r712, %r713, %r714, %r715}, [_ZZN3cub18CUB_300001_SM_10006detail4scan16DeviceScanKernelINS2_10policy_hubIiiimN4cuda3std3__44plusIvEEE10Policy1000EN6thrust24THRUST_300001_SM_1000_NS6detail15normal_iteratorINSD_10device_ptrIiEEEESI_NS0_13ScanTileStateIiLb1EEES9_NS0_8NullTypeEmiLb0ESL_EEvT0_T1_T2_iT3_T4_T5_E12temp_storage+32];
	add.s32 	%r716, %r710, %r712;
	setp.eq.s32 	%p105, %r4, 5;
	selp.b32 	%r717, %r716, %r711, %p105;
	add.s32 	%r718, %r716, %r713;
	setp.eq.s32 	%p106, %r4, 6;
	selp.b32 	%r719, %r718, %r717, %p106;
	add.s32 	%r720, %r718, %r714;
	setp.eq.s32 	%p107, %r4, 7;
	selp.b32 	%r721, %r720, %r719, %p107;
	add.s32 	%r722, %r720, %r715;
	setp.eq.s32 	%p108, %r4, 8;
	selp.b32 	%r723, %r722, %r721, %p108;
	ld.shared.v4.u32 	{%r724, %r725, %r726, %r727}, [_ZZN3cub18CUB_300001_SM_10006detail4scan16DeviceScanKernelINS2_10policy_hubIiiimN4cuda3std3__44plusIvEEE10Policy1000EN6thrust24THRUST_300001_SM_1000_NS6detail15normal_iteratorINSD_10device_ptrIiEEEESI_NS0_13ScanTileStateIiLb1EEES9_NS0_8NullTypeEmiLb0ESL_EEvT0_T1_T2_iT3_T4_T5_E12temp_storage+48];
	add.s32 	%r728, %r722, %r724;
	setp.eq.s32 	%p109, %r4, 9;
	selp.b32 	%r729, %r728, %r723, %p109;
	add.s32 	%r730, %r728, %r725;
	setp.eq.s32 	%p110, %r4, 10;
	selp.b32 	%r731, %r730, %r729, %p110;
	add.s32 	%r732, %r730, %r726;
	setp.eq.s32 	%p111, %r4, 11;
	selp.b32 	%r733, %r732, %r731, %p111;
	add.s32 	%r734, %r732, %r727;
	setp.eq.s32 	%p112, %r4, 12;
	selp.b32 	%r735, %r734, %r733, %p112;
	ld.shared.u32 	%r736, [_ZZN3cub18CUB_300001_SM_10006detail4scan16DeviceScanKernelINS2_10policy_hubIiiimN4cuda3std3__44plusIvEEE10Policy1000EN6thrust24THRUST_300001_SM_1000_NS6detail15normal_iteratorINSD_10device_ptrIiEEEESI_NS0_13ScanTileStateIiLb1EEES9_NS0_8NullTypeEmiLb0ESL_EEvT0_T1_T2_iT3_T4_T5_E12temp_storage+64];
	add.s32 	%r32, %r734, %r736;
	setp.gt.u32 	%p113, %r2, 31;
	setp.lt.u32 	%p114, %r2, 32;
	setp.eq.s32 	%p115, %r624, 0;
	selp.b32 	%r737, 0, %r701, %p115;
	add.s32 	%r976, %r735, %r737;
	selp.b32 	%r34, %r701, %r976, %p114;
	@%p113 bra 	$L__BB6_24;
	setp.ne.s32 	%p116, %r2, 0;
	mul.wide.s32 	%rd41, %r1, 8;
	add.s64 	%rd7, %rd1, %rd41;
	@%p116 bra 	$L__BB6_11;
	st.shared.u32 	[_ZZN3cub18CUB_300001_SM_10006detail4scan16DeviceScanKernelINS2_10policy_hubIiiimN4cuda3std3__44plusIvEEE10Policy1000EN6thrust24THRUST_300001_SM_1000_NS6detail15normal_iteratorINSD_10device_ptrIiEEEESI_NS0_13ScanTileStateIiLb1EEES9_NS0_8NullTypeEmiLb0ESL_EEvT0_T1_T2_iT3_T4_T5_E12temp_storage+12], %r32;
	add.s64 	%rd42, %rd7, 256;
	mov.b32 	%r738, 100;
	// begin inline asm
	st.relaxed.gpu.v2.u32 [%rd42], {%r738, %r32};
	// end inline asm
$L__BB6_11:
	not.b32 	%r744, %r2;
	add.s32 	%r972, %r1, %r744;
	mov.b32 	%r740, 550;
	// begin inline asm
	nanosleep.u32 %r740;
	// end inline asm
	mul.wide.s32 	%rd44, %r972, 8;
	add.s64 	%rd45, %rd1, %rd44;
	add.s64 	%rd43, %rd45, 256;
	// begin inline asm
	ld.relaxed.gpu.v2.u32 {%r973, %r967}, [%rd43];
	// end inline asm
	mov.b32 	%r968, 478;
$L__BB6_12:
	setp.eq.s32 	%p117, %r973, 99;
	mov.b32 	%r745, -1;
	vote.sync.any.pred 	%p118, %p117, %r745;
	not.pred 	%p119, %p118;
	@%p119 bra 	$L__BB6_14;
	// begin inline asm
	nanosleep.u32 %r968;
	// end inline asm
	shr.u32 	%r968, %r968, 1;
	// begin inline asm
	ld.relaxed.gpu.v2.u32 {%r973, %r967}, [%rd43];
	// end inline asm
	bra.uni 	$L__BB6_12;
$L__BB6_14:
	setp.eq.s32 	%p120, %r973, 101;
	mov.b32 	%r772, -1;
	vote.sync.ballot.b32 	%r774, %p120, %r772;
	// begin inline asm
	mov.u32 %r747, %lanemask_ge;
	// end inline asm
	and.b32  	%r775, %r774, %r747;
	or.b32  	%r776, %r775, -2147483648;
	add.s32 	%r777, %r776, -1;
	not.b32 	%r778, %r776;
	and.b32  	%r779, %r778, %r777;
	popc.b32 	%r751, %r779;
	mov.b32 	%r750, 1;
	// begin inline asm
	shfl.sync.down.b32 %r748, %r967, %r750, %r751, %r772;
	// end inline asm
	setp.lt.s32 	%p122, %r624, %r751;
	selp.b32 	%r780, %r748, 0, %p122;
	add.s32 	%r754, %r780, %r967;
	mov.b32 	%r755, 2;
	// begin inline asm
	shfl.sync.down.b32 %r753, %r754, %r755, %r751, %r772;
	// end inline asm
	add.s32 	%r47, %r624, 2;
	setp.gt.s32 	%p123, %r47, %r751;
	selp.b32 	%r781, 0, %r753, %p123;
	add.s32 	%r759, %r754, %r781;
	mov.b32 	%r760, 4;
	// begin inline asm
	shfl.sync.down.b32 %r758, %r759, %r760, %r751, %r772;
	// end inline asm
	add.s32 	%r48, %r624, 4;
	setp.gt.s32 	%p124, %r48, %r751;
	selp.b32 	%r782, 0, %r758, %p124;
	add.s32 	%r764, %r759, %r782;
	mov.b32 	%r765, 8;
	// begin inline asm
	shfl.sync.down.b32 %r763, %r764, %r765, %r751, %r772;
	// end inline asm
	add.s32 	%r49, %r624, 8;
	setp.gt.s32 	%p125, %r49, %r751;
	selp.b32 	%r783, 0, %r763, %p125;
	add.s32 	%r769, %r764, %r783;
	mov.b32 	%r770, 16;
	// begin inline asm
	shfl.sync.down.b32 %r768, %r769, %r770, %r751, %r772;
	// end inline asm
	add.s32 	%r50, %r624, 16;
	setp.gt.s32 	%p126, %r50, %r751;
	selp.b32 	%r784, 0, %r768, %p126;
	add.s32 	%r971, %r769, %r784;
	add.s64 	%rd9, %rd1, 256;
	mov.b32 	%r969, 478;
$L__BB6_15:
	setp.ne.s32 	%p127, %r973, 101;
	mov.b32 	%r785, -1;
	vote.sync.all.pred 	%p128, %p127, %r785;
	not.pred 	%p129, %p128;
	@%p129 bra 	$L__BB6_20;
	shr.u32 	%r969, %r969, 1;
	mul.wide.s32 	%rd48, %r972, 8;
	add.s64 	%rd49, %rd9, %rd48;
	add.s64 	%rd47, %rd49, -256;
	// begin inline asm
	ld.relaxed.gpu.v2.u32 {%r973, %r974}, [%rd47];
	// end inline asm
	mov.u32 	%r975, %r969;
$L__BB6_17:
	setp.eq.s32 	%p133, %r973, 99;
	mov.b32 	%r793, -1;
	vote.sync.any.pred 	%p134, %p133, %r793;
	not.pred 	%p135, %p134;
	@%p135 bra 	$L__BB6_19;
	// begin inline asm
	nanosleep.u32 %r975;
	// end inline asm
	shr.u32 	%r975, %r975, 1;
	// begin inline asm
	ld.relaxed.gpu.v2.u32 {%r973, %r974}, [%rd47];
	// end inline asm
	bra.uni 	$L__BB6_17;
$L__BB6_19:
	setp.eq.s32 	%p136, %r973, 101;
	mov.b32 	%r819, -1;
	vote.sync.ballot.b32 	%r820, %p136, %r819;
	and.b32  	%r821, %r820, %r747;
	or.b32  	%r822, %r821, -2147483648;
	add.s32 	%r823, %r822, -1;
	not.b32 	%r824, %r822;
	and.b32  	%r825, %r824, %r823;
	popc.b32 	%r798, %r825;
	mov.b32 	%r797, 1;
	// begin inline asm
	shfl.sync.down.b32 %r795, %r974, %r797, %r798, %r819;
	// end inline asm
	setp.lt.s32 	%p138, %r624, %r798;
	selp.b32 	%r826, %r795, 0, %p138;
	add.s32 	%r801, %r826, %r974;
	mov.b32 	%r802, 2;
	// begin inline asm
	shfl.sync.down.b32 %r800, %r801, %r802, %r798, %r819;
	// end inline asm
	setp.gt.s32 	%p139, %r47, %r798;
	selp.b32 	%r827, 0, %r800, %p139;
	add.s32 	%r806, %r801, %r827;
	mov.b32 	%r807, 4;
	// begin inline asm
	shfl.sync.down.b32 %r805, %r806, %r807, %r798, %r819;
	// end inline asm
	setp.gt.s32 	%p140, %r48, %r798;
	selp.b32 	%r828, 0, %r805, %p140;
	add.s32 	%r811, %r806, %r828;
	mov.b32 	%r812, 8;
	// begin inline asm
	shfl.sync.down.b32 %r810, %r811, %r812, %r798, %r819;
	// end inline asm
	setp.gt.s32 	%p141, %r49, %r798;
	selp.b32 	%r829, 0, %r810, %p141;
	add.s32 	%r816, %r811, %r829;
	mov.b32 	%r817, 16;
	// begin inline asm
	shfl.sync.down.b32 %r815, %r816, %r817, %r798, %r819;
	// end inline asm
	setp.gt.s32 	%p142, %r50, %r798;
	selp.b32 	%r830, 0, %r815, %p142;
	add.s32 	%r831, %r830, %r971;
	add.s32 	%r971, %r831, %r816;
	add.s32 	%r972, %r972, -32;
	bra.uni 	$L__BB6_15;
$L__BB6_20:
	@%p116 bra 	$L__BB6_22;
	add.s32 	%r788, %r971, %r32;
	add.s64 	%rd46, %rd7, 256;
	mov.b32 	%r787, 101;
	// begin inline asm
	st.relaxed.gpu.v2.u32 [%rd46], {%r787, %r788};
	// end inline asm
	st.shared.u32 	[_ZZN3cub18CUB_300001_SM_10006detail4scan16DeviceScanKernelINS2_10policy_hubIiiimN4cuda3std3__44plusIvEEE10Policy1000EN6thrust24THRUST_300001_SM_1000_NS6detail15normal_iteratorINSD_10device_ptrIiEEEESI_NS0_13ScanTileStateIiLb1EEES9_NS0_8NullTypeEmiLb0ESL_EEvT0_T1_T2_iT3_T4_T5_E12temp_storage+4], %r971;
	st.shared.u32 	[_ZZN3cub18CUB_300001_SM_10006detail4scan16DeviceScanKernelINS2_10policy_hubIiiimN4cuda3std3__44plusIvEEE10Policy1000EN6thrust24THRUST_300001_SM_1000_NS6detail15normal_iteratorINSD_10device_ptrIiEEEESI_NS0_13ScanTileStateIiLb1EEES9_NS0_8NullTypeEmiLb0ESL_EEvT0_T1_T2_iT3_T4_T5_E12temp_storage+8], %r788;
$L__BB6_22:
	setp.ne.s32 	%p131, %r624, 0;
	mov.u32 	%r976, %r34;
	@%p131 bra 	$L__BB6_24;
	st.shared.u32 	[_ZZN3cub18CUB_300001_SM_10006detail4scan16DeviceScanKernelINS2_10policy_hubIiiimN4cuda3std3__44plusIvEEE10Policy1000EN6thrust24THRUST_300001_SM_1000_NS6detail15normal_iteratorINSD_10device_ptrIiEEEESI_NS0_13ScanTileStateIiLb1EEES9_NS0_8NullTypeEmiLb0ESL_EEvT0_T1_T2_iT3_T4_T5_E12temp_storage+84], %r971;
	mov.u32 	%r976, %r971;
$L__BB6_24:
	bar.sync 	0;
	setp.eq.s32 	%p132, %r2, 0;
	ld.shared.u32 	%r789, [_ZZN3cub18CUB_300001_SM_10006detail4scan16DeviceScanKernelINS2_10policy_hubIiiimN4cuda3std3__44plusIvEEE10Policy1000EN6thrust24THRUST_300001_SM_1000_NS6detail15normal_iteratorINSD_10device_ptrIiEEEESI_NS0_13ScanTileStateIiLb1EEES9_NS0_8NullTypeEmiLb0ESL_EEvT0_T1_T2_iT3_T4_T5_E12temp_storage+84];
	selp.b32 	%r790, 0, %r789, %p132;
	add.s32 	%r977, %r790, %r976;
$L__BB6_25:
	add.s32 	%r928, %r977, %r7;
	add.s32 	%r929, %r8, %r928;
	add.s32 	%r930, %r9, %r929;
	add.s32 	%r931, %r10, %r930;
	add.s32 	%r932, %r11, %r931;
	add.s32 	%r933, %r12, %r932;
	add.s32 	%r934, %r13, %r933;
	add.s32 	%r935, %r14, %r934;
	add.s32 	%r936, %r15, %r935;
	add.s32 	%r937, %r16, %r936;
	add.s32 	%r938, %r17, %r937;
	add.s32 	%r939, %r18, %r938;
	add.s32 	%r940, %r19, %r939;
	add.s32 	%r941, %r20, %r940;
	add.s32 	%r942, %r21, %r941;
	add.s32 	%r943, %r22, %r942;
	add.s32 	%r944, %r23, %r943;
	add.s32 	%r945, %r24, %r944;
	add.s32 	%r946, %r25, %r945;
	bar.sync 	0;
	st.shared.u32 	[%r6], %r928;
	st.shared.u32 	[%r6+4], %r929;
	st.shared.u32 	[%r6+8], %r930;
	st.shared.u32 	[%r6+12], %r931;
	st.shared.u32 	[%r6+16], %r932;
	st.shared.u32 	[%r6+20], %r933;
	st.shared.u32 	[%r6+24], %r934;
	st.shared.u32 	[%r6+28], %r935;
	st.shared.u32 	[%r6+32], %r936;
	st.shared.u32 	[%r6+36], %r937;
	st.shared.u32 	[%r6+40], %r938;
	st.shared.u32 	[%r6+44], %r939;
	st.shared.u32 	[%r6+48], %r940;
	st.shared.u32 	[%r6+52], %r941;
	st.shared.u32 	[%r6+56], %r942;
	st.shared.u32 	[%r6+60], %r943;
	st.shared.u32 	[%r6+64], %r944;
	st.shared.u32 	[%r6+68], %r945;
	st.shared.u32 	[%r6+72], %r946;
	bar.warp.sync 	-1;
	ld.shared.u32 	%r947, [%r5];
	ld.shared.u32 	%r948, [%r5+128];
	ld.shared.u32 	%r949, [%r5+256];
	ld.shared.u32 	%r950, [%r5+384];
	ld.shared.u32 	%r951, [%r5+512];
	ld.shared.u32 	%r952, [%r5+640];
	ld.shared.u32 	%r953, [%r5+768];
	ld.shared.u32 	%r954, [%r5+896];
	ld.shared.u32 	%r955, [%r5+1024];
	ld.shared.u32 	%r956, [%r5+1152];
	ld.shared.u32 	%r957, [%r5+1280];
	ld.shared.u32 	%r958, [%r5+1408];
	ld.shared.u32 	%r959, [%r5+1536];
	ld.shared.u32 	%r960, [%r5+1664];
	ld.shared.u32 	%r961, [%r5+1792];
	ld.shared.u32 	%r962, [%r5+1920];
	ld.shared.u32 	%r963, [%r5+2048];
	ld.shared.u32 	%r964, [%r5+2176];
	ld.shared.u32 	%r965, [%r5+2304];
	add.s64 	%rd54, %rd3, %rd39;
	st.global.u32 	[%rd54], %r947;
	st.global.u32 	[%rd54+128], %r948;
	st.global.u32 	[%rd54+256], %r949;
	st.global.u32 	[%rd54+384], %r950;
	st.global.u32 	[%rd54+512], %r951;
	st.global.u32 	[%rd54+640], %r952;
	st.global.u32 	[%rd54+768], %r953;
	st.global.u32 	[%rd54+896], %r954;
	st.global.u32 	[%rd54+1024], %r955;
	st.global.u32 	[%rd54+1152], %r956;
	st.global.u32 	[%rd54+1280], %r957;
	st.global.u32 	[%rd54+1408], %r958;
	st.global.u32 	[%rd54+1536], %r959;
	st.global.u32 	[%rd54+1664], %r960;
	st.global.u32 	[%rd54+1792], %r961;
	st.global.u32 	[%rd54+1920], %r962;
	st.global.u32 	[%rd54+2048], %r963;
	st.global.u32 	[%rd54+2176], %r964;
	st.global.u32 	[%rd54+2304], %r965;
	bra.uni 	$L__BB6_128;
$L__BB6_26:
	setp.eq.s64 	%p2, %rd5, 0;
	@%p2 bra 	$L__BB6_128;
	cvt.u32.u64 	%r72, %rd5;
	shl.b64 	%rd19, %rd4, 2;
	add.s64 	%rd20, %rd2, %rd19;
	mov.u32 	%r73, %tid.x;
	ld.global.u32 	%r996, [%rd20];
	and.b32  	%r202, %r73, 31;
	and.b32  	%r203, %r73, 992;
	mul.lo.s32 	%r204, %r203, 19;
	or.b32  	%r75, %r204, %r202;
	setp.ge.u32 	%p3, %r75, %r72;
	shl.b32 	%r205, %r75, 2;
	cvt.u64.u32 	%rd21, %r205;
	add.s64 	%rd11, %rd20, %rd21;
	mov.u32 	%r978, %r996;
	@%p3 bra 	$L__BB6_29;
	ld.global.u32 	%r978, [%rd11];
$L__BB6_29:
	add.s32 	%r206, %r75, 32;
	setp.ge.u32 	%p4, %r206, %r72;
	mov.u32 	%r979, %r996;
	@%p4 bra 	$L__BB6_31;
	ld.global.u32 	%r979, [%rd11+128];
$L__BB6_31:
	add.s32 	%r207, %r75, 64;
	setp.ge.u32 	%p5, %r207, %r72;
	mov.u32 	%r980, %r996;
	@%p5 bra 	$L__BB6_33;
	ld.global.u32 	%r980, [%rd11+256];
$L__BB6_33:
	add.s32 	%r208, %r75, 96;
	setp.ge.u32 	%p6, %r208, %r72;
	mov.u32 	%r981, %r996;
	@%p6 bra 	$L__BB6_35;
	ld.global.u32 	%r981, [%rd11+384];
$L__BB6_35:
	add.s32 	%r209, %r75, 128;
	setp.ge.u32 	%p7, %r209, %r72;
	mov.u32 	%r982, %r996;
	@%p7 bra 	$L__BB6_37;
	ld.global.u32 	%r982, [%rd11+512];
$L__BB6_37:
	add.s32 	%r210, %r75, 160;
	setp.ge.u32 	%p8, %r210, %r72;
	mov.u32 	%r983, %r996;
	@%p8 bra 	$L__BB6_39;
	ld.global.u32 	%r983, [%rd11+640];
$L__BB6_39:
	add.s32 	%r211, %r75, 192;
	setp.ge.u32 	%p9, %r211, %r72;
	mov.u32 	%r984, %r996;
	@%p9 bra 	$L__BB6_41;
	ld.global.u32 	%r984, [%rd11+768];
$L__BB6_41:
	add.s32 	%r212, %r75, 224;
	setp.ge.u32 	%p10, %r212, %r72;
	mov.u32 	%r985, %r996;
	@%p10 bra 	$L__BB6_43;
	ld.global.u32 	%r985, [%rd11+896];
$L__BB6_43:
	add.s32 	%r92, %r75, 256;
	setp.ge.u32 	%p11, %r92, %r72;
	mov.u32 	%r986, %r996;
	@%p11 bra 	$L__BB6_45;
	ld.global.u32 	%r986, [%rd11+1024];
$L__BB6_45:
	add.s32 	%r213, %r75, 288;
	setp.ge.u32 	%p12, %r213, %r72;
	mov.u32 	%r987, %r996;
	@%p12 bra 	$L__BB6_47;
	ld.global.u32 	%r987, [%rd11+1152];
$L__BB6_47:
	add.s32 	%r214, %r75, 320;
	setp.ge.u32 	%p13, %r214, %r72;
	mov.u32 	%r988, %r996;
	@%p13 bra 	$L__BB6_49;
	ld.global.u32 	%r988, [%rd11+1280];
$L__BB6_49:
	add.s32 	%r215, %r75, 352;
	setp.ge.u32 	%p14, %r215, %r72;
	mov.u32 	%r989, %r996;
	@%p14 bra 	$L__BB6_51;
	ld.global.u32 	%r989, [%rd11+1408];
$L__BB6_51:
	add.s32 	%r216, %r75, 384;
	setp.ge.u32 	%p15, %r216, %r72;
	mov.u32 	%r990, %r996;
	@%p15 bra 	$L__BB6_53;
	ld.global.u32 	%r990, [%rd11+1536];
$L__BB6_53:
	add.s32 	%r217, %r75, 416;
	setp.ge.u32 	%p16, %r217, %r72;
	mov.u32 	%r991, %r996;
	@%p16 bra 	$L__BB6_55;
	ld.global.u32 	%r991, [%rd11+1664];
$L__BB6_55:
	add.s32 	%r218, %r75, 448;
	setp.ge.u32 	%p17, %r218, %r72;
	mov.u32 	%r992, %r996;
	@%p17 bra 	$L__BB6_57;
	ld.global.u32 	%r992, [%rd11+1792];
$L__BB6_57:
	add.s32 	%r219, %r75, 480;
	setp.ge.u32 	%p18, %r219, %r72;
	mov.u32 	%r993, %r996;
	@%p18 bra 	$L__BB6_59;
	ld.global.u32 	%r993, [%rd11+1920];
$L__BB6_59:
	add.s32 	%r220, %r75, 512;
	setp.ge.u32 	%p19, %r220, %r72;
	mov.u32 	%r994, %r996;
	@%p19 bra 	$L__BB6_61;
	ld.global.u32 	%r994, [%rd11+2048];
$L__BB6_61:
	add.s32 	%r221, %r75, 544;
	setp.ge.u32 	%p20, %r221, %r72;
	mov.u32 	%r995, %r996;
	@%p20 bra 	$L__BB6_63;
	ld.global.u32 	%r995, [%rd11+2176];
$L__BB6_63:
	add.s32 	%r113, %r75, 576;
	setp.ge.u32 	%p21, %r113, %r72;
	@%p21 bra 	$L__BB6_65;
	ld.global.u32 	%r996, [%rd11+2304];
$L__BB6_65:
	// begin inline asm
	mov.u32 %r222, %laneid;
	// end inline asm
	shr.u32 	%r117, %r73, 5;
	mad.lo.s32 	%r223, %r117, 608, %r222;
	shl.b32 	%r224, %r223, 2;
	mov.u32 	%r225, _ZZN3cub18CUB_300001_SM_10006detail4scan16DeviceScanKernelINS2_10policy_hubIiiimN4cuda3std3__44plusIvEEE10Policy1000EN6thrust24THRUST_300001_SM_1000_NS6detail15normal_iteratorINSD_10device_ptrIiEEEESI_NS0_13ScanTileStateIiLb1EEES9_NS0_8NullTypeEmiLb0ESL_EEvT0_T1_T2_iT3_T4_T5_E12temp_storage;
	add.s32 	%r118, %r225, %r224;
	st.shared.u32 	[%r118], %r978;
	st.shared.u32 	[%r118+128], %r979;
	st.shared.u32 	[%r118+256], %r980;
	st.shared.u32 	[%r118+384], %r981;
	st.shared.u32 	[%r118+512], %r982;
	st.shared.u32 	[%r118+640], %r983;
	st.shared.u32 	[%r118+768], %r984;
	st.shared.u32 	[%r118+896], %r985;
	st.shared.u32 	[%r118+1024], %r986;
	st.shared.u32 	[%r118+1152], %r987;
	st.shared.u32 	[%r118+1280], %r988;
	st.shared.u32 	[%r118+1408], %r989;
	st.shared.u32 	[%r118+1536], %r990;
	st.shared.u32 	[%r118+1664], %r991;
	st.shared.u32 	[%r118+1792], %r992;
	st.shared.u32 	[%r118+1920], %r993;
	st.shared.u32 	[%r118+2048], %r994;
	st.shared.u32 	[%r118+2176], %r995;
	st.shared.u32 	[%r118+2304], %r996;
	bar.warp.sync 	-1;
	mad.lo.s32 	%r119, %r222, 72, %r118;
	ld.shared.u32 	%r120, [%r119];
	ld.shared.u32 	%r121, [%r119+4];
	ld.shared.u32 	%r122, [%r119+8];
	ld.shared.u32 	%r123, [%r119+12];
	ld.shared.u32 	%r124, [%r119+16];
	ld.shared.u32 	%r125, [%r119+20];
	ld.shared.u32 	%r126, [%r119+24];
	ld.shared.u32 	%r127, [%r119+28];
	ld.shared.u32 	%r128, [%r119+32];
	ld.shared.u32 	%r129, [%r119+36];
	ld.shared.u32 	%r130, [%r119+40];
	ld.shared.u32 	%r131, [%r119+44];
	ld.shared.u32 	%r132, [%r119+48];
	ld.shared.u32 	%r133, [%r119+52];
	ld.shared.u32 	%r134, [%r119+56];
	ld.shared.u32 	%r135, [%r119+60];
	ld.shared.u32 	%r136, [%r119+64];
	ld.shared.u32 	%r137, [%r119+68];
	ld.shared.u32 	%r138, [%r119+72];
	bar.sync 	0;
	setp.ne.s32 	%p22, %r1, 0;
	@%p22 bra 	$L__BB6_69;
	add.s32 	%r451, %r121, %r120;
	add.s32 	%r452, %r122, %r451;
	add.s32 	%r453, %r123, %r452;
	add.s32 	%r454, %r124, %r453;
	add.s32 	%r455, %r125, %r454;
	add.s32 	%r456, %r126, %r455;
	add.s32 	%r457, %r127, %r456;
	add.s32 	%r458, %r128, %r457;
	add.s32 	%r459, %r129, %r458;
	add.s32 	%r460, %r130, %r459;
	add.s32 	%r461, %r131, %r460;
	add.s32 	%r462, %r132, %r461;
	add.s32 	%r463, %r133, %r462;
	add.s32 	%r464, %r134, %r463;
	add.s32 	%r465, %r135, %r464;
	add.s32 	%r466, %r136, %r465;
	add.s32 	%r467, %r137, %r466;
	add.s32 	%r425, %r138, %r467;
	mov.b32 	%r423, 1;
	mov.b32 	%r448, 0;
	mov.b32 	%r450, -1;
	// begin inline asm
	{  .reg .s32 r0;  .reg .pred p;  shfl.sync.up.b32 r0|p, %r425, %r423, %r448, %r450;  @p add.s32 r0, r0, %r425;  mov.s32 %r421, r0;}
	// end inline asm
	mov.b32 	%r429, 2;
	// begin inline asm
	{  .reg .s32 r0;  .reg .pred p;  shfl.sync.up.b32 r0|p, %r421, %r429, %r448, %r450;  @p add.s32 r0, r0, %r421;  mov.s32 %r427, r0;}
	// end inline asm
	mov.b32 	%r435, 4;
	// begin inline asm
	{  .reg .s32 r0;  .reg .pred p;  shfl.sync.up.b32 r0|p, %r427, %r435, %r448, %r450;  @p add.s32 r0, r0, %r427;  mov.s32 %r433, r0;}
	// end inline asm
	mov.b32 	%r441, 8;
	// begin inline asm
	{  .reg .s32 r0;  .reg .pred p;  shfl.sync.up.b32 r0|p, %r433, %r441, %r448, %r450;  @p add.s32 r0, r0, %r433;  mov.s32 %r439, r0;}
	// end inline asm
	mov.b32 	%r447, 16;
	// begin inline asm
	{  .reg .s32 r0;  .reg .pred p;  shfl.sync.up.b32 r0|p, %r439, %r447, %r448, %r450;  @p add.s32 r0, r0, %r439;  mov.s32 %r445, r0;}
	// end inline asm
	setp.ne.s32 	%p65, %r222, 31;
	@%p65 bra 	$L__BB6_68;
	shl.b32 	%r468, %r117, 2;
	mov.u32 	%r469, _ZZN3cub18CUB_300001_SM_10006detail4scan16DeviceScanKernelINS2_10policy_hubIiiimN4cuda3std3__44plusIvEEE10Policy1000EN6thrust24THRUST_300001_SM_1000_NS6detail15normal_iteratorINSD_10device_ptrIiEEEESI_NS0_13ScanTileStateIiLb1EEES9_NS0_8NullTypeEmiLb0ESL_EEvT0_T1_T2_iT3_T4_T5_E12temp_storage;
	add.s32 	%r470, %r469, %r468;
	st.shared.u32 	[%r470+16], %r445;
$L__BB6_68:
	sub.s32 	%r471, %r445, %r425;
	bar.sync 	0;
	ld.shared.v4.u32 	{%r472, %r473, %r474, %r475}, [_ZZN3cub18CUB_300001_SM_10006detail4scan16DeviceScanKernelINS2_10policy_hubIiiimN4cuda3std3__44plusIvEEE10Policy1000EN6thrust24THRUST_300001_SM_1000_NS6detail15normal_iteratorINSD_10device_ptrIiEEEESI_NS0_13ScanTileStateIiLb1EEES9_NS0_8NullTypeEmiLb0ESL_EEvT0_T1_T2_iT3_T4_T5_E12temp_storage+16];
	add.s32 	%r476, %r473, %r472;
	setp.eq.s32 	%p66, %r117, 2;
	selp.b32 	%r477, %r476, %r472, %p66;
	add.s32 	%r478, %r476, %r474;
	setp.eq.s32 	%p67, %r117, 3;
	selp.b32 	%r479, %r478, %r477, %p67;
	add.s32 	%r480, %r478, %r475;
	setp.eq.s32 	%p68, %r117, 4;
	selp.b32 	%r481, %r480, %r479, %p68;
	ld.shared.v4.u32 	{%r482, %r483, %r484, %r485}, [_ZZN3cub18CUB_300001_SM_10006detail4scan16DeviceScanKernelINS2_10policy_hubIiiimN4cuda3std3__44plusIvEEE10Policy1000EN6thrust24THRUST_300001_SM_1000_NS6detail15normal_iteratorINSD_10device_ptrIiEEEESI_NS0_13ScanTileStateIiLb1EEES9_NS0_8NullTypeEmiLb0ESL_EEvT0_T1_T2_iT3_T4_T5_E12temp_storage+32];
	add.s32 	%r486, %r480, %r482;
	setp.eq.s32 	%p69, %r117, 5;
	selp.b32 	%r487, %r486, %r481, %p69;
	add.s32 	%r488, %r486, %r483;
	setp.eq.s32 	%p70, %r117, 6;
	selp.b32 	%r489, %r488, %r487, %p70;
	add.s32 	%r490, %r488, %r484;
	setp.eq.s32 	%p71, %r117, 7;
	selp.b32 	%r491, %r490, %r489, %p71;
	add.s32 	%r492, %r490, %r485;
	setp.eq.s32 	%p72, %r117, 8;
	selp.b32 	%r493, %r492, %r491, %p72;
	ld.shared.v4.u32 	{%r494, %r495, %r496, %r497}, [_ZZN3cub18CUB_300001_SM_10006detail4scan16DeviceScanKernelINS2_10policy_hubIiiimN4cuda3std3__44plusIvEEE10Policy1000EN6thrust24THRUST_300001_SM_1000_NS6detail15normal_iteratorINSD_10device_ptrIiEEEESI_NS0_13ScanTileStateIiLb1EEES9_NS0_8NullTypeEmiLb0ESL_EEvT0_T1_T2_iT3_T4_T5_E12temp_storage+48];
	add.s32 	%r498, %r492, %r494;
	setp.eq.s32 	%p73, %r117, 9;
	selp.b32 	%r499, %r498, %r493, %p73;
	add.s32 	%r500, %r498, %r495;
	setp.eq.s32 	%p74, %r117, 10;
	selp.b32 	%r501, %r500, %r499, %p74;
	add.s32 	%r502, %r500, %r496;
	setp.eq.s32 	%p75, %r117, 11;
	selp.b32 	%r503, %r502, %r501, %p75;
	add.s32 	%r504, %r502, %r497;
	setp.eq.s32 	%p76, %r117, 12;
	selp.b32 	%r505, %r504, %r503, %p76;
	setp.lt.u32 	%p77, %r73, 32;
	setp.eq.s32 	%p78, %r222, 0;
	selp.b32 	%r506, 0, %r471, %p78;
	add.s32 	%r507, %r505, %r506;
	selp.b32 	%r508, %r471, %r507, %p77;
	setp.eq.s32 	%p79, %r73, 0;
	selp.b32 	%r1008, 0, %r508, %p79;
	bra.uni 	$L__BB6_88;
$L__BB6_69:
	add.s32 	%r256, %r121, %r120;
	add.s32 	%r257, %r122, %r256;
	add.s32 	%r258, %r123, %r257;
	add.s32 	%r259, %r124, %r258;
	add.s32 	%r260, %r125, %r259;
	add.s32 	%r261, %r126, %r260;
	add.s32 	%r262, %r127, %r261;
	add.s32 	%r263, %r128, %r262;
	add.s32 	%r264, %r129, %r263;
	add.s32 	%r265, %r130, %r264;
	add.s32 	%r266, %r131, %r265;
	add.s32 	%r267, %r132, %r266;
	add.s32 	%r268, %r133, %r267;
	add.s32 	%r269, %r134, %r268;
	add.s32 	%r270, %r135, %r269;
	add.s32 	%r271, %r136, %r270;
	add.s32 	%r272, %r137, %r271;
	add.s32 	%r230, %r138, %r272;
	mov.b32 	%r228, 1;
	mov.b32 	%r253, 0;
	mov.b32 	%r255, -1;
	// begin inline asm
	{  .reg .s32 r0;  .reg .pred p;  shfl.sync.up.b32 r0|p, %r230, %r228, %r253, %r255;  @p add.s32 r0, r0, %r230;  mov.s32 %r226, r0;}
	// end inline asm
	mov.b32 	%r234, 2;
	// begin inline asm
	{  .reg .s32 r0;  .reg .pred p;  shfl.sync.up.b32 r0|p, %r226, %r234, %r253, %r255;  @p add.s32 r0, r0, %r226;  mov.s32 %r232, r0;}
	// end inline asm
	mov.b32 	%r240, 4;
	// begin inline asm
	{  .reg .s32 r0;  .reg .pred p;  shfl.sync.up.b32 r0|p, %r232, %r240, %r253, %r255;  @p add.s32 r0, r0, %r232;  mov.s32 %r238, r0;}
	// end inline asm
	mov.b32 	%r246, 8;
	// begin inline asm
	{  .reg .s32 r0;  .reg .pred p;  shfl.sync.up.b32 r0|p, %r238, %r246, %r253, %r255;  @p add.s32 r0, r0, %r238;  mov.s32 %r244, r0;}
	// end inline asm
	mov.b32 	%r252, 16;
	// begin inline asm
	{  .reg .s32 r0;  .reg .pred p;  shfl.sync.up.b32 r0|p, %r244, %r252, %r253, %r255;  @p add.s32 r0, r0, %r244;  mov.s32 %r250, r0;}
	// end inline asm
	setp.ne.s32 	%p23, %r222, 31;
	@%p23 bra 	$L__BB6_71;
	shl.b32 	%r273, %r117, 2;
	mov.u32 	%r274, _ZZN3cub18CUB_300001_SM_10006detail4scan16DeviceScanKernelINS2_10policy_hubIiiimN4cuda3std3__44plusIvEEE10Policy1000EN6thrust24THRUST_300001_SM_1000_NS6detail15normal_iteratorINSD_10device_ptrIiEEEESI_NS0_13ScanTileStateIiLb1EEES9_NS0_8NullTypeEmiLb0ESL_EEvT0_T1_T2_iT3_T4_T5_E12temp_storage;
	add.s32 	%r275, %r274, %r273;
	st.shared.u32 	[%r275+16], %r250;
$L__BB6_71:
	sub.s32 	%r276, %r250, %r230;
	bar.sync 	0;
	ld.shared.v4.u32 	{%r277, %r278, %r279, %r280}, [_ZZN3cub18CUB_300001_SM_10006detail4scan16DeviceScanKernelINS2_10policy_hubIiiimN4cuda3std3__44plusIvEEE10Policy1000EN6thrust24THRUST_300001_SM_1000_NS6detail15normal_iteratorINSD_10device_ptrIiEEEESI_NS0_13ScanTileStateIiLb1EEES9_NS0_8NullTypeEmiLb0ESL_EEvT0_T1_T2_iT3_T4_T5_E12temp_storage+16];
	add.s32 	%r281, %r278, %r277;
	setp.eq.s32 	%p24, %r117, 2;
	selp.b32 	%r282, %r281, %r277, %p24;
	add.s32 	%r283, %r281, %r279;
	setp.eq.s32 	%p25, %r117, 3;
	selp.b32 	%r284, %r283, %r282, %p25;
	add.s32 	%r285, %r283, %r280;
	setp.eq.s32 	%p26, %r117, 4;
	selp.b32 	%r286, %r285, %r284, %p26;
	ld.shared.v4.u32 	{%r287, %r288, %r289, %r290}, [_ZZN3cub18CUB_300001_SM_10006detail4scan16DeviceScanKernelINS2_10policy_hubIiiimN4cuda3std3__44plusIvEEE10Policy1000EN6thrust24THRUST_300001_SM_1000_NS6detail15normal_iteratorINSD_10device_ptrIiEEEESI_NS0_13ScanTileStateIiLb1EEES9_NS0_8NullTypeEmiLb0ESL_EEvT0_T1_T2_iT3_T4_T5_E12temp_storage+32];
	add.s32 	%r291, %r285, %r287;
	setp.eq.s32 	%p27, %r117, 5;
	selp.b32 	%r292, %r291, %r286, %p27;
	add.s32 	%r293, %r291, %r288;
	setp.eq.s32 	%p28, %r117, 6;
	selp.b32 	%r294, %r293, %r292, %p28;
	add.s32 	%r295, %r293, %r289;
	setp.eq.s32 	%p29, %r117, 7;
	selp.b32 	%r296, %r295, %r294, %p29;
	add.s32 	%r297, %r295, %r290;
	setp.eq.s32 	%p30, %r117, 8;
	selp.b32 	%r298, %r297, %r296, %p30;
	ld.shared.v4.u32 	{%r299, %r300, %r301, %r302}, [_ZZN3cub18CUB_300001_SM_10006detail4scan16DeviceScanKernelINS2_10policy_hubIiiimN4cuda3std3__44plusIvEEE10Policy1000EN6thrust24THRUST_300001_SM_1000_NS6detail15normal_iteratorINSD_10device_ptrIiEEEESI_NS0_13ScanTileStateIiLb1EEES9_NS0_8NullTypeEmiLb0ESL_EEvT0_T1_T2_iT3_T4_T5_E12temp_storage+48];
	add.s32 	%r303, %r297, %r299;
	setp.eq.s32 	%p31, %r117, 9;
	selp.b32 	%r304, %r303, %r298, %p31;
	add.s32 	%r305, %r303, %r300;
	setp.eq.s32 	%p32, %r117, 10;
	selp.b32 	%r306, %r305, %r304, %p32;
	add.s32 	%r307, %r305, %r301;
	setp.eq.s32 	%p33, %r117, 11;
	selp.b32 	%r308, %r307, %r306, %p33;
	add.s32 	%r309, %r307, %r302;
	setp.eq.s32 	%p34, %r117, 12;
	selp.b32 	%r310, %r309, %r308, %p34;
	ld.shared.u32 	%r311, [_ZZN3cub18CUB_300001_SM_10006detail4scan16DeviceScanKernelINS2_10policy_hubIiiimN4cuda3std3__44plusIvEEE10Policy1000EN6thrust24THRUST_300001_SM_1000_NS6detail15normal_iteratorINSD_10device_ptrIiEEEESI_NS0_13ScanTileStateIiLb1EEES9_NS0_8NullTypeEmiLb0ESL_EEvT0_T1_T2_iT3_T4_T5_E12temp_storage+64];
	add.s32 	%r144, %r309, %r311;
	setp.gt.u32 	%p35, %r73, 31;
	setp.lt.u32 	%p36, %r73, 32;
	setp.eq.s32 	%p37, %r222, 0;
	selp.b32 	%r312, 0, %r276, %p37;
	add.s32 	%r1007, %r310, %r312;
	selp.b32 	%r146, %r276, %r1007, %p36;
	@%p35 bra 	$L__BB6_87;
	setp.ne.s32 	%p38, %r73, 0;
	mul.wide.s32 	%rd22, %r1, 8;
	add.s64 	%rd12, %rd1, %rd22;
	@%p38 bra 	$L__BB6_74;
	st.shared.u32 	[_ZZN3cub18CUB_300001_SM_10006detail4scan16DeviceScanKernelINS2_10policy_hubIiiimN4cuda3std3__44plusIvEEE10Policy1000EN6thrust24THRUST_300001_SM_1000_NS6detail15normal_iteratorINSD_10device_ptrIiEEEESI_NS0_13ScanTileStateIiLb1EEES9_NS0_8NullTypeEmiLb0ESL_EEvT0_T1_T2_iT3_T4_T5_E12temp_storage+12], %r144;
	add.s64 	%rd23, %rd12, 256;
	mov.b32 	%r313, 100;
	// begin inline asm
	st.relaxed.gpu.v2.u32 [%rd23], {%r313, %r144};
	// end inline asm
$L__BB6_74:
	not.b32 	%r319, %r73;
	add.s32 	%r1003, %r1, %r319;
	mov.b32 	%r315, 550;
	// begin inline asm
	nanosleep.u32 %r315;
	// end inline asm
	mul.wide.s32 	%rd25, %r1003, 8;
	add.s64 	%rd26, %rd1, %rd25;
	add.s64 	%rd24, %rd26, 256;
	// begin inline asm
	ld.relaxed.gpu.v2.u32 {%r1004, %r998}, [%rd24];
	// end inline asm
	mov.b32 	%r999, 478;
$L__BB6_75:
	setp.eq.s32 	%p39, %r1004, 99;
	mov.b32 	%r320, -1;
	vote.sync.any.pred 	%p40, %p39, %r320;
	not.pred 	%p41, %p40;
	@%p41 bra 	$L__BB6_77;
	// begin inline asm
	nanosleep.u32 %r999;
	// end inline asm
	shr.u32 	%r999, %r999, 1;
	// begin inline asm
	ld.relaxed.gpu.v2.u32 {%r1004, %r998}, [%rd24];
	// end inline asm
	bra.uni 	$L__BB6_75;
$L__BB6_77:
	setp.eq.s32 	%p42, %r1004, 101;
	mov.b32 	%r347, -1;
	vote.sync.ballot.b32 	%r349, %p42, %r347;
	// begin inline asm
	mov.u32 %r322, %lanemask_ge;
	// end inline asm
	and.b32  	%r350, %r349, %r322;
	or.b32  	%r351, %r350, -2147483648;
	add.s32 	%r352, %r351, -1;
	not.b32 	%r353, %r351;
	and.b32  	%r354, %r353, %r352;
	popc.b32 	%r326, %r354;
	mov.b32 	%r325, 1;
	// begin inline asm
	shfl.sync.down.b32 %r323, %r998, %r325, %r326, %r347;
	// end inline asm
	setp.lt.s32 	%p44, %r222, %r326;
	selp.b32 	%r355, %r323, 0, %p44;
	add.s32 	%r329, %r355, %r998;
	mov.b32 	%r330, 2;
	// begin inline asm
	shfl.sync.down.b32 %r328, %r329, %r330, %r326, %r347;
	// end inline asm
	add.s32 	%r356, %r222, 2;
	setp.gt.s32 	%p45, %r356, %r326;
	selp.b32 	%r357, 0, %r328, %p45;
	add.s32 	%r334, %r329, %r357;
	mov.b32 	%r335, 4;
	// begin inline asm
	shfl.sync.down.b32 %r333, %r334, %r335, %r326, %r347;
	// end inline asm
	add.s32 	%r358, %r222, 4;
	setp.gt.s32 	%p46, %r358, %r326;
	selp.b32 	%r359, 0, %r333, %p46;
	add.s32 	%r339, %r334, %r359;
	mov.b32 	%r340, 8;
	// begin inline asm
	shfl.sync.down.b32 %r338, %r339, %r340, %r326, %r347;
	// end inline asm
	add.s32 	%r360, %r222, 8;
	setp.gt.s32 	%p47, %r360, %r326;
	selp.b32 	%r361, 0, %r338, %p47;
	add.s32 	%r344, %r339, %r361;
	mov.b32 	%r345, 16;
	// begin inline asm
	shfl.sync.down.b32 %r343, %r344, %r345, %r326, %r347;
	// end inline asm
	add.s32 	%r362, %r222, 16;
	setp.gt.s32 	%p48, %r362, %r326;
	selp.b32 	%r363, 0, %r343, %p48;
	add.s32 	%r1000, %r344, %r363;
	add.s64 	%rd13, %rd1, 256;
	mov.b32 	%r1001, 478;
$L__BB6_78:
	setp.ne.s32 	%p49, %r1004, 101;
	mov.b32 	%r364, -1;
	vote.sync.all.pred 	%p50, %p49, %r364;
	not.pred 	%p51, %p50;
	@%p51 bra 	$L__BB6_83;
	shr.u32 	%r1001, %r1001, 1;
	mul.wide.s32 	%rd29, %r1003, 8;
	add.s64 	%rd30, %rd13, %rd29;
	add.s64 	%rd28, %rd30, -256;
	// begin inline asm
	ld.relaxed.gpu.v2.u32 {%r1004, %r1005}, [%rd28];
	// end inline asm
	mov.u32 	%r1006, %r1001;
$L__BB6_80:
	setp.eq.s32 	%p55, %r1004, 99;
	mov.b32 	%r372, -1;
	vote.sync.any.pred 	%p56, %p55, %r372;
	not.pred 	%p57, %p56;
	@%p57 bra 	$L__BB6_82;
	// begin inline asm
	nanosleep.u32 %r1006;
	// end inline asm
	shr.u32 	%r1006, %r1006, 1;
	// begin inline asm
	ld.relaxed.gpu.v2.u32 {%r1004, %r1005}, [%rd28];
	// end inline asm
	bra.uni 	$L__BB6_80;
$L__BB6_82:
	setp.eq.s32 	%p58, %r1004, 101;
	mov.b32 	%r398, -1;
	vote.sync.ballot.b32 	%r399, %p58, %r398;
	and.b32  	%r400, %r399, %r322;
	or.b32  	%r401, %r400, -2147483648;
	add.s32 	%r402, %r401, -1;
	not.b32 	%r403, %r401;
	and.b32  	%r404, %r403, %r402;
	popc.b32 	%r377, %r404;
	mov.b32 	%r376, 1;
	// begin inline asm
	shfl.sync.down.b32 %r374, %r1005, %r376, %r377, %r398;
	// end inline asm
	setp.lt.s32 	%p60, %r222, %r377;
	selp.b32 	%r405, %r374, 0, %p60;
	add.s32 	%r380, %r405, %r1005;
	mov.b32 	%r381, 2;
	// begin inline asm
	shfl.sync.down.b32 %r379, %r380, %r381, %r377, %r398;
	// end inline asm
	add.s32 	%r406, %r222, 2;
	setp.gt.s32 	%p61, %r406, %r377;
	selp.b32 	%r407, 0, %r379, %p61;
	add.s32 	%r385, %r380, %r407;
	mov.b32 	%r386, 4;
	// begin inline asm
	shfl.sync.down.b32 %r384, %r385, %r386, %r377, %r398;
	// end inline asm
	add.s32 	%r408, %r222, 4;
	setp.gt.s32 	%p62, %r408, %r377;
	selp.b32 	%r409, 0, %r384, %p62;
	add.s32 	%r390, %r385, %r409;
	mov.b32 	%r391, 8;
	// begin inline asm
	shfl.sync.down.b32 %r389, %r390, %r391, %r377, %r398;
	// end inline asm
	add.s32 	%r410, %r222, 8;
	setp.gt.s32 	%p63, %r410, %r377;
	selp.b32 	%r411, 0, %r389, %p63;
	add.s32 	%r395, %r390, %r411;
	mov.b32 	%r396, 16;
	// begin inline asm
	shfl.sync.down.b32 %r394, %r395, %r396, %r377, %r398;
	// end inline asm
	add.s32 	%r412, %r222, 16;
	setp.gt.s32 	%p64, %r412, %r377;
	selp.b32 	%r413, 0, %r394, %p64;
	add.s32 	%r414, %r413, %r1000;
	add.s32 	%r1000, %r414, %r395;
	add.s32 	%r1003, %r1003, -32;
	bra.uni 	$L__BB6_78;
$L__BB6_83:
	@%p38 bra 	$L__BB6_85;
	add.s32 	%r367, %r1000, %r144;
	add.s64 	%rd27, %rd12, 256;
	mov.b32 	%r366, 101;
	// begin inline asm
	st.relaxed.gpu.v2.u32 [%rd27], {%r366, %r367};
	// end inline asm
	st.shared.u32 	[_ZZN3cub18CUB_300001_SM_10006detail4scan16DeviceScanKernelINS2_10policy_hubIiiimN4cuda3std3__44plusIvEEE10Policy1000EN6thrust24THRUST_300001_SM_1000_NS6detail15normal_iteratorINSD_10device_ptrIiEEEESI_NS0_13ScanTileStateIiLb1EEES9_NS0_8NullTypeEmiLb0ESL_EEvT0_T1_T2_iT3_T4_T5_E12temp_storage+4], %r1000;
	st.shared.u32 	[_ZZN3cub18CUB_300001_SM_10006detail4scan16DeviceScanKernelINS2_10policy_hubIiiimN4cuda3std3__44plusIvEEE10Policy1000EN6thrust24THRUST_300001_SM_1000_NS6detail15normal_iteratorINSD_10device_ptrIiEEEESI_NS0_13ScanTileStateIiLb1EEES9_NS0_8NullTypeEmiLb0ESL_EEvT0_T1_T2_iT3_T4_T5_E12temp_storage+8], %r367;
$L__BB6_85:
	setp.ne.s32 	%p53, %r222, 0;
	mov.u32 	%r1007, %r146;
	@%p53 bra 	$L__BB6_87;
	st.shared.u32 	[_ZZN3cub18CUB_300001_SM_10006detail4scan16DeviceScanKernelINS2_10policy_hubIiiimN4cuda3std3__44plusIvEEE10Policy1000EN6thrust24THRUST_300001_SM_1000_NS6detail15normal_iteratorINSD_10device_ptrIiEEEESI_NS0_13ScanTileStateIiLb1EEES9_NS0_8NullTypeEmiLb0ESL_EEvT0_T1_T2_iT3_T4_T5_E12temp_storage+84], %r1000;
	mov.u32 	%r1007, %r1000;
$L__BB6_87:
	bar.sync 	0;
	setp.eq.s32 	%p54, %r73, 0;
	ld.shared.u32 	%r368, [_ZZN3cub18CUB_300001_SM_10006detail4scan16DeviceScanKernelINS2_10policy_hubIiiimN4cuda3std3__44plusIvEEE10Policy1000EN6thrust24THRUST_300001_SM_1000_NS6detail15normal_iteratorINSD_10device_ptrIiEEEESI_NS0_13ScanTileStateIiLb1EEES9_NS0_8NullTypeEmiLb0ESL_EEvT0_T1_T2_iT3_T4_T5_E12temp_storage+84];
	selp.b32 	%r369, 0, %r368, %p54;
	add.s32 	%r1008, %r369, %r1007;
$L__BB6_88:
	add.s32 	%r509, %r1008, %r120;
	add.s32 	%r510, %r121, %r509;
	add.s32 	%r511, %r122, %r510;
	add.s32 	%r512, %r123, %r511;
	add.s32 	%r513, %r124, %r512;
	add.s32 	%r514, %r125, %r513;
	add.s32 	%r515, %r126, %r514;
	add.s32 	%r516, %r127, %r515;
	add.s32 	%r517, %r128, %r516;
	add.s32 	%r518, %r129, %r517;
	add.s32 	%r519, %r130, %r518;
	add.s32 	%r520, %r131, %r519;
	add.s32 	%r521, %r132, %r520;
	add.s32 	%r522, %r133, %r521;
	add.s32 	%r523, %r134, %r522;
	add.s32 	%r524, %r135, %r523;
	add.s32 	%r525, %r136, %r524;
	add.s32 	%r526, %r137, %r525;
	add.s32 	%r527, %r138, %r526;
	bar.sync 	0;
	st.shared.u32 	[%r119], %r509;
	st.shared.u32 	[%r119+4], %r510;
	st.shared.u32 	[%r119+8], %r511;
	st.shared.u32 	[%r119+12], %r512;
	st.shared.u32 	[%r119+16], %r513;
	st.shared.u32 	[%r119+20], %r514;
	st.shared.u32 	[%r119+24], %r515;
	st.shared.u32 	[%r119+28], %r516;
	st.shared.u32 	[%r119+32], %r517;
	st.shared.u32 	[%r119+36], %r518;
	st.shared.u32 	[%r119+40], %r519;
	st.shared.u32 	[%r119+44], %r520;
	st.shared.u32 	[%r119+48], %r521;
	st.shared.u32 	[%r119+52], %r522;
	st.shared.u32 	[%r119+56], %r523;
	st.shared.u32 	[%r119+60], %r524;
	st.shared.u32 	[%r119+64], %r525;
	st.shared.u32 	[%r119+68], %r526;
	st.shared.u32 	[%r119+72], %r527;
	bar.warp.sync 	-1;
	ld.shared.u32 	%r180, [%r118];
	ld.shared.u32 	%r181, [%r118+128];
	ld.shared.u32 	%r182, [%r118+256];
	ld.shared.u32 	%r183, [%r118+384];
	ld.shared.u32 	%r184, [%r118+512];
	ld.shared.u32 	%r185, [%r118+640];
	ld.shared.u32 	%r186, [%r118+768];
	ld.shared.u32 	%r187, [%r118+896];
	ld.shared.u32 	%r188, [%r118+1024];
	ld.shared.u32 	%r189, [%r118+1152];
	ld.shared.u32 	%r190, [%r118+1280];
	ld.shared.u32 	%r191, [%r118+1408];
	ld.shared.u32 	%r192, [%r118+1536];
	ld.shared.u32 	%r193, [%r118+1664];
	ld.shared.u32 	%r194, [%r118+1792];
	ld.shared.u32 	%r195, [%r118+1920];
	ld.shared.u32 	%r196, [%r118+2048];
	ld.shared.u32 	%r197, [%r118+2176];
	ld.shared.u32 	%r198, [%r118+2304];
	setp.ne.s32 	%p80, %r73, 0;
	@%p80 bra 	$L__BB6_90;
	st.volatile.shared.u32 	[_ZZN3cub18CUB_300001_SM_10006detail4scan16DeviceScanKernelINS2_10policy_hubIiiimN4cuda3std3__44plusIvEEE10Policy1000EN6thrust24THRUST_300001_SM_1000_NS6detail15normal_iteratorINSD_10device_ptrIiEEEESI_NS0_13ScanTileStateIiLb1EEES9_NS0_8NullTypeEmiLb0ESL_EEvT0_T1_T2_iT3_T4_T5_E12temp_storage+31616], %r72;
$L__BB6_90:
	bar.sync 	0;
	ld.volatile.shared.u32 	%r199, [_ZZN3cub18CUB_300001_SM_10006detail4scan16DeviceScanKernelINS2_10policy_hubIiiimN4cuda3std3__44plusIvEEE10Policy1000EN6thrust24THRUST_300001_SM_1000_NS6detail15normal_iteratorINSD_10device_ptrIiEEEESI_NS0_13ScanTileStateIiLb1EEES9_NS0_8NullTypeEmiLb0ESL_EEvT0_T1_T2_iT3_T4_T5_E12temp_storage+31616];
	cvt.u64.u32 	%rd35, %r75;
	add.s64 	%rd36, %rd4, %rd35;
	setp.ge.s32 	%p81, %r75, %r199;
	shl.b64 	%rd37, %rd36, 2;
	add.s64 	%rd15, %rd3, %rd37;
	@%p81 bra 	$L__BB6_92;
	st.global.u32 	[%rd15], %r180;
$L__BB6_92:
	mov.u32 	%r528, %tid.x;
	and.b32  	%r529, %r528, 992;
	mul.lo.s32 	%r530, %r529, 19;
	and.b32  	%r531, %r528, 31;
	or.b32  	%r532, %r530, %r531;
	add.s32 	%r533, %r532, 32;
	setp.ge.s32 	%p82, %r533, %r199;
	@%p82 bra 	$L__BB6_94;
	st.global.u32 	[%rd15+128], %r181;
$L__BB6_94:
	add.s32 	%r539, %r532, 64;
	setp.ge.s32 	%p83, %r539, %r199;
	@%p83 bra 	$L__BB6_96;
	st.global.u32 	[%rd15+256], %r182;
$L__BB6_96:
	add.s32 	%r545, %r532, 96;
	setp.ge.s32 	%p84, %r545, %r199;
	@%p84 bra 	$L__BB6_98;
	st.global.u32 	[%rd15+384], %r183;
$L__BB6_98:
	add.s32 	%r551, %r532, 128;
	setp.ge.s32 	%p85, %r551, %r199;
	@%p85 bra 	$L__BB6_100;
	st.global.u32 	[%rd15+512], %r184;
$L__BB6_100:
	add.s32 	%r557, %r532, 160;
	setp.ge.s32 	%p86, %r557, %r199;
	@%p86 bra 	$L__BB6_102;
	st.global.u32 	[%rd15+640], %r185;
$L__BB6_102:
	add.s32 	%r563, %r532, 192;
	setp.ge.s32 	%p87, %r563, %r199;
	@%p87 bra 	$L__BB6_104;
	st.global.u32 	[%rd15+768], %r186;
$L__BB6_104:
	add.s32 	%r569, %r532, 224;
	setp.ge.s32 	%p88, %r569, %r199;
	@%p88 bra 	$L__BB6_106;
	st.global.u32 	[%rd15+896], %r187;
$L__BB6_106:
	setp.ge.s32 	%p89, %r92, %r199;
	@%p89 bra 	$L__BB6_108;
	st.global.u32 	[%rd15+1024], %r188;
$L__BB6_108:
	add.s32 	%r575, %r532, 288;
	setp.ge.s32 	%p90, %r575, %r199;
	@%p90 bra 	$L__BB6_110;
	st.global.u32 	[%rd15+1152], %r189;
$L__BB6_110:
	add.s32 	%r581, %r532, 320;
	setp.ge.s32 	%p91, %r581, %r199;
	@%p91 bra 	$L__BB6_112;
	st.global.u32 	[%rd15+1280], %r190;
$L__BB6_112:
	add.s32 	%r587, %r532, 352;
	setp.ge.s32 	%p92, %r587, %r199;
	@%p92 bra 	$L__BB6_114;
	st.global.u32 	[%rd15+1408], %r191;
$L__BB6_114:
	add.s32 	%r593, %r532, 384;
	setp.ge.s32 	%p93, %r593, %r199;
	@%p93 bra 	$L__BB6_116;
	st.global.u32 	[%rd15+1536], %r192;
$L__BB6_116:
	add.s32 	%r599, %r532, 416;
	setp.ge.s32 	%p94, %r599, %r199;
	@%p94 bra 	$L__BB6_118;
	st.global.u32 	[%rd15+1664], %r193;
$L__BB6_118:
	add.s32 	%r605, %r532, 448;
	setp.ge.s32 	%p95, %r605, %r199;
	@%p95 bra 	$L__BB6_120;
	st.global.u32 	[%rd15+1792], %r194;
$L__BB6_120:
	add.s32 	%r611, %r532, 480;
	setp.ge.s32 	%p96, %r611, %r199;
	@%p96 bra 	$L__BB6_122;
	st.global.u32 	[%rd15+1920], %r195;
$L__BB6_122:
	add.s32 	%r617, %r532, 512;
	setp.ge.s32 	%p97, %r617, %r199;
	@%p97 bra 	$L__BB6_124;
	st.global.u32 	[%rd15+2048], %r196;
$L__BB6_124:
	add.s32 	%r623, %r532, 544;
	setp.ge.s32 	%p98, %r623, %r199;
	@%p98 bra 	$L__BB6_126;
	st.global.u32 	[%rd15+2176], %r197;
$L__BB6_126:
	setp.ge.s32 	%p99, %r113, %r199;
	@%p99 bra 	$L__BB6_128;
	st.global.u32 	[%rd15+2304], %r198;
$L__BB6_128:
	ret;

}
	// .globl	_ZN3cub18CUB_300001_SM_10006detail8for_each13static_kernelINS2_12policy_hub_t12policy_500_tEmN6thrust24THRUST_300001_SM_1000_NS8cuda_cub6__fill7functorINS7_6detail15normal_iteratorINS7_10device_ptrIiEEEEiEEEEvT0_T1_
.visible .entry _ZN3cub18CUB_300001_SM_10006detail8for_each13static_kernelINS2_12policy_hub_t12policy_500_tEmN6thrust24THRUST_300001_SM_1000_NS8cuda_cub6__fill7functorINS7_6detail15normal_iteratorINS7_10device_ptrIiEEEEiEEEEvT0_T1_(
	.param .u64 _ZN3cub18CUB_300001_SM_10006detail8for_each13static_kernelINS2_12policy_hub_t12policy_500_tEmN6thrust24THRUST_300001_SM_1000_NS8cuda_cub6__fill7functorINS7_6detail15normal_iteratorINS7_10device_ptrIiEEEEiEEEEvT0_T1__param_0,
	.param .align 8 .b8 _ZN3cub18CUB_300001_SM_10006detail8for_each13static_kernelINS2_12policy_hub_t12policy_500_tEmN6thrust24THRUST_300001_SM_1000_NS8cuda_cub6__fill7functorINS7_6detail15normal_iteratorINS7_10device_ptrIiEEEEiEEEEvT0_T1__param_1[16]
)
.maxntid 256
{
	.reg .pred 	%p<4>;
	.reg .b16 	%rs<5>;
	.reg .b32 	%r<12>;
	.reg .b64 	%rd<16>;

	ld.param.u32 	%r3, [_ZN3cub18CUB_300001_SM_10006detail8for_each13static_kernelINS2_12policy_hub_t12policy_500_tEmN6thrust24THRUST_300001_SM_1000_NS8cuda_cub6__fill7functorINS7_6detail15normal_iteratorINS7_10device_ptrIiEEEEiEEEEvT0_T1__param_1+8];
	ld.param.u64 	%rd4, [_ZN3cub18CUB_300001_SM_10006detail8for_each13static_kernelINS2_12policy_hub_t12policy_500_tEmN6thrust24THRUST_300001_SM_1000_NS8cuda_cub6__fill7functorINS7_6detail15normal_iteratorINS7_10device_ptrIiEEEEiEEEEvT0_T1__param_1];
	ld.param.u64 	%rd5, [_ZN3cub18CUB_300001_SM_10006detail8for_each13static_kernelINS2_12policy_hub_t12policy_500_tEmN6thrust24THRUST_300001_SM_1000_NS8cuda_cub6__fill7functorINS7_6detail15normal_iteratorINS7_10device_ptrIiEEEEiEEEEvT0_T1__param_0];
	mov.u32 	%r9, %ctaid.x;
	mul.wide.u32 	%rd1, %r9, 512;
	sub.s64 	%rd2, %rd5, %rd1;
	setp.lt.u64 	%p1, %rd2, 512;
	@%p1 bra 	$L__BB7_2;
	mov.u32 	%r11, %tid.x;
	cvta.to.global.u64 	%rd11, %rd4;
	cvt.u64.u32 	%rd12, %r11;
	add.s64 	%rd13, %rd1, %rd12;
	shl.b64 	%rd14, %rd13, 2;
	add.s64 	%rd15, %rd11, %rd14;
	st.global.u32 	[%rd15], %r3;
	st.global.u32 	[%rd15+1024], %r3;
	bra.uni 	$L__BB7_6;
$L__BB7_2:
	cvta.to.global.u64 	%rd6, %rd4;
	mov.u32 	%r2, %tid.x;
	cvt.u64.u32 	%rd7, %r2;
	setp.le.u64 	%p2, %rd2, %rd7;
	add.s64 	%rd8, %rd1, %rd7;
	shl.b64 	%rd9, %rd8, 2;
	add.s64 	%rd3, %rd6, %rd9;
	@%p2 bra 	$L__BB7_4;
	st.global.u32 	[%rd3], %r3;
$L__BB7_4:
	add.s32 	%r10, %r2, 256;
	cvt.u64.u32 	%rd10, %r10;
	setp.le.u64 	%p3, %rd2, %rd10;
	@%p3 bra 	$L__BB7_6;
	st.global.u32 	[%rd3+1024], %r3;
$L__BB7_6:
	ret;

}
	// .globl	_ZN3cub18CUB_300001_SM_10006detail8for_each13static_kernelINS2_12policy_hub_t12policy_500_tEmN6thrust24THRUST_300001_SM_1000_NS8cuda_cub20__uninitialized_fill7functorINS7_10device_ptrIiEEiEEEEvT0_T1_
.visible .entry _ZN3cub18CUB_300001_SM_10006detail8for_each13static_kernelINS2_12policy_hub_t12policy_500_tEmN6thrust24THRUST_300001_SM_1000_NS8cuda_cub20__uninitialized_fill7functorINS7_10device_ptrIiEEiEEEEvT0_T1_(
	.param .u64 _ZN3cub18CUB_300001_SM_10006detail8for_each13static_kernelINS2_12policy_hub_t12policy_500_tEmN6thrust24THRUST_300001_SM_1000_NS8cuda_cub20__uninitialized_fill7functorINS7_10device_ptrIiEEiEEEEvT0_T1__param_0,
	.param .align 8 .b8 _ZN3cub18CUB_300001_SM_10006detail8for_each13static_kernelINS2_12policy_hub_t12policy_500_tEmN6thrust24THRUST_300001_SM_1000_NS8cuda_cub20__uninitialized_fill7functorINS7_10device_ptrIiEEiEEEEvT0_T1__param_1[16]
)
.maxntid 256
{
	.reg .pred 	%p<4>;
	.reg .b16 	%rs<5>;
	.reg .b32 	%r<12>;
	.reg .b64 	%rd<16>;

	ld.param.u32 	%r3, [_ZN3cub18CUB_300001_SM_10006detail8for_each13static_kernelINS2_12policy_hub_t12policy_500_tEmN6thrust24THRUST_300001_SM_1000_NS8cuda_cub20__uninitialized_fill7functorINS7_10device_ptrIiEEiEEEEvT0_T1__param_1+8];
	ld.param.u64 	%rd4, [_ZN3cub18CUB_300001_SM_10006detail8for_each13static_kernelINS2_12policy_hub_t12policy_500_tEmN6thrust24THRUST_300001_SM_1000_NS8cuda_cub20__uninitialized_fill7functorINS7_10device_ptrIiEEiEEEEvT0_T1__param_1];
	ld.param.u64 	%rd5, [_ZN3cub18CUB_300001_SM_10006detail8for_each13static_kernelINS2_12policy_hub_t12policy_500_tEmN6thrust24THRUST_300001_SM_1000_NS8cuda_cub20__uninitialized_fill7functorINS7_10device_ptrIiEEiEEEEvT0_T1__param_0];
	mov.u32 	%r9, %ctaid.x;
	mul.wide.u32 	%rd1, %r9, 512;
	sub.s64 	%rd2, %rd5, %rd1;
	setp.lt.u64 	%p1, %rd2, 512;
	@%p1 bra 	$L__BB8_2;
	mov.u32 	%r11, %tid.x;
	cvta.to.global.u64 	%rd11, %rd4;
	cvt.u64.u32 	%rd12, %r11;
	add.s64 	%rd13, %rd1, %rd12;
	shl.b64 	%rd14, %rd13, 2;
	add.s64 	%rd15, %rd11, %rd14;
	st.global.u32 	[%rd15], %r3;
	st.global.u32 	[%rd15+1024], %r3;
	bra.uni 	$L__BB8_6;
$L__BB8_2:
	cvta.to.global.u64 	%rd6, %rd4;
	mov.u32 	%r2, %tid.x;
	cvt.u64.u32 	%rd7, %r2;
	setp.le.u64 	%p2, %rd2, %rd7;
	add.s64 	%rd8, %rd1, %rd7;
	shl.b64 	%rd9, %rd8, 2;
	add.s64 	%rd3, %rd6, %rd9;
	@%p2 bra 	$L__BB8_4;
	st.global.u32 	[%rd3], %r3;
$L__BB8_4:
	add.s32 	%r10, %r2, 256;
	cvt.u64.u32 	%rd10, %r10;
	setp.le.u64 	%p3, %rd2, %rd10;
	@%p3 bra 	$L__BB8_6;
	st.global.u32 	[%rd3+1024], %r3;
$L__BB8_6:
	ret;

}
	// .globl	_ZN3cub18CUB_300001_SM_10006detail8for_each13static_kernelINS2_12policy_hub_t12policy_500_tElN6thrust24THRUST_300001_SM_1000_NS8cuda_cub6__fill7functorINS7_6detail15normal_iteratorINS7_10device_ptrIiEEEEiEEEEvT0_T1_
.visible .entry _ZN3cub18CUB_300001_SM_10006detail8for_each13static_kernelINS2_12policy_hub_t12policy_500_tElN6thrust24THRUST_300001_SM_1000_NS8cuda_cub6__fill7functorINS7_6detail15normal_iteratorINS7_10device_ptrIiEEEEiEEEEvT0_T1_(
	.param .u64 _ZN3cub18CUB_300001_SM_10006detail8for_each13static_kernelINS2_12policy_hub_t12policy_500_tElN6thrust24THRUST_300001_SM_1000_NS8cuda_cub6__fill7functorINS7_6detail15normal_iteratorINS7_10device_ptrIiEEEEiEEEEvT0_T1__param_0,
	.param .align 8 .b8 _ZN3cub18CUB_300001_SM_10006detail8for_each13static_kernelINS2_12policy_hub_t12policy_500_tElN6thrust24THRUST_300001_SM_1000_NS8cuda_cub6__fill7functorINS7_6detail15normal_iteratorINS7_10device_ptrIiEEEEiEEEEvT0_T1__param_1[16]
)
.maxntid 256
{
	.reg .pred 	%p<4>;
	.reg .b16 	%rs<5>;
	.reg .b32 	%r<12>;
	.reg .b64 	%rd<17>;

	ld.param.u32 	%r3, [_ZN3cub18CUB_300001_SM_10006detail8for_each13static_kernelINS2_12policy_hub_t12policy_500_tElN6thrust24THRUST_300001_SM_1000_NS8cuda_cub6__fill7functorINS7_6detail15normal_iteratorINS7_10device_ptrIiEEEEiEEEEvT0_T1__param_1+8];
	ld.param.u64 	%rd5, [_ZN3cub18CUB_300001_SM_10006detail8for_each13static_kernelINS2_12policy_hub_t12policy_500_tElN6thrust24THRUST_300001_SM_1000_NS8cuda_cub6__fill7functorINS7_6detail15normal_iteratorINS7_10device_ptrIiEEEEiEEEEvT0_T1__param_1];
	ld.param.u64 	%rd6, [_ZN3cub18CUB_300001_SM_10006detail8for_each13static_kernelINS2_12policy_hub_t12policy_500_tElN6thrust24THRUST_300001_SM_1000_NS8cuda_cub6__fill7functorINS7_6detail15normal_iteratorINS7_10device_ptrIiEEEEiEEEEvT0_T1__param_0];
	mov.u32 	%r9, %ctaid.x;
	mul.wide.u32 	%rd1, %r9, 512;
	sub.s64 	%rd2, %rd6, %rd1;
	setp.lt.s64 	%p1, %rd2, 512;
	@%p1 bra 	$L__BB9_2;
	mov.u32 	%r11, %tid.x;
	cvta.to.global.u64 	%rd12, %rd5;
	cvt.u64.u32 	%rd13, %r11;
	add.s64 	%rd14, %rd1, %rd13;
	shl.b64 	%rd15, %rd14, 2;
	add.s64 	%rd16, %rd12, %rd15;
	st.global.u32 	[%rd16], %r3;
	st.global.u32 	[%rd16+1024], %r3;
	bra.uni 	$L__BB9_6;
$L__BB9_2:
	cvta.to.global.u64 	%rd7, %rd5;
	mov.u32 	%r2, %tid.x;
	cvt.s64.s32 	%rd3, %rd2;
	cvt.u64.u32 	%rd8, %r2;
	setp.le.s64 	%p2, %rd3, %rd8;
	add.s64 	%rd9, %rd1, %rd8;
	shl.b64 	%rd10, %rd9, 2;
	add.s64 	%rd4, %rd7, %rd10;
	@%p2 bra 	$L__BB9_4;
	st.global.u32 	[%rd4], %r3;
$L__BB9_4:
	add.s32 	%r10, %r2, 256;
	cvt.u64.u32 	%rd11, %r10;
	setp.le.s64 	%p3, %rd3, %rd11;
	@%p3 bra 	$L__BB9_6;
	st.global.u32 	[%rd4+1024], %r3;
$L__BB9_6:
	ret;

}


// ===== COMPILED SASS (sm_100) =====

	.target	sm_100

	.elftype	@"ET_EXEC"


//--------------------- .note.nv.tkinfo           --------------------------
	.section	.note.nv.tkinfo,"",@"SHT_NOTE"
	.sectionflags	@"SHF_NOTE_NV_TKINFO"
	.tkinfo
        /*0018*/ 	.word	0x00000002
        /*0030*/ 	.string	""
        /*0030*/ 	.string	"ptxas"
        /*0030*/ 	.string	"Cuda compilation tools, release 13.0, V13.0.88"
        /*0030*/ 	.string	"Build cuda_13.0.r13.0/compiler.36424714_0"
        /*0030*/ 	.string	"-arch sm_100 -m 64 "



//--------------------- .note.nv.cuinfo           --------------------------
	.section	.note.nv.cuinfo,"",@"SHT_NOTE"
	.sectionflags	@"SHF_NOTE_NV_CUINFO"
        /*0018*/ 	.short	0x0002
        /*001a*/ 	.short	0x0064
        /*001c*/ 	.short	0x0082
	.zero		2


//--------------------- .nv.info                  --------------------------
	.section	.nv.info,"",@"SHT_CUDA_INFO"
	.align	4


	//----- nvinfo : EIATTR_REGCOUNT
	.align		4
        /*0000*/ 	.byte	0x04, 0x2f
        /*0002*/ 	.short	(.L_44 - .L_43)
	.align		4
.L_43:
        /*0004*/ 	.word	index@(_Z14computeLengthsPiS_S_i)
        /*0008*/ 	.word	0x0000000c


	//----- nvinfo : EIATTR_FRAME_SIZE
	.align		4
.L_44:
        /*000c*/ 	.byte	0x04, 0x11
        /*000e*/ 	.short	(.L_46 - .L_45)
	.align		4
.L_45:
        /*0010*/ 	.word	index@(_Z14computeLengthsPiS_S_i)
        /*0014*/ 	.word	0x00000000


	//----- nvinfo : EIATTR_REGCOUNT
	.align		4
.L_46:
        /*0018*/ 	.byte	0x04, 0x2f
        /*001a*/ 	.short	(.L_48 - .L_47)
	.align		4
.L_47:
        /*001c*/ 	.word	index@(_Z19computeFirstByteSymPiS_ii)
        /*0020*/ 	.word	0x0000000c


	//----- nvinfo : EIATTR_FRAME_SIZE
	.align		4
.L_48:
        /*0024*/ 	.byte	0x04, 0x11
        /*0026*/ 	.short	(.L_50 - .L_49)
	.align		4
.L_49:
        /*0028*/ 	.word	index@(_Z19computeFirstByteSymPiS_ii)
        /*002c*/ 	.word	0x00000000


	//----- nvinfo : EIATTR_REGCOUNT
	.align		4
.L_50:
        /*0030*/ 	.byte	0x04, 0x2f
        /*0032*/ 	.short	(.L_52 - .L_51)
	.align		4
.L_51:
        /*0034*/ 	.word	index@(_Z13computeResultPiS_S_S_S_ii)
        /*0038*/ 	.word	0x00000016


	//----- nvinfo : EIATTR_FRAME_SIZE
	.align		4
.L_52:
        /*003c*/ 	.byte	0x04, 0x11
        /*003e*/ 	.short	(.L_54 - .L_53)
	.align		4
.L_53:
        /*0040*/ 	.word	index@(_Z13computeResultPiS_S_S_S_ii)
        /*0044*/ 	.word	0x00000000


	//----- nvinfo : EIATTR_REGCOUNT
	.align		4
.L_54:
        /*0048*/ 	.byte	0x04, 0x2f
        /*004a*/ 	.short	(.L_56 - .L_55)
	.align		4
.L_55:
        /*004c*/ 	.word	index@(_ZN3cub18CUB_300001_SM_10006detail11EmptyKernelIvEEvv)
        /*0050*/ 	.word	0x00000004


	//----- nvinfo : EIATTR_FRAME_SIZE
	.align		4
.L_56:
        /*0054*/ 	.byte	0x04, 0x11
        /*0056*/ 	.short	(.L_58 - .L_57)
	.align		4
.L_57:
        /*0058*/ 	.word	index@(_ZN3cub18CUB_300001_SM_10006detail11EmptyKernelIvEEvv)
        /*005c*/ 	.word	0x00000000


	//----- nvinfo : EIATTR_REGCOUNT
	.align		4
.L_58:
        /*0060*/ 	.byte	0x04, 0x2f
        /*0062*/ 	.short	(.L_60 - .L_59)
	.align		4
.L_59:
        /*0064*/ 	.word	index@(_ZN3cub18CUB_300001_SM_10006detail4scan20DeviceScanInitKernelINS0_13ScanTileStateIiLb1EEEEEvT_i)
        /*0068*/ 	.word	0x00000008


	//----- nvinfo : EIATTR_FRAME_SIZE
	.align		4
.L_60:
        /*006c*/ 	.byte	0x04, 0x11
        /*006e*/ 	.short	(.L_62 - .L_61)
	.align		4
.L_61:
        /*0070*/ 	.word	index@(_ZN3cub18CUB_300001_SM_10006detail4scan20DeviceScanInitKernelINS0_13ScanTileStateIiLb1EEEEEvT_i)
        /*0074*/ 	.word	0x00000000


	//----- nvinfo : EIATTR_REGCOUNT
	.align		4
.L_62:
        /*0078*/ 	.byte	0x04, 0x2f
        /*007a*/ 	.short	(.L_64 - .L_63)
	.align		4
.L_63:
        /*007c*/ 	.word	index@(_ZN3cub18CUB_300001_SM_10006detail4scan16DeviceScanKernelINS2_10policy_hubIiiijN4cuda3std3__44plusIvEEE10Policy1000EN6thrust24THRUST_300001_SM_1000_NS6detail15normal_iteratorINSD_10device_ptrIiEEEESI_NS0_13ScanTileStateIiLb1EEES9_NS0_8NullTypeEjiLb0ESL_EEvT0_T1_T2_iT3_T4_T5_)
        /*0080*/ 	.word	0x00000038


	//----- nvinfo : EIATTR_FRAME_SIZE
	.align		4
.L_64:
        /*0084*/ 	.byte	0x04, 0x11
        /*0086*/ 	.short	(.L_66 - .L_65)
	.align		4
.L_65:
        /*0088*/ 	.word	index@(_ZN3cub18CUB_300001_SM_10006detail4scan16DeviceScanKernelINS2_10policy_hubIiiijN4cuda3std3__44plusIvEEE10Policy1000EN6thrust24THRUST_300001_SM_1000_NS6detail15normal_iteratorINSD_10device_ptrIiEEEESI_NS0_13ScanTileStateIiLb1EEES9_NS0_8NullTypeEjiLb0ESL_EEvT0_T1_T2_iT3_T4_T5_)
        /*008c*/ 	.word	0x00000000


	//----- nvinfo : EIATTR_REGCOUNT
	.align		4
.L_66:
        /*0090*/ 	.byte	0x04, 0x2f
        /*0092*/ 	.short	(.L_68 - .L_67)
	.align		4
.L_67:
        /*0094*/ 	.word	index@(_ZN3cub18CUB_300001_SM_10006detail4scan16DeviceScanKernelINS2_10policy_hubIiiimN4cuda3std3__44plusIvEEE10Policy1000EN6thrust24THRUST_300001_SM_1000_NS6detail15normal_iteratorINSD_10device_ptrIiEEEESI_NS0_13ScanTileStateIiLb1EEES9_NS0_8NullTypeEmiLb0ESL_EEvT0_T1_T2_iT3_T4_T5_)
        /*0098*/ 	.word	0x00000030


	//----- nvinfo : EIATTR_FRAME_SIZE
	.align		4
.L_68:
        /*009c*/ 	.byte	0x04, 0x11
        /*009e*/ 	.short	(.L_70 - .L_69)
	.align		4
.L_69:
        /*00a0*/ 	.word	index@(_ZN3cub18CUB_300001_SM_10006detail4scan16DeviceScanKernelINS2_10policy_hubIiiimN4cuda3std3__44plusIvEEE10Policy1000EN6thrust24THRUST_300001_SM_1000_NS6detail15normal_iteratorINSD_10device_ptrIiEEEESI_NS0_13ScanTileStateIiLb1EEES9_NS0_8NullTypeEmiLb0ESL_EEvT0_T1_T2_iT3_T4_T5_)
        /*00a4*/ 	.word	0x00000000


	//----- nvinfo : EIATTR_REGCOUNT
	.align		4
.L_70:
        /*00a8*/ 	.byte	0x04, 0x2f
        /*00aa*/ 	.short	(.L_72 - .L_71)
	.align		4
.L_71:
        /*00ac*/ 	.word	index@(_ZN3cub18CUB_300001_SM_10006detail8for_each13static_kernelINS2_12policy_hub_t12policy_500_tEmN6thrust24THRUST_300001_SM_1000_NS8cuda_cub6__fill7functorINS7_6detail15normal_iteratorINS7_10device_ptrIiEEEEiEEEEvT0_T1_)
        /*00b0*/ 	.word	0x00000008


	//----- nvinfo : EIATTR_FRAME_SIZE
	.align		4
.L_72:
        /*00b4*/ 	.byte	0x04, 0x11
        /*00b6*/ 	.short	(.L_74 - .L_73)
	.align		4
.L_73:
        /*00b8*/ 	.word	index@(_ZN3cub18CUB_300001_SM_10006detail8for_each13static_kernelINS2_12policy_hub_t12policy_500_tEmN6thrust24THRUST_300001_SM_1000_NS8cuda_cub6__fill7functorINS7_6detail15normal_iteratorINS7_10device_ptrIiEEEEiEEEEvT0_T1_)
        /*00bc*/ 	.word	0x00000000


	//----- nvinfo : EIATTR_REGCOUNT
	.align		4
.L_74:
        /*00c0*/ 	.byte	0x04, 0x2f
        /*00c2*/ 	.short	(.L_76 - .L_75)
	.align		4
.L_75:
        /*00c4*/ 	.word	index@(_ZN3cub18CUB_300001_SM_10006detail8for_each13static_kernelINS2_12policy_hub_t12policy_500_tEmN6thrust24THRUST_300001_SM_1000_NS8cuda_cub20__uninitialized_fill7functorINS7_10device_ptrIiEEiEEEEvT0_T1_)
        /*00c8*/ 	.word	0x00000008


	//----- nvinfo : EIATTR_FRAME_SIZE
	.align		4
.L_76:
        /*00cc*/ 	.byte	0x04, 0x11
        /*00ce*/ 	.short	(.L_78 - .L_77)
	.align		4
.L_77:
        /*00d0*/ 	.word	index@(_ZN3cub18CUB_300001_SM_10006detail8for_each13static_kernelINS2_12policy_hub_t12policy_500_tEmN6thrust24THRUST_300001_SM_1000_NS8cuda_cub20__uninitialized_fill7functorINS7_10device_ptrIiEEiEEEEvT0_T1_)
        /*00d4*/ 	.word	0x00000000


	//----- nvinfo : EIATTR_REGCOUNT
	.align		4
.L_78:
        /*00d8*/ 	.byte	0x04, 0x2f
        /*00da*/ 	.short	(.L_80 - .L_79)
	.align		4
.L_79:
        /*00dc*/ 	.word	index@(_ZN3cub18CUB_300001_SM_10006detail8for_each13static_kernelINS2_12policy_hub_t12policy_500_tElN6thrust24THRUST_300001_SM_1000_NS8cuda_cub6__fill7functorINS7_6detail15normal_iteratorINS7_10device_ptrIiEEEEiEEEEvT0_T1_)
        /*00e0*/ 	.word	0x00000008


	//----- nvinfo : EIATTR_FRAME_SIZE
	.align		4
.L_80:
        /*00e4*/ 	.byte	0x04, 0x11
        /*00e6*/ 	.short	(.L_82 - .L_81)
	.align		4
.L_81:
        /*00e8*/ 	.word	index@(_ZN3cub18CUB_300001_SM_10006detail8for_each13static_kernelINS2_12policy_hub_t12policy_500_tElN6thrust24THRUST_300001_SM_1000_NS8cuda_cub6__fill7functorINS7_6detail15normal_iteratorINS7_10device_ptrIiEEEEiEEEEvT0_T1_)
        /*00ec*/ 	.word	0x00000000


	//----- nvinfo : EIATTR_MIN_STACK_SIZE
	.align		4
.L_82:
        /*00f0*/ 	.byte	0x04, 0x12
        /*00f2*/ 	.short	(.L_84 - .L_83)
	.align		4
.L_83:
        /*00f4*/ 	.word	index@(_ZN3cub18CUB_300001_SM_10006detail8for_each13static_kernelINS2_12policy_hub_t12policy_500_tElN6thrust24THRUST_300001_SM_1000_NS8cuda_cub6__fill7functorINS7_6detail15normal_iteratorINS7_10device_ptrIiEEEEiEEEEvT0_T1_)
        /*00f8*/ 	.word	0x00000000


	//----- nvinfo : EIATTR_MIN_STACK_SIZE
	.align		4
.L_84:
        /*00fc*/ 	.byte	0x04, 0x12
        /*00fe*/ 	.short	(.L_86 - .L_85)
	.align		4
.L_85:
        /*0100*/ 	.word	index@(_ZN3cub18CUB_300001_SM_10006detail8for_each13static_kernelINS2_12policy_hub_t12policy_500_tEmN6thrust24THRUST_300001_SM_1000_NS8cuda_cub20__uninitialized_fill7functorINS7_10device_ptrIiEEiEEEEvT0_T1_)
        /*0104*/ 	.word	0x00000000


	//----- nvinfo : EIATTR_MIN_STACK_SIZE
	.align		4
.L_86:
        /*0108*/ 	.byte	0x04, 0x12
        /*010a*/ 	.short	(.L_88 - .L_87)
	.align		4
.L_87:
        /*010c*/ 	.word	index@(_ZN3cub18CUB_300001_SM_10006detail8for_each13static_kernelINS2_12policy_hub_t12policy_500_tEmN6thrust24THRUST_300001_SM_1000_NS8cuda_cub6__fill7functorINS7_6detail15normal_iteratorINS7_10device_ptrIiEEEEiEEEEvT0_T1_)
        /*0110*/ 	.word	0x00000000


	//----- nvinfo : EIATTR_MIN_STACK_SIZE
	.align		4
.L_88:
        /*0114*/ 	.byte	0x04, 0x12
        /*0116*/ 	.short	(.L_90 - .L_89)
	.align		4
.L_89:
        /*0118*/ 	.word	index@(_ZN3cub18CUB_300001_SM_10006detail4scan16DeviceScanKernelINS2_10policy_hubIiiimN4cuda3std3__44plusIvEEE10Policy1000EN6thrust24THRUST_300001_SM_1000_NS6detail15normal_iteratorINSD_10device_ptrIiEEEESI_NS0_13ScanTileStateIiLb1EEES9_NS0_8NullTypeEmiLb0ESL_EEvT0_T1_T2_iT3_T4_T5_)
        /*011c*/ 	.word	0x00000000


	//----- nvinfo : EIATTR_MIN_STACK_SIZE
	.align		4
.L_90:
        /*0120*/ 	.byte	0x04, 0x12
        /*0122*/ 	.short	(.L_92 - .L_91)
	.align		4
.L_91:
        /*0124*/ 	.word	index@(_ZN3cub18CUB_300001_SM_10006detail4scan16DeviceScanKernelINS2_10policy_hubIiiijN4cuda3std3__44plusIvEEE10Policy1000EN6thrust24THRUST_300001_SM_1000_NS6detail15normal_iteratorINSD_10device_ptrIiEEEESI_NS0_13ScanTileStateIiLb1EEES9_NS0_8NullTypeEjiLb0ESL_EEvT0_T1_T2_iT3_T4_T5_)
        /*0128*/ 	.word	0x00000000


	//----- nvinfo : EIATTR_MIN_STACK_SIZE
	.align		4
.L_92:
        /*012c*/ 	.byte	0x04, 0x12
        /*012e*/ 	.short	(.L_94 - .L_93)
	.align		4
.L_93:
        /*0130*/ 	.word	index@(_ZN3cub18CUB_300001_SM_10006detail4scan20DeviceScanInitKernelINS0_13ScanTileStateIiLb1EEEEEvT_i)
        /*0134*/ 	.word	0x00000000


	//----- nvinfo : EIATTR_MIN_STACK_SIZE
	.align		4
.L_94:
        /*0138*/ 	.byte	0x04, 0x12
        /*013a*/ 	.short	(.L_96 - .L_95)
	.align		4
.L_95:
        /*013c*/ 	.word	index@(_ZN3cub18CUB_300001_SM_10006detail11EmptyKernelIvEEvv)
        /*0140*/ 	.word	0x00000000


	//----- nvinfo : EIATTR_MIN_STACK_SIZE
	.align		4
.L_96:
        /*0144*/ 	.byte	0x04, 0x12
        /*0146*/ 	.short	(.L_98 - .L_97)
	.align		4
.L_97:
        /*0148*/ 	.word	index@(_Z13computeResultPiS_S_S_S_ii)
        /*014c*/ 	.word	0x00000000


	//----- nvinfo : EIATTR_MIN_STACK_SIZE
	.align		4
.L_98:
        /*0150*/ 	.byte	0x04, 0x12
        /*0152*/ 	.short	(.L_100 - .L_99)
	.align		4
.L_99:
        /*0154*/ 	.word	index@(_Z19computeFirstByteSymPiS_ii)
        /*0158*/ 	.word	0x00000000


	//----- nvinfo : EIATTR_MIN_STACK_SIZE
	.align		4
.L_100:
        /*015c*/ 	.byte	0x04, 0x12
        /*015e*/ 	.short	(.L_102 - .L_101)
	.align		4
.L_101:
        /*0160*/ 	.word	index@(_Z14computeLengthsPiS_S_i)
        /*0164*/ 	.word	0x00000000
.L_102:


//--------------------- .nv.compat                --------------------------
	.section	.nv.compat,"",@"SHT_CUDA_COMPAT_INFO"
	.align	4
        /*0000*/ 	.byte	0x02, 0x09, 0x00, 0x00, 0x02, 0x02, 0x01, 0x00, 0x02, 0x05, 0x05, 0x00, 0x03, 0x07, 0x01, 0x01
        /*0010*/ 	.byte	0x02, 0x03, 0x00, 0x00, 0x02, 0x06, 0x01, 0x00, 0x04, 0x0b, 0x08, 0x00, 0x09, 0x00, 0x00, 0x00
        /*0020*/ 	.byte	0x00, 0x00, 0x00, 0x00


//--------------------- .nv.info._ZN3cub18CUB_300001_SM_10006detail8for_each13static_kernelINS2_12policy_hub_t12policy_500_tElN6thrust24THRUST_300001_SM_1000_NS8cuda_cub6__fill7functorINS7_6detail15normal_iteratorINS7_10device_ptrIiEEEEiEEEEvT0_T1_ --------------------------
	.section	.nv.info._ZN3cub18CUB_300001_SM_10006detail8for_each13static_kernelINS2_12policy_hub_t12policy_500_tElN6thrust24THRUST_300001_SM_1000_NS8cuda_cub6__fill7functorINS7_6detail15normal_iteratorINS7_10device_ptrIiEEEEiEEEEvT0_T1_,"",@"SHT_CUDA_INFO"
	.sectionflags	@""
	.align	4


	//----- nvinfo : EIATTR_CUDA_API_VERSION
	.align		4
        /*0000*/ 	.byte	0x04, 0x37
        /*0002*/ 	.short	(.L_104 - .L_103)
.L_103:
        /*0004*/ 	.word	0x00000082


	//----- nvinfo : EIATTR_KPARAM_INFO
	.align		4
.L_104:
        /*0008*/ 	.byte	0x04, 0x17
        /*000a*/ 	.short	(.L_106 - .L_105)
.L_105:
        /*000c*/ 	.word	0x00000000
        /*0010*/ 	.short	0x0001
        /*0012*/ 	.short	0x0008
        /*0014*/ 	.byte	0x00, 0xf0, 0x41, 0x00


	//----- nvinfo : EIATTR_KPARAM_INFO
	.align		4
.L_106:
        /*0018*/ 	.byte	0x04, 0x17
        /*001a*/ 	.short	(.L_108 - .L_107)
.L_107:
        /*001c*/ 	.word	0x00000000
        /*0020*/ 	.short	0x0000
        /*0022*/ 	.short	0x0000
        /*0024*/ 	.byte	0x00, 0xf0, 0x21, 0x00


	//----- nvinfo : EIATTR_SPARSE_MMA_MASK
	.align		4
.L_108:
        /*0028*/ 	.byte	0x03, 0x50
        /*002a*/ 	.short	0x0000


	//----- nvinfo : EIATTR_MAXREG_COUNT
	.align		4
        /*002c*/ 	.byte	0x03, 0x1b
        /*002e*/ 	.short	0x00ff


	//----- nvinfo : EIATTR_MERCURY_ISA_VERSION
	.align		4
        /*0030*/ 	.byte	0x03, 0x5f
        /*0032*/ 	.short	0x0101


	//----- nvinfo : EIATTR_VRC_CTA_INIT_COUNT
	.align		4
        /*0034*/ 	.byte	0x02, 0x4a
	.zero		1
	.zero		1


	//----- nvinfo : EIATTR_EXIT_INSTR_OFFSETS
	.align		4
        /*0038*/ 	.byte	0x04, 0x1c
        /*003a*/ 	.short	(.L_110 - .L_109)


	//   ....[0]....
.L_109:
        /*003c*/ 	.word	0x00000130


	//   ....[1]....
        /*0040*/ 	.word	0x00000240


	//   ....[2]....
        /*0044*/ 	.word	0x00000270


	//----- nvinfo : EIATTR_MAX_THREADS
	.align		4
.L_110:
        /*0048*/ 	.byte	0x04, 0x05
        /*004a*/ 	.short	(.L_112 - .L_111)
.L_111:
        /*004c*/ 	.word	0x00000100
        /*0050*/ 	.word	0x00000001
        /*0054*/ 	.word	0x00000001


	//----- nvinfo : EIATTR_CBANK_PARAM_SIZE
	.align		4
.L_112:
        /*0058*/ 	.byte	0x03, 0x19
        /*005a*/ 	.short	0x0018


	//----- nvinfo : EIATTR_PARAM_CBANK
	.align		4
        /*005c*/ 	.byte	0x04, 0x0a
        /*005e*/ 	.short	(.L_114 - .L_113)
	.align		4
.L_113:
        /*0060*/ 	.word	index@(.nv.constant0._ZN3cub18CUB_300001_SM_10006detail8for_each13static_kernelINS2_12policy_hub_t12policy_500_tElN6thrust24THRUST_300001_SM_1000_NS8cuda_cub6__fill7functorINS7_6detail15normal_iteratorINS7_10device_ptrIiEEEEiEEEEvT0_T1_)
        /*0064*/ 	.short	0x0380
        /*0066*/ 	.short	0x0018


	//----- nvinfo : EIATTR_SW_WAR
	.align		4
.L_114:
        /*0068*/ 	.byte	0x04, 0x36
        /*006a*/ 	.short	(.L_116 - .L_115)
.L_115:
        /*006c*/ 	.word	0x00000008
.L_116:


//--------------------- .nv.info._ZN3cub18CUB_300001_SM_10006detail8for_each13static_kernelINS2_12policy_hub_t12policy_500_tEmN6thrust24THRUST_300001_SM_1000_NS8cuda_cub20__uninitialized_fill7functorINS7_10device_ptrIiEEiEEEEvT0_T1_ --------------------------
	.section	.nv.info._ZN3cub18CUB_300001_SM_10006detail8for_each13static_kernelINS2_12policy_hub_t12policy_500_tEmN6thrust24THRUST_300001_SM_1000_NS8cuda_cub20__uninitialized_fill7functorINS7_10device_ptrIiEEiEEEEvT0_T1_,"",@"SHT_CUDA_INFO"
	.sectionflags	@""
	.align	4


	//----- nvinfo : EIATTR_CUDA_API_VERSION
	.align		4
        /*0000*/ 	.byte	0x04, 0x37
        /*0002*/ 	.short	(.L_118 - .L_117)
.L_117:
        /*0004*/ 	.word	0x00000082


	//----- nvinfo : EIATTR_KPARAM_INFO
	.align		4
.L_118:
        /*0008*/ 	.byte	0x04, 0x17
        /*000a*/ 	.short	(.L_120 - .L_119)
.L_119:
        /*000c*/ 	.word	0x00000000
        /*0010*/ 	.short	0x0001
        /*0012*/ 	.short	0x0008
        /*0014*/ 	.byte	0x00, 0xf0, 0x41, 0x00


	//----- nvinfo : EIATTR_KPARAM_INFO
	.align		4
.L_120:
        /*0018*/ 	.byte	0x04, 0x17
        /*001a*/ 	.short	(.L_122 - .L_121)
.L_121:
        /*001c*/ 	.word	0x00000000
        /*0020*/ 	.short	0x0000
        /*0022*/ 	.short	0x0000
        /*0024*/ 	.byte	0x00, 0xf0, 0x21, 0x00


	//----- nvinfo : EIATTR_SPARSE_MMA_MASK
	.align		4
.L_122:
        /*0028*/ 	.byte	0x03, 0x50
        /*002a*/ 	.short	0x0000


	//----- nvinfo : EIATTR_MAXREG_COUNT
	.align		4
        /*002c*/ 	.byte	0x03, 0x1b
        /*002e*/ 	.short	0x00ff


	//----- nvinfo : EIATTR_MERCURY_ISA_VERSION
	.align		4
        /*0030*/ 	.byte	0x03, 0x5f
        /*0032*/ 	.short	0x0101


	//----- nvinfo : EIATTR_VRC_CTA_INIT_COUNT
	.align		4
        /*0034*/ 	.byte	0x02, 0x4a
	.zero		1
	.zero		1


	//----- nvinfo : EIATTR_EXIT_INSTR_OFFSETS
	.align		4
        /*0038*/ 	.byte	0x04, 0x1c
        /*003a*/ 	.short	(.L_124 - .L_123)


	//   ....[0]....
.L_123:
        /*003c*/ 	.word	0x00000130


	//   ....[1]....
        /*0040*/ 	.word	0x00000230


	//   ....[2]....
        /*0044*/ 	.word	0x00000260


	//----- nvinfo : EIATTR_MAX_THREADS
	.align		4
.L_124:
        /*0048*/ 	.byte	0x04, 0x05
        /*004a*/ 	.short	(.L_126 - .L_125)
.L_125:
        /*004c*/ 	.word	0x00000100
        /*0050*/ 	.word	0x00000001
        /*0054*/ 	.word	0x00000001


	//----- nvinfo : EIATTR_CBANK_PARAM_SIZE
	.align		4
.L_126:
        /*0058*/ 	.byte	0x03, 0x19
        /*005a*/ 	.short	0x0018


	//----- nvinfo : EIATTR_PARAM_CBANK
	.align		4
        /*005c*/ 	.byte	0x04, 0x0a
        /*005e*/ 	.short	(.L_128 - .L_127)
	.align		4
.L_127:
        /*0060*/ 	.word	index@(.nv.constant0._ZN3cub18CUB_300001_SM_10006detail8for_each13static_kernelINS2_12policy_hub_t12policy_500_tEmN6thrust24THRUST_300001_SM_1000_NS8cuda_cub20__uninitialized_fill7functorINS7_10device_ptrIiEEiEEEEvT0_T1_)
        /*0064*/ 	.short	0x0380
        /*0066*/ 	.short	0x0018


	//----- nvinfo : EIATTR_SW_WAR
	.align		4
.L_128:
        /*0068*/ 	.byte	0x04, 0x36
        /*006a*/ 	.short	(.L_130 - .L_129)
.L_129:
        /*006c*/ 	.word	0x00000008
.L_130:


//--------------------- .nv.info._ZN3cub18CUB_300001_SM_10006detail8for_each13static_kernelINS2_12policy_hub_t12policy_500_tEmN6thrust24THRUST_300001_SM_1000_NS8cuda_cub6__fill7functorINS7_6detail15normal_iteratorINS7_10device_ptrIiEEEEiEEEEvT0_T1_ --------------------------
	.section	.nv.info._ZN3cub18CUB_300001_SM_10006detail8for_each13static_kernelINS2_12policy_hub_t12policy_500_tEmN6thrust24THRUST_300001_SM_1000_NS8cuda_cub6__fill7functorINS7_6detail15normal_iteratorINS7_10device_ptrIiEEEEiEEEEvT0_T1_,"",@"SHT_CUDA_INFO"
	.sectionflags	@""
	.align	4


	//----- nvinfo : EIATTR_CUDA_API_VERSION
	.align		4
        /*0000*/ 	.byte	0x04, 0x37
        /*0002*/ 	.short	(.L_132 - .L_131)
.L_131:
        /*0004*/ 	.word	0x00000082


	//----- nvinfo : EIATTR_KPARAM_INFO
	.align		4
.L_132:
        /*0008*/ 	.byte	0x04, 0x17
        /*000a*/ 	.short	(.L_134 - .L_133)
.L_133:
        /*000c*/ 	.word	0x00000000
        /*0010*/ 	.short	0x0001
        /*0012*/ 	.short	0x0008
        /*0014*/ 	.byte	0x00, 0xf0, 0x41, 0x00


	//----- nvinfo : EIATTR_KPARAM_INFO
	.align		4
.L_134:
        /*0018*/ 	.byte	0x04, 0x17
        /*001a*/ 	.short	(.L_136 - .L_135)
.L_135:
        /*001c*/ 	.word	0x00000000
        /*0020*/ 	.short	0x0000
        /*0022*/ 	.short	0x0000
        /*0024*/ 	.byte	0x00, 0xf0, 0x21, 0x00


	//----- nvinfo : EIATTR_SPARSE_MMA_MASK
	.align		4
.L_136:
        /*0028*/ 	.byte	0x03, 0x50
        /*002a*/ 	.short	0x0000


	//----- nvinfo : EIATTR_MAXREG_COUNT
	.align		4
        /*002c*/ 	.byte	0x03, 0x1b
        /*002e*/ 	.short	0x00ff


	//----- nvinfo : EIATTR_MERCURY_ISA_VERSION
	.align		4
        /*0030*/ 	.byte	0x03, 0x5f
        /*0032*/ 	.short	0x0101


	//----- nvinfo : EIATTR_VRC_CTA_INIT_COUNT
	.align		4
        /*0034*/ 	.byte	0x02, 0x4a
	.zero		1
	.zero		1


	//----- nvinfo : EIATTR_EXIT_INSTR_OFFSETS
	.align		4
        /*0038*/ 	.byte	0x04, 0x1c
        /*003a*/ 	.short	(.L_138 - .L_137)


	//   ....[0]....
.L_137:
        /*003c*/ 	.word	0x00000130


	//   ....[1]....
        /*0040*/ 	.word	0x00000230


	//   ....[2]....
        /*0044*/ 	.word	0x00000260


	//----- nvinfo : EIATTR_MAX_THREADS
	.align		4
.L_138:
        /*0048*/ 	.byte	0x04, 0x05
        /*004a*/ 	.short	(.L_140 - .L_139)
.L_139:
        /*004c*/ 	.word	0x00000100
        /*0050*/ 	.word	0x00000001
        /*0054*/ 	.word	0x00000001


	//----- nvinfo : EIATTR_CBANK_PARAM_SIZE
	.align		4
.L_140:
        /*0058*/ 	.byte	0x03, 0x19
        /*005a*/ 	.short	0x0018


	//----- nvinfo : EIATTR_PARAM_CBANK
	.align		4
        /*005c*/ 	.byte	0x04, 0x0a
        /*005e*/ 	.short	(.L_142 - .L_141)
	.align		4
.L_141:
        /*0060*/ 	.word	index@(.nv.constant0._ZN3cub18CUB_300001_SM_10006detail8for_each13static_kernelINS2_12policy_hub_t12policy_500_tEmN6thrust24THRUST_300001_SM_1000_NS8cuda_cub6__fill7functorINS7_6detail15normal_iteratorINS7_10device_ptrIiEEEEiEEEEvT0_T1_)
        /*0064*/ 	.short	0x0380
        /*0066*/ 	.short	0x0018


	//----- nvinfo : EIATTR_SW_WAR
	.align		4
.L_142:
        /*0068*/ 	.byte	0x04, 0x36
        /*006a*/ 	.short	(.L_144 - .L_143)
.L_143:
        /*006c*/ 	.word	0x00000008
.L_144:


//--------------------- .nv.info._ZN3cub18CUB_300001_SM_10006detail4scan16DeviceScanKernelINS2_10policy_hubIiiimN4cuda3std3__44plusIvEEE10Policy1000EN6thrust24THRUST_300001_SM_1000_NS6detail15normal_iteratorINSD_10device_ptrIiEEEESI_NS0_13ScanTileStateIiLb1EEES9_NS0_8NullTypeEmiLb0ESL_EEvT0_T1_T2_iT3_T4_T5_ --------------------------
	.section	.nv.info._ZN3cub18CUB_300001_SM_10006detail4scan16DeviceScanKernelINS2_10policy_hubIiiimN4cuda3std3__44plusIvEEE10Policy1000EN6thrust24THRUST_300001_SM_1000_NS6detail15normal_iteratorINSD_10device_ptrIiEEEESI_NS0_13ScanTileStateIiLb1EEES9_NS0_8NullTypeEmiLb0ESL_EEvT0_T1_T2_iT3_T4_T5_,"",@"SHT_CUDA_INFO"
	.sectionflags	@""
	.align	4


	//----- nvinfo : EIATTR_CUDA_API_VERSION
	.align		4
        /*0000*/ 	.byte	0x04, 0x37
        /*0002*/ 	.short	(.L_146 - .L_145)
.L_145:
        /*0004*/ 	.word	0x00000082


	//----- nvinfo : EIATTR_KPARAM_INFO
	.align		4
.L_146:
        /*0008*/ 	.byte	0x04, 0x17
        /*000a*/ 	.short	(.L_148 - .L_147)
.L_147:
        /*000c*/ 	.word	0x00000000
        /*0010*/ 	.short	0x0006
        /*0012*/ 	.short	0x0020
        /*0014*/ 	.byte	0x00, 0xf0, 0x21, 0x00


	//----- nvinfo : EIATTR_KPARAM_INFO
	.align		4
.L_148:
        /*0018*/ 	.byte	0x04, 0x17
        /*001a*/ 	.short	(.L_150 - .L_149)
.L_149:
        /*001c*/ 	.word	0x00000000
        /*0020*/ 	.short	0x0005
        /*0022*/ 	.short	0x001d
        /*0024*/ 	.byte	0x00, 0xf0, 0x05, 0x00


	//----- nvinfo : EIATTR_KPARAM_INFO
	.align		4
.L_150:
        /*0028*/ 	.byte	0x04, 0x17
        /*002a*/ 	.short	(.L_152 - .L_151)
.L_151:
        /*002c*/ 	.word	0x00000000
        /*0030*/ 	.short	0x0004
        /*0032*/ 	.short	0x001c
        /*0034*/ 	.byte	0x00, 0xf0, 0x05, 0x00


	//----- nvinfo : EIATTR_KPARAM_INFO
	.align		4
.L_152:
        /*0038*/ 	.byte	0x04, 0x17
        /*003a*/ 	.short	(.L_154 - .L_153)
.L_153:
        /*003c*/ 	.word	0x00000000
        /*0040*/ 	.short	0x0003
        /*0042*/ 	.short	0x0018
        /*0044*/ 	.byte	0x00, 0xf0, 0x11, 0x00


	//----- nvinfo : EIATTR_KPARAM_INFO
	.align		4
.L_154:
        /*0048*/ 	.byte	0x04, 0x17
        /*004a*/ 	.short	(.L_156 - .L_155)
.L_155:
        /*004c*/ 	.word	0x00000000
        /*0050*/ 	.short	0x0002
        /*0052*/ 	.short	0x0010
        /*0054*/ 	.byte	0x00, 0xf0, 0x21, 0x00


	//----- nvinfo : EIATTR_KPARAM_INFO
	.align		4
.L_156:
        /*0058*/ 	.byte	0x04, 0x17
        /*005a*/ 	.short	(.L_158 - .L_157)
.L_157:
        /*005c*/ 	.word	0x00000000
        /*0060*/ 	.short	0x0001
        /*0062*/ 	.short	0x0008
        /*0064*/ 	.byte	0x00, 0xf0, 0x21, 0x00


	//----- nvinfo : EIATTR_KPARAM_INFO
	.align		4
.L_158:
        /*0068*/ 	.byte	0x04, 0x17
        /*006a*/ 	.short	(.L_160 - .L_159)
.L_159:
        /*006c*/ 	.word	0x00000000
        /*0070*/ 	.short	0x0000
        /*0072*/ 	.short	0x0000
        /*0074*/ 	.byte	0x00, 0xf0, 0x21, 0x00


	//----- nvinfo : EIATTR_SPARSE_MMA_MASK
	.align		4
.L_160:
        /*0078*/ 	.byte	0x03, 0x50
        /*007a*/ 	.short	0x0000


	//----- nvinfo : EIATTR_MAXREG_COUNT
	.align		4
        /*007c*/ 	.byte	0x03, 0x1b
        /*007e*/ 	.short	0x0080


	//----- nvinfo : EIATTR_NUM_BARRIERS
	.align		4
        /*0080*/ 	.byte	0x02, 0x4c
        /*0082*/ 	.byte	0x01
	.zero		1


	//----- nvinfo : EIATTR_MERCURY_ISA_VERSION
	.align		4
        /*0084*/ 	.byte	0x03, 0x5f
        /*0086*/ 	.short	0x0101


	//----- nvinfo : EIATTR_COOP_GROUP_MASK_REGIDS
	.align		4
        /*0088*/ 	.byte	0x04, 0x29
        /*008a*/ 	.short	(.L_162 - .L_161)


	//   ....[0]....
.L_161:
        /*008c*/ 	.word	0xffffffff


	//   ....[1]....
        /*0090*/ 	.word	0xffffffff


	//   ....[2]....
        /*0094*/ 	.word	0xffffffff


	//   ....[3]....
        /*0098*/ 	.word	0xffffffff


	//   ....[4]....
        /*009c*/ 	.word	0xffffffff


	//   ....[5]....
        /*00a0*/ 	.word	0xffffffff


	//   ....[6]....
        /*00a4*/ 	.word	0xffffffff


	//   ....[7]....
        /*00a8*/ 	.word	0xffffffff


	//   ....[8]....
        /*00ac*/ 	.word	0xffffffff


	//   ....[9]....
        /*00b0*/ 	.word	0xffffffff


	//   ....[10]....
        /*00b4*/ 	.word	0xffffffff


	//   ....[11]....
        /*00b8*/ 	.word	0xffffffff


	//   ....[12]....
        /*00bc*/ 	.word	0xffffffff


	//   ....[13]....
        /*00c0*/ 	.word	0xffffffff


	//   ....[14]....
        /*00c4*/ 	.word	0xffffffff


	//   ....[15]....
        /*00c8*/ 	.word	0xffffffff


	//   ....[16]....
        /*00cc*/ 	.word	0xffffffff


	//   ....[17]....
        /*00d0*/ 	.word	0xffffffff


	//   ....[18]....
        /*00d4*/ 	.word	0xffffffff


	//   ....[19]....
        /*00d8*/ 	.word	0xffffffff


	//   ....[20]....
        /*00dc*/ 	.word	0xffffffff


	//   ....[21]....
        /*00e0*/ 	.word	0xffffffff


	//   ....[22]....
        /*00e4*/ 	.word	0xffffffff


	//   ....[23]....
        /*00e8*/ 	.word	0xffffffff


	//   ....[24]....
        /*00ec*/ 	.word	0xffffffff


	//   ....[25]....
        /*00f0*/ 	.word	0xffffffff


	//   ....[26]....
        /*00f4*/ 	.word	0xffffffff


	//   ....[27]....
        /*00f8*/ 	.word	0xffffffff


	//   ....[28]....
        /*00fc*/ 	.word	0xffffffff


	//   ....[29]....
        /*0100*/ 	.word	0xffffffff


	//   ....[30]....
        /*0104*/ 	.word	0xffffffff


	//   ....[31]....
        /*0108*/ 	.word	0xffffffff


	//   ....[32]....
        /*010c*/ 	.word	0xffffffff


	//   ....[33]....
        /*0110*/ 	.word	0xffffffff


	//   ....[34]....
        /*0114*/ 	.word	0xffffffff


	//   ....[35]....
        /*0118*/ 	.word	0xffffffff


	//   ....[36]....
        /*011c*/ 	.word	0xffffffff


	//   ....[37]....
        /*0120*/ 	.word	0xffffffff


	//   ....[38]....
        /*0124*/ 	.word	0xffffffff


	//   ....[39]....
        /*0128*/ 	.word	0xffffffff


	//   ....[40]....
        /*012c*/ 	.word	0xffffffff


	//   ....[41]....
        /*0130*/ 	.word	0xffffffff


	//   ....[42]....
        /*0134*/ 	.word	0xffffffff


	//   ....[43]....
        /*0138*/ 	.word	0xffffffff


	//   ....[44]....
        /*013c*/ 	.word	0xffffffff


	//   ....[45]....
        /*0140*/ 	.word	0xffffffff


	//   ....[46]....
        /*0144*/ 	.word	0xffffffff


	//   ....[47]....
        /*0148*/ 	.word	0xffffffff


	//   ....[48]....
        /*014c*/ 	.word	0xffffffff


	//   ....[49]....
        /*0150*/ 	.word	0xffffffff


	//   ....[50]....
        /*0154*/ 	.word	0xffffffff


	//   ....[51]....
        /*0158*/ 	.word	0xffffffff


	//   ....[52]....
        /*015c*/ 	.word	0xffffffff


	//   ....[53]....
        /*0160*/ 	.word	0xffffffff


	//   ....[54]....
        /*0164*/ 	.word	0xffffffff


	//   ....[55]....
        /*0168*/ 	.word	0xffffffff


	//   ....[56]....
        /*016c*/ 	.word	0xffffffff


	//   ....[57]....
        /*0170*/ 	.word	0xffffffff


	//   ....[58]....
        /*0174*/ 	.word	0xffffffff


	//   ....[59]....
        /*0178*/ 	.word	0xffffffff


	//   ....[60]....
        /*017c*/ 	.word	0x05000008


	//   ....[61]....
        /*0180*/ 	.word	0x05000008


	//   ....[62]....
        /*0184*/ 	.word	0x05000008


	//   ....[63]....
        /*0188*/ 	.word	0x05000008


	//   ....[64]....
        /*018c*/ 	.word	0x05000008


	//   ....[65]....
        /*0190*/ 	.word	0x05000008


	//   ....[66]....
        /*0194*/ 	.word	0x05000008


	//   ....[67]....
        /*0198*/ 	.word	0x05000008


	//   ....[68]....
        /*019c*/ 	.word	0x05000008


	//   ....[69]....
        /*01a0*/ 	.word	0x05000008


	//   ....[70]....
        /*01a4*/ 	.word	0x05000008


	//   ....[71]....
        /*01a8*/ 	.word	0x05000008


	//   ....[72]....
        /*01ac*/ 	.word	0x05000008


	//   ....[73]....
        /*01b0*/ 	.word	0x05000008


	//   ....[74]....
        /*01b4*/ 	.word	0x05000008


	//   ....[75]....
        /*01b8*/ 	.word	0x05000008


	//   ....[76]....
        /*01bc*/ 	.word	0x05000008


	//   ....[77]....
        /*01c0*/ 	.word	0x05000008


	//   ....[78]....
        /*01c4*/ 	.word	0x05000008


	//   ....[79]....
        /*01c8*/ 	.word	0x05000008


	//   ....[80]....
        /*01cc*/ 	.word	0x05000008


	//   ....[81]....
        /*01d0*/ 	.word	0x05000008


	//   ....[82]....
        /*01d4*/ 	.word	0x05000008


	//   ....[83]....
        /*01d8*/ 	.word	0x05000008


	//   ....[84]....
        /*01dc*/ 	.word	0x05000008


	//   ....[85]....
        /*01e0*/ 	.word	0x05000008


	//   ....[86]....
        /*01e4*/ 	.word	0x05000008


	//   ....[87]....
        /*01e8*/ 	.word	0x05000008


	//   ....[88]....
        /*01ec*/ 	.word	0x05000008


	//   ....[89]....
        /*01f0*/ 	.word	0x05000008


	//   ....[90]....
        /*01f4*/ 	.word	0x05000008


	//   ....[91]....
        /*01f8*/ 	.word	0x05000008


	//   ....[92]....
        /*01fc*/ 	.word	0x05000008


	//   ....[93]....
        /*0200*/ 	.word	0x05000008


	//   ....[94]....
        /*0204*/ 	.word	0x05000008


	//   ....[95]....
        /*0208*/ 	.word	0x05000008


	//----- nvinfo : EIATTR_COOP_GROUP_INSTR_OFFSETS
	.align		4
.L_162:
        /*020c*/ 	.byte	0x04, 0x28
        /*020e*/ 	.short	(.L_164 - .L_163)


	//   ....[0]....
.L_163:
        /*0210*/ 	.word	0x00000470


	//   ....[1]....
        /*0214*/ 	.word	0x000006a0


	//   ....[2]....
        /*0218*/ 	.word	0x000006c0


	//   ....[3]....
        /*021c*/ 	.word	0x000006e0


	//   ....[4]....
        /*0220*/ 	.word	0x00000700


	//   ....[5]....
        /*0224*/ 	.word	0x00000720


	//   ....[6]....
        /*0228*/ 	.word	0x00000b20


	//   ....[7]....
        /*022c*/ 	.word	0x00000b40


	//   ....[8]....
        /*0230*/ 	.word	0x00000b60


	//   ....[9]....
        /*0234*/ 	.word	0x00000b80


	//   ....[10]....
        /*0238*/ 	.word	0x00000ba0


	//   ....[11]....
        /*023c*/ 	.word	0x00000fa0


	//   ....[12]....
        /*0240*/ 	.word	0x00001030


	//   ....[13]....
        /*0244*/ 	.word	0x00001090


	//   ....[14]....
        /*0248*/ 	.word	0x00001130


	//   ....[15]....
        /*024c*/ 	.word	0x00001190


	//   ....[16]....
        /*0250*/ 	.word	0x000011d0


	//   ....[17]....
        /*0254*/ 	.word	0x00001220


	//   ....[18]....
        /*0258*/ 	.word	0x00001270


	//   ....[19]....
        /*025c*/ 	.word	0x00001280


	//   ....[20]....
        /*0260*/ 	.word	0x00001360


	//   ....[21]....
        /*0264*/ 	.word	0x000013f0


	//   ....[22]....
        /*0268*/ 	.word	0x00001440


	//   ....[23]....
        /*026c*/ 	.word	0x000014a0


	//   ....[24]....
        /*0270*/ 	.word	0x00001500


	//   ....[25]....
        /*0274*/ 	.word	0x00001540


	//   ....[26]....
        /*0278*/ 	.word	0x00001580


	//   ....[27]....
        /*027c*/ 	.word	0x000015c0


	//   ....[28]....
        /*0280*/ 	.word	0x000015d0


	//   ....[29]....
        /*0284*/ 	.word	0x00001a50


	//   ....[30]....
        /*0288*/ 	.word	0x00002410


	//   ....[31]....
        /*028c*/ 	.word	0x00002640


	//   ....[32]....
        /*0290*/ 	.word	0x00002660


	//   ....[33]....
        /*0294*/ 	.word	0x00002680


	//   ....[34]....
        /*0298*/ 	.word	0x000026a0


	//   ....[35]....
        /*029c*/ 	.word	0x000026c0


	//   ....[36]....
        /*02a0*/ 	.word	0x00002a50


	//   ....[37]....
        /*02a4*/ 	.word	0x00002a70


	//   ....[38]....
        /*02a8*/ 	.word	0x00002a90


	//   ....[39]....
        /*02ac*/ 	.word	0x00002ab0


	//   ....[40]....
        /*02b0*/ 	.word	0x00002ad0


	//   ....[41]....
        /*02b4*/ 	.word	0x00002ed0


	//   ....[42]....
        /*02b8*/ 	.word	0x00002f60


	//   ....[43]....
        /*02bc*/ 	.word	0x00002fc0


	//   ....[44]....
        /*02c0*/ 	.word	0x00003030


	//   ....[45]....
        /*02c4*/ 	.word	0x00003090


	//   ....[46]....
        /*02c8*/ 	.word	0x000030f0


	//   ....[47]....
        /*02cc*/ 	.word	0x00003140


	//   ....[48]....
        /*02d0*/ 	.word	0x000031a0


	//   ....[49]....
        /*02d4*/ 	.word	0x000031b0


	//   ....[50]....
        /*02d8*/ 	.word	0x00003290


	//   ....[51]....
        /*02dc*/ 	.word	0x00003320


	//   ....[52]....
        /*02e0*/ 	.word	0x00003370


	//   ....[53]....
        /*02e4*/ 	.word	0x000033e0


	//   ....[54]....
        /*02e8*/ 	.word	0x00003440


	//   ....[55]....
        /*02ec*/ 	.word	0x00003490


	//   ....[56]....
        /*02f0*/ 	.word	0x000034f0


	//   ....[57]....
        /*02f4*/ 	.word	0x00003530


	//   ....[58]....
        /*02f8*/ 	.word	0x00003540


	//   ....[59]....
        /*02fc*/ 	.word	0x000039a0


	//   ....[60]....
        /*0300*/ 	.word	0x00003f50


	//   ....[61]....
        /*0304*/ 	.word	0x00003fd0


	//   ....[62]....
        /*0308*/ 	.word	0x00004070


	//   ....[63]....
        /*030c*/ 	.word	0x00004160


	//   ....[64]....
        /*0310*/ 	.word	0x000041e0


	//   ....[65]....
        /*0314*/ 	.word	0x00004260


	//   ....[66]....
        /*0318*/ 	.word	0x000042e0


	//   ....[67]....
        /*031c*/ 	.word	0x00004360


	//   ....[68]....
        /*0320*/ 	.word	0x00004400


	//   ....[69]....
        /*0324*/ 	.word	0x00004470


	//   ....[70]....
        /*0328*/ 	.word	0x000044f0


	//   ....[71]....
        /*032c*/ 	.word	0x00004570


	//   ....[72]....
        /*0330*/ 	.word	0x00004620


	//   ....[73]....
        /*0334*/ 	.word	0x000046a0


	//   ....[74]....
        /*0338*/ 	.word	0x00004710


	//   ....[75]....
        /*033c*/ 	.word	0x00004780


	//   ....[76]....
        /*0340*/ 	.word	0x000047f0


	//   ....[77]....
        /*0344*/ 	.word	0x00004850


	//   ....[78]....
        /*0348*/ 	.word	0x000048c0


	//   ....[79]....
        /*034c*/ 	.word	0x00004940


	//   ....[80]....
        /*0350*/ 	.word	0x000049e0


	//   ....[81]....
        /*0354*/ 	.word	0x00004ab0


	//   ....[82]....
        /*0358*/ 	.word	0x00004b30


	//   ....[83]....
        /*035c*/ 	.word	0x00004bd0


	//   ....[84]....
        /*0360*/ 	.word	0x00004c60


	//   ....[85]....
        /*0364*/ 	.word	0x00004cd0


	//   ....[86]....
        /*0368*/ 	.word	0x00004d70


	//   ....[87]....
        /*036c*/ 	.word	0x00004de0


	//   ....[88]....
        /*0370*/ 	.word	0x00004e60


	//   ....[89]....
        /*0374*/ 	.word	0x00004ee0


	//   ....[90]....
        /*0378*/ 	.word	0x00004f90


	//   ....[91]....
        /*037c*/ 	.word	0x00005030


	//   ....[92]....
        /*0380*/ 	.word	0x000050c0


	//   ....[93]....
        /*0384*/ 	.word	0x00005160


	//   ....[94]....
        /*0388*/ 	.word	0x000051e0


	//   ....[95]....
        /*038c*/ 	.word	0x00005240


	//----- nvinfo : EIATTR_VRC_CTA_INIT_COUNT
	.align		4
.L_164:
        /*0390*/ 	.byte	0x02, 0x4a
	.zero		1
	.zero		1


	//----- nvinfo : EIATTR_EXIT_INSTR_OFFSETS
	.align		4
        /*0394*/ 	.byte	0x04, 0x1c
        /*0396*/ 	.short	(.L_166 - .L_165)


	//   ....[0]....
.L_165:
        /*0398*/ 	.word	0x00001cc0


	//   ....[1]....
        /*039c*/ 	.word	0x00001cf0


	//   ....[2]....
        /*03a0*/ 	.word	0x00003ee0


	//   ....[3]....
        /*03a4*/ 	.word	0x00003f00


	//----- nvinfo : EIATTR_MAX_THREADS
	.align		4
.L_166:
        /*03a8*/ 	.byte	0x04, 0x05
        /*03aa*/ 	.short	(.L_168 - .L_167)
.L_167:
        /*03ac*/ 	.word	0x000001a0
        /*03b0*/ 	.word	0x00000001
        /*03b4*/ 	.word	0x00000001


	//----- nvinfo : EIATTR_CRS_STACK_SIZE
	.align		4
.L_168:
        /*03b8*/ 	.byte	0x04, 0x1e
        /*03ba*/ 	.short	(.L_170 - .L_169)
.L_169:
        /*03bc*/ 	.word	0x00000000


	//----- nvinfo : EIATTR_CBANK_PARAM_SIZE
	.align		4
.L_170:
        /*03c0*/ 	.byte	0x03, 0x19
        /*03c2*/ 	.short	0x0028


	//----- nvinfo : EIATTR_PARAM_CBANK
	.align		4
        /*03c4*/ 	.byte	0x04, 0x0a
        /*03c6*/ 	.short	(.L_172 - .L_171)
	.align		4
.L_171:
        /*03c8*/ 	.word	index@(.nv.constant0._ZN3cub18CUB_300001_SM_10006detail4scan16DeviceScanKernelINS2_10policy_hubIiiimN4cuda3std3__44plusIvEEE10Policy1000EN6thrust24THRUST_300001_SM_1000_NS6detail15normal_iteratorINSD_10device_ptrIiEEEESI_NS0_13ScanTileStateIiLb1EEES9_NS0_8NullTypeEmiLb0ESL_EEvT0_T1_T2_iT3_T4_T5_)
        /*03cc*/ 	.short	0x0380
        /*03ce*/ 	.short	0x0028


	//----- nvinfo : EIATTR_SW_WAR
	.align		4
.L_172:
        /*03d0*/ 	.byte	0x04, 0x36
        /*03d2*/ 	.short	(.L_174 - .L_173)
.L_173:
        /*03d4*/ 	.word	0x00000008
.L_174:


//--------------------- .nv.info._ZN3cub18CUB_300001_SM_10006detail4scan16DeviceScanKernelINS2_10policy_hubIiiijN4cuda3std3__44plusIvEEE10Policy1000EN6thrust24THRUST_300001_SM_1000_NS6detail15normal_iteratorINSD_10device_ptrIiEEEESI_NS0_13ScanTileStateIiLb1EEES9_NS0_8NullTypeEjiLb0ESL_EEvT0_T1_T2_iT3_T4_T5_ --------------------------
	.section	.nv.info._ZN3cub18CUB_300001_SM_10006detail4scan16DeviceScanKernelINS2_10policy_hubIiiijN4cuda3std3__44plusIvEEE10Policy1000EN6thrust24THRUST_300001_SM_1000_NS6detail15normal_iteratorINSD_10device_ptrIiEEEESI_NS0_13ScanTileStateIiLb1EEES9_NS0_8NullTypeEjiLb0ESL_EEvT0_T1_T2_iT3_T4_T5_,"",@"SHT_CUDA_INFO"
	.sectionflags	@""
	.align	4


	//----- nvinfo : EIATTR_CUDA_API_VERSION
	.align		4
        /*0000*/ 	.byte	0x04, 0x37
        /*0002*/ 	.short	(.L_176 - .L_175)
.L_175:
        /*0004*/ 	.word	0x00000082


	//----- nvinfo : EIATTR_KPARAM_INFO
	.align		4
.L_176:
        /*0008*/ 	.byte	0x04, 0x17
        /*000a*/ 	.short	(.L_178 - .L_177)
.L_177:
        /*000c*/ 	.word	0x00000000
        /*0010*/ 	.short	0x0006
        /*0012*/ 	.short	0x0020
        /*0014*/ 	.byte	0x00, 0xf0, 0x11, 0x00


	//----- nvinfo : EIATTR_KPARAM_INFO
	.align		4
.L_178:
        /*0018*/ 	.byte	0x04, 0x17
        /*001a*/ 	.short	(.L_180 - .L_179)
.L_179:
        /*001c*/ 	.word	0x00000000
        /*0020*/ 	.short	0x0005
        /*0022*/ 	.short	0x001d
        /*0024*/ 	.byte	0x00, 0xf0, 0x05, 0x00


	//----- nvinfo : EIATTR_KPARAM_INFO
	.align		4
.L_180:
        /*0028*/ 	.byte	0x04, 0x17
        /*002a*/ 	.short	(.L_182 - .L_181)
.L_181:
        /*002c*/ 	.word	0x00000000
        /*0030*/ 	.short	0x0004
        /*0032*/ 	.short	0x001c
        /*0034*/ 	.byte	0x00, 0xf0, 0x05, 0x00


	//----- nvinfo : EIATTR_KPARAM_INFO
	.align		4
.L_182:
        /*0038*/ 	.byte	0x04, 0x17
        /*003a*/ 	.short	(.L_184 - .L_183)
.L_183:
        /*003c*/ 	.word	0x00000000
        /*0040*/ 	.short	0x0003
        /*0042*/ 	.short	0x0018
        /*0044*/ 	.byte	0x00, 0xf0, 0x11, 0x00


	//----- nvinfo : EIATTR_KPARAM_INFO
	.align		4
.L_184:
        /*0048*/ 	.byte	0x04, 0x17
        /*004a*/ 	.short	(.L_186 - .L_185)
.L_185:
        /*004c*/ 	.word	0x00000000
        /*0050*/ 	.short	0x0002
        /*0052*/ 	.short	0x0010
        /*0054*/ 	.byte	0x00, 0xf0, 0x21, 0x00


	//----- nvinfo : EIATTR_KPARAM_INFO
	.align		4
.L_186:
        /*0058*/ 	.byte	0x04, 0x17
        /*005a*/ 	.short	(.L_188 - .L_187)
.L_187:
        /*005c*/ 	.word	0x00000000
        /*0060*/ 	.short	0x0001
        /*0062*/ 	.short	0x0008
        /*0064*/ 	.byte	0x00, 0xf0, 0x21, 0x00


	//----- nvinfo : EIATTR_KPARAM_INFO
	.align		4
.L_188:
        /*0068*/ 	.byte	0x04, 0x17
        /*006a*/ 	.short	(.L_190 - .L_189)
.L_189:
        /*006c*/ 	.word	0x00000000
        /*0070*/ 	.short	0x0000
        /*0072*/ 	.short	0x0000
        /*0074*/ 	.byte	0x00, 0xf0, 0x21, 0x00


	//----- nvinfo : EIATTR_SPARSE_MMA_MASK
	.align		4
.L_190:
        /*0078*/ 	.byte	0x03, 0x50
        /*007a*/ 	.short	0x0000


	//----- nvinfo : EIATTR_MAXREG_COUNT
	.align		4
        /*007c*/ 	.byte	0x03, 0x1b
        /*007e*/ 	.short	0x00a8


	//----- nvinfo : EIATTR_NUM_BARRIERS
	.align		4
        /*0080*/ 	.byte	0x02, 0x4c
        /*0082*/ 	.byte	0x01
	.zero		1


	//----- nvinfo : EIATTR_MERCURY_ISA_VERSION
	.align		4
        /*0084*/ 	.byte	0x03, 0x5f
        /*0086*/ 	.short	0x0101


	//----- nvinfo : EIATTR_UNUSED_LOAD_BYTE_OFFSET
	.align		4
        /*0088*/ 	.byte	0x04, 0x44
        /*008a*/ 	.short	(.L_192 - .L_191)


	//   ....[0]....
.L_191:
        /*008c*/ 	.word	0x00002a20
        /*0090*/ 	.word	0x00000fff


	//----- nvinfo : EIATTR_COOP_GROUP_MASK_REGIDS
	.align		4
.L_192:
        /*0094*/ 	.byte	0x04, 0x29
        /*0096*/ 	.short	(.L_194 - .L_193)


	//   ....[0]....
.L_193:
        /*0098*/ 	.word	0xffffffff


	//   ....[1]....
        /*009c*/ 	.word	0xffffffff


	//   ....[2]....
        /*00a0*/ 	.word	0xffffffff


	//   ....[3]....
        /*00a4*/ 	.word	0xffffffff


	//   ....[4]....
        /*00a8*/ 	.word	0xffffffff


	//   ....[5]....
        /*00ac*/ 	.word	0xffffffff


	//   ....[6]....
        /*00b0*/ 	.word	0xffffffff


	//   ....[7]....
        /*00b4*/ 	.word	0xffffffff


	//   ....[8]....
        /*00b8*/ 	.word	0xffffffff


	//   ....[9]....
        /*00bc*/ 	.word	0xffffffff


	//   ....[10]....
        /*00c0*/ 	.word	0xffffffff


	//   ....[11]....
        /*00c4*/ 	.word	0xffffffff


	//   ....[12]....
        /*00c8*/ 	.word	0xffffffff


	//   ....[13]....
        /*00cc*/ 	.word	0xffffffff


	//   ....[14]....
        /*00d0*/ 	.word	0xffffffff


	//   ....[15]....
        /*00d4*/ 	.word	0xffffffff


	//   ....[16]....
        /*00d8*/ 	.word	0xffffffff


	//   ....[17]....
        /*00dc*/ 	.word	0xffffffff


	//   ....[18]....
        /*00e0*/ 	.word	0xffffffff


	//   ....[19]....
        /*00e4*/ 	.word	0xffffffff


	//   ....[20]....
        /*00e8*/ 	.word	0xffffffff


	//   ....[21]....
        /*00ec*/ 	.word	0xffffffff


	//   ....[22]....
        /*00f0*/ 	.word	0xffffffff


	//   ....[23]....
        /*00f4*/ 	.word	0xffffffff


	//   ....[24]....
        /*00f8*/ 	.word	0xffffffff


	//   ....[25]....
        /*00fc*/ 	.word	0xffffffff


	//   ....[26]....
        /*0100*/ 	.word	0xffffffff


	//   ....[27]....
        /*0104*/ 	.word	0xffffffff


	//   ....[28]....
        /*0108*/ 	.word	0xffffffff


	//   ....[29]....
        /*010c*/ 	.word	0xffffffff


	//   ....[30]....
        /*0110*/ 	.word	0xffffffff


	//   ....[31]....
        /*0114*/ 	.word	0xffffffff


	//   ....[32]....
        /*0118*/ 	.word	0xffffffff


	//   ....[33]....
        /*011c*/ 	.word	0xffffffff


	//   ....[34]....
        /*0120*/ 	.word	0xffffffff


	//   ....[35]....
        /*0124*/ 	.word	0xffffffff


	//   ....[36]....
        /*0128*/ 	.word	0xffffffff


	//   ....[37]....
        /*012c*/ 	.word	0xffffffff


	//   ....[38]....
        /*0130*/ 	.word	0xffffffff


	//   ....[39]....
        /*0134*/ 	.word	0xffffffff


	//   ....[40]....
        /*0138*/ 	.word	0xffffffff


	//   ....[41]....
        /*013c*/ 	.word	0xffffffff


	//   ....[42]....
        /*0140*/ 	.word	0xffffffff


	//   ....[43]....
        /*0144*/ 	.word	0xffffffff


	//   ....[44]....
        /*0148*/ 	.word	0xffffffff


	//   ....[45]....
        /*014c*/ 	.word	0xffffffff


	//   ....[46]....
        /*0150*/ 	.word	0xffffffff


	//   ....[47]....
        /*0154*/ 	.word	0xffffffff


	//   ....[48]....
        /*0158*/ 	.word	0xffffffff


	//   ....[49]....
        /*015c*/ 	.word	0xffffffff


	//   ....[50]....
        /*0160*/ 	.word	0xffffffff


	//   ....[51]....
        /*0164*/ 	.word	0xffffffff


	//   ....[52]....
        /*0168*/ 	.word	0xffffffff


	//   ....[53]....
        /*016c*/ 	.word	0xffffffff


	//   ....[54]....
        /*0170*/ 	.word	0xffffffff


	//   ....[55]....
        /*0174*/ 	.word	0xffffffff


	//   ....[56]....
        /*0178*/ 	.word	0xffffffff


	//   ....[57]....
        /*017c*/ 	.word	0xffffffff


	//   ....[58]....
        /*0180*/ 	.word	0xffffffff


	//   ....[59]....
        /*0184*/ 	.word	0xffffffff


	//   ....[60]....
        /*0188*/ 	.word	0x05000015


	//   ....[61]....
        /*018c*/ 	.word	0x05000015


	//   ....[62]....
        /*0190*/ 	.word	0x05000015


	//   ....[63]....
        /*0194*/ 	.word	0x05000015


	//   ....[64]....
        /*0198*/ 	.word	0x05000015


	//   ....[65]....
        /*019c*/ 	.word	0x05000015


	//   ....[66]....
        /*01a0*/ 	.word	0x05000015


	//   ....[67]....
        /*01a4*/ 	.word	0x05000015


	//   ....[68]....
        /*01a8*/ 	.word	0x05000015


	//   ....[69]....
        /*01ac*/ 	.word	0x05000015


	//   ....[70]....
        /*01b0*/ 	.word	0x05000015


	//   ....[71]....
        /*01b4*/ 	.word	0x05000015


	//   ....[72]....
        /*01b8*/ 	.word	0x05000015


	//   ....[73]....
        /*01bc*/ 	.word	0x05000015


	//   ....[74]....
        /*01c0*/ 	.word	0x05000015


	//   ....[75]....
        /*01c4*/ 	.word	0x05000015


	//   ....[76]....
        /*01c8*/ 	.word	0x05000015


	//   ....[77]....
        /*01cc*/ 	.word	0x05000015


	//   ....[78]....
        /*01d0*/ 	.word	0x05000015


	//   ....[79]....
        /*01d4*/ 	.word	0x05000015


	//   ....[80]....
        /*01d8*/ 	.word	0x05000015


	//   ....[81]....
        /*01dc*/ 	.word	0x05000015


	//   ....[82]....
        /*01e0*/ 	.word	0x05000015


	//   ....[83]....
        /*01e4*/ 	.word	0x05000015


	//   ....[84]....
        /*01e8*/ 	.word	0x05000015


	//   ....[85]....
        /*01ec*/ 	.word	0x05000015


	//   ....[86]....
        /*01f0*/ 	.word	0x05000015


	//   ....[87]....
        /*01f4*/ 	.word	0x05000015


	//   ....[88]....
        /*01f8*/ 	.word	0x05000015


	//   ....[89]....
        /*01fc*/ 	.word	0x05000015


	//   ....[90]....
        /*0200*/ 	.word	0x05000015


	//   ....[91]....
        /*0204*/ 	.word	0x05000015


	//   ....[92]....
        /*0208*/ 	.word	0x05000015


	//   ....[93]....
        /*020c*/ 	.word	0x05000015


	//   ....[94]....
        /*0210*/ 	.word	0x05000015


	//   ....[95]....
        /*0214*/ 	.word	0x05000015


	//----- nvinfo : EIATTR_COOP_GROUP_INSTR_OFFSETS
	.align		4
.L_194:
        /*0218*/ 	.byte	0x04, 0x28
        /*021a*/ 	.short	(.L_196 - .L_195)


	//   ....[0]....
.L_195:
        /*021c*/ 	.word	0x000004b0


	//   ....[1]....
        /*0220*/ 	.word	0x00000680


	//   ....[2]....
        /*0224*/ 	.word	0x000006a0


	//   ....[3]....
        /*0228*/ 	.word	0x000006c0


	//   ....[4]....
        /*022c*/ 	.word	0x000006e0


	//   ....[5]....
        /*0230*/ 	.word	0x00000700


	//   ....[6]....
        /*0234*/ 	.word	0x00000ae0


	//   ....[7]....
        /*0238*/ 	.word	0x00000b00


	//   ....[8]....
        /*023c*/ 	.word	0x00000b20


	//   ....[9]....
        /*0240*/ 	.word	0x00000b40


	//   ....[10]....
        /*0244*/ 	.word	0x00000b60


	//   ....[11]....
        /*0248*/ 	.word	0x00000f10


	//   ....[12]....
        /*024c*/ 	.word	0x000010e0


	//   ....[13]....
        /*0250*/ 	.word	0x00001140


	//   ....[14]....
        /*0254*/ 	.word	0x000011d0


	//   ....[15]....
        /*0258*/ 	.word	0x00001230


	//   ....[16]....
        /*025c*/ 	.word	0x00001280


	//   ....[17]....
        /*0260*/ 	.word	0x000012e0


	//   ....[18]....
        /*0264*/ 	.word	0x00001320


	//   ....[19]....
        /*0268*/ 	.word	0x00001330


	//   ....[20]....
        /*026c*/ 	.word	0x000013f0


	//   ....[21]....
        /*0270*/ 	.word	0x000015c0


	//   ....[22]....
        /*0274*/ 	.word	0x00001610


	//   ....[23]....
        /*0278*/ 	.word	0x00001670


	//   ....[24]....
        /*027c*/ 	.word	0x000016d0


	//   ....[25]....
        /*0280*/ 	.word	0x00001710


	//   ....[26]....
        /*0284*/ 	.word	0x00001750


	//   ....[27]....
        /*0288*/ 	.word	0x00001790


	//   ....[28]....
        /*028c*/ 	.word	0x000017a0


	//   ....[29]....
        /*0290*/ 	.word	0x00001c60


	//   ....[30]....
        /*0294*/ 	.word	0x00002740


	//   ....[31]....
        /*0298*/ 	.word	0x00002910


	//   ....[32]....
        /*029c*/ 	.word	0x00002930


	//   ....[33]....
        /*02a0*/ 	.word	0x00002950


	//   ....[34]....
        /*02a4*/ 	.word	0x00002970


	//   ....[35]....
        /*02a8*/ 	.word	0x00002990


	//   ....[36]....
        /*02ac*/ 	.word	0x00002d10


	//   ....[37]....
        /*02b0*/ 	.word	0x00002d30


	//   ....[38]....
        /*02b4*/ 	.word	0x00002d50


	//   ....[39]....
        /*02b8*/ 	.word	0x00002d70


	//   ....[40]....
        /*02bc*/ 	.word	0x00002d90


	//   ....[41]....
        /*02c0*/ 	.word	0x00003140


	//   ....[42]....
        /*02c4*/ 	.word	0x00003310


	//   ....[43]....
        /*02c8*/ 	.word	0x00003370


	//   ....[44]....
        /*02cc*/ 	.word	0x000033e0


	//   ....[45]....
        /*02d0*/ 	.word	0x00003430


	//   ....[46]....
        /*02d4*/ 	.word	0x00003480


	//   ....[47]....
        /*02d8*/ 	.word	0x000034c0


	//   ....[48]....
        /*02dc*/ 	.word	0x00003530


	//   ....[49]....
        /*02e0*/ 	.word	0x00003540


	//   ....[50]....
        /*02e4*/ 	.word	0x00003620


	//   ....[51]....
        /*02e8*/ 	.word	0x000037f0


	//   ....[52]....
        /*02ec*/ 	.word	0x00003840


	//   ....[53]....
        /*02f0*/ 	.word	0x000038c0


	//   ....[54]....
        /*02f4*/ 	.word	0x00003910


	//   ....[55]....
        /*02f8*/ 	.word	0x00003960


	//   ....[56]....
        /*02fc*/ 	.word	0x000039c0


	//   ....[57]....
        /*0300*/ 	.word	0x00003a00


	//   ....[58]....
        /*0304*/ 	.word	0x00003a10


	//   ....[59]....
        /*0308*/ 	.word	0x00003eb0


	//   ....[60]....
        /*030c*/ 	.word	0x00004510


	//   ....[61]....
        /*0310*/ 	.word	0x00004590


	//   ....[62]....
        /*0314*/ 	.word	0x00004620


	//   ....[63]....
        /*0318*/ 	.word	0x00004720


	//   ....[64]....
        /*031c*/ 	.word	0x000047a0


	//   ....[65]....
        /*0320*/ 	.word	0x00004840


	//   ....[66]....
        /*0324*/ 	.word	0x000048c0


	//   ....[67]....
        /*0328*/ 	.word	0x00004950


	//   ....[68]....
        /*032c*/ 	.word	0x00004980


	//   ....[69]....
        /*0330*/ 	.word	0x00004a30


	//   ....[70]....
        /*0334*/ 	.word	0x00004ab0


	//   ....[71]....
        /*0338*/ 	.word	0x00004b30


	//   ....[72]....
        /*033c*/ 	.word	0x00004bf0


	//   ....[73]....
        /*0340*/ 	.word	0x00004c80


	//   ....[74]....
        /*0344*/ 	.word	0x00004d00


	//   ....[75]....
        /*0348*/ 	.word	0x00004d80


	//   ....[76]....
        /*034c*/ 	.word	0x00004e00


	//   ....[77]....
        /*0350*/ 	.word	0x00004e60


	//   ....[78]....
        /*0354*/ 	.word	0x00004ed0


	//   ....[79]....
        /*0358*/ 	.word	0x00004f50


	//   ....[80]....
        /*035c*/ 	.word	0x00004fe0


	//   ....[81]....
        /*0360*/ 	.word	0x000050b0


	//   ....[82]....
        /*0364*/ 	.word	0x00005140


	//   ....[83]....
        /*0368*/ 	.word	0x000051d0


	//   ....[84]....
        /*036c*/ 	.word	0x00005260


	//   ....[85]....
        /*0370*/ 	.word	0x00005310


	//   ....[86]....
        /*0374*/ 	.word	0x00005340


	//   ....[87]....
        /*0378*/ 	.word	0x000053f0


	//   ....[88]....
        /*037c*/ 	.word	0x00005470


	//   ....[89]....
        /*0380*/ 	.word	0x000054f0


	//   ....[90]....
        /*0384*/ 	.word	0x000055b0


	//   ....[91]....
        /*0388*/ 	.word	0x00005650


	//   ....[92]....
        /*038c*/ 	.word	0x000056f0


	//   ....[93]....
        /*0390*/ 	.word	0x00005780


	//   ....[94]....
        /*0394*/ 	.word	0x00005800


	//   ....[95]....
        /*0398*/ 	.word	0x00005860


	//----- nvinfo : EIATTR_VRC_CTA_INIT_COUNT
	.align		4
.L_196:
        /*039c*/ 	.byte	0x02, 0x4a
	.zero		1
	.zero		1


	//----- nvinfo : EIATTR_EXIT_INSTR_OFFSETS
	.align		4
        /*03a0*/ 	.byte	0x04, 0x1c
        /*03a2*/ 	.short	(.L_198 - .L_197)


	//   ....[0]....
.L_197:
        /*03a4*/ 	.word	0x00001f30


	//   ....[1]....
        /*03a8*/ 	.word	0x00001f50


	//   ....[2]....
        /*03ac*/ 	.word	0x000044a0


	//   ....[3]....
        /*03b0*/ 	.word	0x000044c0


	//----- nvinfo : EIATTR_MAX_THREADS
	.align		4
.L_198:
        /*03b4*/ 	.byte	0x04, 0x05
        /*03b6*/ 	.short	(.L_200 - .L_199)
.L_199:
        /*03b8*/ 	.word	0x00000180
        /*03bc*/ 	.word	0x00000001
        /*03c0*/ 	.word	0x00000001


	//----- nvinfo : EIATTR_CRS_STACK_SIZE
	.align		4
.L_200:
        /*03c4*/ 	.byte	0x04, 0x1e
        /*03c6*/ 	.short	(.L_202 - .L_201)
.L_201:
        /*03c8*/ 	.word	0x00000000


	//----- nvinfo : EIATTR_CBANK_PARAM_SIZE
	.align		4
.L_202:
        /*03cc*/ 	.byte	0x03, 0x19
        /*03ce*/ 	.short	0x0024


	//----- nvinfo : EIATTR_PARAM_CBANK
	.align		4
        /*03d0*/ 	.byte	0x04, 0x0a
        /*03d2*/ 	.short	(.L_204 - .L_203)
	.align		4
.L_203:
        /*03d4*/ 	.word	index@(.nv.constant0._ZN3cub18CUB_300001_SM_10006detail4scan16DeviceScanKernelINS2_10policy_hubIiiijN4cuda3std3__44plusIvEEE10Policy1000EN6thrust24THRUST_300001_SM_1000_NS6detail15normal_iteratorINSD_10device_ptrIiEEEESI_NS0_13ScanTileStateIiLb1EEES9_NS0_8NullTypeEjiLb0ESL_EEvT0_T1_T2_iT3_T4_T5_)
        /*03d8*/ 	.short	0x0380
        /*03da*/ 	.short	0x0024


	//----- nvinfo : EIATTR_SW_WAR
	.align		4
.L_204:
        /*03dc*/ 	.byte	0x04, 0x36
        /*03de*/ 	.short	(.L_206 - .L_205)
.L_205:
        /*03e0*/ 	.word	0x00000008
.L_206:


//--------------------- .nv.info._ZN3cub18CUB_300001_SM_10006detail4scan20DeviceScanInitKernelINS0_13ScanTileStateIiLb1EEEEEvT_i --------------------------
	.section	.nv.info._ZN3cub18CUB_300001_SM_10006detail4scan20DeviceScanInitKernelINS0_13ScanTileStateIiLb1EEEEEvT_i,"",@"SHT_CUDA_INFO"
	.sectionflags	@""
	.align	4


	//----- nvinfo : EIATTR_CUDA_API_VERSION
	.align		4
        /*0000*/ 	.byte	0x04, 0x37
        /*0002*/ 	.short	(.L_208 - .L_207)
.L_207:
        /*0004*/ 	.word	0x00000082


	//----- nvinfo : EIATTR_KPARAM_INFO
	.align		4
.L_208:
        /*0008*/ 	.byte	0x04, 0x17
        /*000a*/ 	.short	(.L_210 - .L_209)
.L_209:
        /*000c*/ 	.word	0x00000000
        /*0010*/ 	.short	0x0001
        /*0012*/ 	.short	0x0008
        /*0014*/ 	.byte	0x00, 0xf0, 0x11, 0x00


	//----- nvinfo : EIATTR_KPARAM_INFO
	.align		4
.L_210:
        /*0018*/ 	.byte	0x04, 0x17
        /*001a*/ 	.short	(.L_212 - .L_211)
.L_211:
        /*001c*/ 	.word	0x00000000
        /*0020*/ 	.short	0x0000
        /*0022*/ 	.short	0x0000
        /*0024*/ 	.byte	0x00, 0xf0, 0x21, 0x00


	//----- nvinfo : EIATTR_SPARSE_MMA_MASK
	.align		4
.L_212:
        /*0028*/ 	.byte	0x03, 0x50
        /*002a*/ 	.short	0x0000


	//----- nvinfo : EIATTR_MAXREG_COUNT
	.align		4
        /*002c*/ 	.byte	0x03, 0x1b
        /*002e*/ 	.short	0x00ff


	//----- nvinfo : EIATTR_MERCURY_ISA_VERSION
	.align		4
        /*0030*/ 	.byte	0x03, 0x5f
        /*0032*/ 	.short	0x0101


	//----- nvinfo : EIATTR_VRC_CTA_INIT_COUNT
	.align		4
        /*0034*/ 	.byte	0x02, 0x4a
	.zero		1
	.zero		1


	//----- nvinfo : EIATTR_EXIT_INSTR_OFFSETS
	.align		4
        /*0038*/ 	.byte	0x04, 0x1c
        /*003a*/ 	.short	(.L_214 - .L_213)


	//   ....[0]....
.L_213:
        /*003c*/ 	.word	0x000000f0


	//   ....[1]....
        /*0040*/ 	.word	0x00000130


	//----- nvinfo : EIATTR_CBANK_PARAM_SIZE
	.align		4
.L_214:
        /*0044*/ 	.byte	0x03, 0x19
        /*0046*/ 	.short	0x000c


	//----- nvinfo : EIATTR_PARAM_CBANK
	.align		4
        /*0048*/ 	.byte	0x04, 0x0a
        /*004a*/ 	.short	(.L_216 - .L_215)
	.align		4
.L_215:
        /*004c*/ 	.word	index@(.nv.constant0._ZN3cub18CUB_300001_SM_10006detail4scan20DeviceScanInitKernelINS0_13ScanTileStateIiLb1EEEEEvT_i)
        /*0050*/ 	.short	0x0380
        /*0052*/ 	.short	0x000c


	//----- nvinfo : EIATTR_SW_WAR
	.align		4
.L_216:
        /*0054*/ 	.byte	0x04, 0x36
        /*0056*/ 	.short	(.L_218 - .L_217)
.L_217:
        /*0058*/ 	.word	0x00000008
.L_218:


//--------------------- .nv.info._ZN3cub18CUB_300001_SM_10006detail11EmptyKernelIvEEvv --------------------------
	.section	.nv.info._ZN3cub18CUB_300001_SM_10006detail11EmptyKernelIvEEvv,"",@"SHT_CUDA_INFO"
	.sectionflags	@""
	.align	4


	//----- nvinfo : EIATTR_CUDA_API_VERSION
	.align		4
        /*0000*/ 	.byte	0x04, 0x37
        /*0002*/ 	.short	(.L_220 - .L_219)
.L_219:
        /*0004*/ 	.word	0x00000082


	//----- nvinfo : EIATTR_SPARSE_MMA_MASK
	.align		4
.L_220:
        /*0008*/ 	.byte	0x03, 0x50
        /*000a*/ 	.short	0x0000


	//----- nvinfo : EIATTR_MAXREG_COUNT
	.align		4
        /*000c*/ 	.byte	0x03, 0x1b
        /*000e*/ 	.short	0x00ff


	//----- nvinfo : EIATTR_MERCURY_ISA_VERSION
	.align		4
        /*0010*/ 	.byte	0x03, 0x5f
        /*0012*/ 	.short	0x0101


	//----- nvinfo : EIATTR_VRC_CTA_INIT_COUNT
	.align		4
        /*0014*/ 	.byte	0x02, 0x4a
	.zero		1
	.zero		1


	//----- nvinfo : EIATTR_EXIT_INSTR_OFFSETS
	.align		4
        /*0018*/ 	.byte	0x04, 0x1c
        /*001a*/ 	.short	(.L_222 - .L_221)


	//   ....[0]....
.L_221:
        /*001c*/ 	.word	0x00000010


	//----- nvinfo : EIATTR_SW_WAR
	.align		4
.L_222:
        /*0020*/ 	.byte	0x04, 0x36
        /*0022*/ 	.short	(.L_224 - .L_223)
.L_223:
        /*0024*/ 	.word	0x00000008
.L_224:


//--------------------- .nv.info._Z13computeResultPiS_S_S_S_ii --------------------------
	.section	.nv.info._Z13computeResultPiS_S_S_S_ii,"",@"SHT_CUDA_INFO"
	.sectionflags	@""
	.align	4


	//----- nvinfo : EIATTR_CUDA_API_VERSION
	.align		4
        /*0000*/ 	.byte	0x04, 0x37
        /*0002*/ 	.short	(.L_226 - .L_225)
.L_225:
        /*0004*/ 	.word	0x00000082


	//----- nvinfo : EIATTR_KPARAM_INFO
	.align		4
.L_226:
        /*0008*/ 	.byte	0x04, 0x17
        /*000a*/ 	.short	(.L_228 - .L_227)
.L_227:
        /*000c*/ 	.word	0x00000000
        /*0010*/ 	.short	0x0006
        /*0012*/ 	.short	0x002c
        /*0014*/ 	.byte	0x00, 0xf0, 0x11, 0x00


	//----- nvinfo : EIATTR_KPARAM_INFO
	.align		4
.L_228:
        /*0018*/ 	.byte	0x04, 0x17
        /*001a*/ 	.short	(.L_230 - .L_229)
.L_229:
        /*001c*/ 	.word	0x00000000
        /*0020*/ 	.short	0x0005
        /*0022*/ 	.short	0x0028
        /*0024*/ 	.byte	0x00, 0xf0, 0x11, 0x00


	//----- nvinfo : EIATTR_KPARAM_INFO
	.align		4
.L_230:
        /*0028*/ 	.byte	0x04, 0x17
        /*002a*/ 	.short	(.L_232 - .L_231)
.L_231:
        /*002c*/ 	.word	0x00000000
        /*0030*/ 	.short	0x0004
        /*0032*/ 	.short	0x0020
        /*0034*/ 	.byte	0x00, 0xf5, 0x21, 0x00


	//----- nvinfo : EIATTR_KPARAM_INFO
	.align		4
.L_232:
        /*0038*/ 	.byte	0x04, 0x17
        /*003a*/ 	.short	(.L_234 - .L_233)
.L_233:
        /*003c*/ 	.word	0x00000000
        /*0040*/ 	.short	0x0003
        /*0042*/ 	.short	0x0018
        /*0044*/ 	.byte	0x00, 0xf5, 0x21, 0x00


	//----- nvinfo : EIATTR_KPARAM_INFO
	.align		4
.L_234:
        /*0048*/ 	.byte	0x04, 0x17
        /*004a*/ 	.short	(.L_236 - .L_235)
.L_235:
        /*004c*/ 	.word	0x00000000
        /*0050*/ 	.short	0x0002
        /*0052*/ 	.short	0x0010
        /*0054*/ 	.byte	0x00, 0xf5, 0x21, 0x00


	//----- nvinfo : EIATTR_KPARAM_INFO
	.align		4
.L_236:
        /*0058*/ 	.byte	0x04, 0x17
        /*005a*/ 	.short	(.L_238 - .L_237)
.L_237:
        /*005c*/ 	.word	0x00000000
        /*0060*/ 	.short	0x0001
        /*0062*/ 	.short	0x0008
        /*0064*/ 	.byte	0x00, 0xf5, 0x21, 0x00


	//----- nvinfo : EIATTR_KPARAM_INFO
	.align		4
.L_238:
        /*0068*/ 	.byte	0x04, 0x17
        /*006a*/ 	.short	(.L_240 - .L_239)
.L_239:
        /*006c*/ 	.word	0x00000000
        /*0070*/ 	.short	0x0000
        /*0072*/ 	.short	0x0000
        /*0074*/ 	.byte	0x00, 0xf5, 0x21, 0x00


	//----- nvinfo : EIATTR_SPARSE_MMA_MASK
	.align		4
.L_240:
        /*0078*/ 	.byte	0x03, 0x50
        /*007a*/ 	.short	0x0000


	//----- nvinfo : EIATTR_MAXREG_COUNT
	.align		4
        /*007c*/ 	.byte	0x03, 0x1b
        /*007e*/ 	.short	0x00ff


	//----- nvinfo : EIATTR_MERCURY_ISA_VERSION
	.align		4
        /*0080*/ 	.byte	0x03, 0x5f
        /*0082*/ 	.short	0x0101


	//----- nvinfo : EIATTR_VRC_CTA_INIT_COUNT
	.align		4
        /*0084*/ 	.byte	0x02, 0x4a
	.zero		1
	.zero		1


	//----- nvinfo : EIATTR_EXIT_INSTR_OFFSETS
	.align		4
        /*0088*/ 	.byte	0x04, 0x1c
        /*008a*/ 	.short	(.L_242 - .L_241)


	//   ....[0]....
.L_241:
        /*008c*/ 	.word	0x00000070


	//   ....[1]....
        /*0090*/ 	.word	0x00000330


	//----- nvinfo : EIATTR_CRS_STACK_SIZE
	.align		4
.L_242:
        /*0094*/ 	.byte	0x04, 0x1e
        /*0096*/ 	.short	(.L_244 - .L_243)
.L_243:
        /*0098*/ 	.word	0x00000000


	//----- nvinfo : EIATTR_CBANK_PARAM_SIZE
	.align		4
.L_244:
        /*009c*/ 	.byte	0x03, 0x19
        /*009e*/ 	.short	0x0030


	//----- nvinfo : EIATTR_PARAM_CBANK
	.align		4
        /*00a0*/ 	.byte	0x04, 0x0a
        /*00a2*/ 	.short	(.L_246 - .L_245)
	.align		4
.L_245:
        /*00a4*/ 	.word	index@(.nv.constant0._Z13computeResultPiS_S_S_S_ii)
        /*00a8*/ 	.short	0x0380
        /*00aa*/ 	.short	0x0030


	//----- nvinfo : EIATTR_SW_WAR
	.align		4
.L_246:
        /*00ac*/ 	.byte	0x04, 0x36
        /*00ae*/ 	.short	(.L_248 - .L_247)
.L_247:
        /*00b0*/ 	.word	0x00000008
.L_248:


//--------------------- .nv.info._Z19computeFirstByteSymPiS_ii --------------------------
	.section	.nv.info._Z19computeFirstByteSymPiS_ii,"",@"SHT_CUDA_INFO"
	.sectionflags	@""
	.align	4


	//----- nvinfo : EIATTR_CUDA_API_VERSION
	.align		4
        /*0000*/ 	.byte	0x04, 0x37
        /*0002*/ 	.short	(.L_250 - .L_249)
.L_249:
        /*0004*/ 	.word	0x00000082


	//----- nvinfo : EIATTR_KPARAM_INFO
	.align		4
.L_250:
        /*0008*/ 	.byte	0x04, 0x17
        /*000a*/ 	.short	(.L_252 - .L_251)
.L_251:
        /*000c*/ 	.word	0x00000000
        /*0010*/ 	.short	0x0003
        /*0012*/ 	.short	0x0014
        /*0014*/ 	.byte	0x00, 0xf0, 0x11, 0x00


	//----- nvinfo : EIATTR_KPARAM_INFO
	.align		4
.L_252:
        /*0018*/ 	.byte	0x04, 0x17
        /*001a*/ 	.short	(.L_254 - .L_253)
.L_253:
        /*001c*/ 	.word	0x00000000
        /*0020*/ 	.short	0x0002
        /*0022*/ 	.short	0x0010
        /*0024*/ 	.byte	0x00, 0xf0, 0x11, 0x00


	//----- nvinfo : EIATTR_KPARAM_INFO
	.align		4
.L_254:
        /*0028*/ 	.byte	0x04, 0x17
        /*002a*/ 	.short	(.L_256 - .L_255)
.L_255:
        /*002c*/ 	.word	0x00000000
        /*0030*/ 	.short	0x0001
        /*0032*/ 	.short	0x0008
        /*0034*/ 	.byte	0x00, 0xf5, 0x21, 0x00


	//----- nvinfo : EIATTR_KPARAM_INFO
	.align		4
.L_256:
        /*0038*/ 	.byte	0x04, 0x17
        /*003a*/ 	.short	(.L_258 - .L_257)
.L_257:
        /*003c*/ 	.word	0x00000000
        /*0040*/ 	.short	0x0000
        /*0042*/ 	.short	0x0000
        /*0044*/ 	.byte	0x00, 0xf5, 0x21, 0x00


	//----- nvinfo : EIATTR_SPARSE_MMA_MASK
	.align		4
.L_258:
        /*0048*/ 	.byte	0x03, 0x50
        /*004a*/ 	.short	0x0000


	//----- nvinfo : EIATTR_MAXREG_COUNT
	.align		4
        /*004c*/ 	.byte	0x03, 0x1b
        /*004e*/ 	.short	0x00ff


	//----- nvinfo : EIATTR_MERCURY_ISA_VERSION
	.align		4
        /*0050*/ 	.byte	0x03, 0x5f
        /*0052*/ 	.short	0x0101


	//----- nvinfo : EIATTR_VRC_CTA_INIT_COUNT
	.align		4
        /*0054*/ 	.byte	0x02, 0x4a
	.zero		1
	.zero		1


	//----- nvinfo : EIATTR_EXIT_INSTR_OFFSETS
	.align		4
        /*0058*/ 	.byte	0x04, 0x1c
        /*005a*/ 	.short	(.L_260 - .L_259)


	//   ....[0]....
.L_259:
        /*005c*/ 	.word	0x00000080


	//   ....[1]....
        /*0060*/ 	.word	0x00000170


	//   ....[2]....
        /*0064*/ 	.word	0x000001b0


	//----- nvinfo : EIATTR_CBANK_PARAM_SIZE
	.align		4
.L_260:
        /*0068*/ 	.byte	0x03, 0x19
        /*006a*/ 	.short	0x0018


	//----- nvinfo : EIATTR_PARAM_CBANK
	.align		4
        /*006c*/ 	.byte	0x04, 0x0a
        /*006e*/ 	.short	(.L_262 - .L_261)
	.align		4
.L_261:
        /*0070*/ 	.word	index@(.nv.constant0._Z19computeFirstByteSymPiS_ii)
        /*0074*/ 	.short	0x0380
        /*0076*/ 	.short	0x0018


	//----- nvinfo : EIATTR_SW_WAR
	.align		4
.L_262:
        /*0078*/ 	.byte	0x04, 0x36
        /*007a*/ 	.short	(.L_264 - .L_263)
.L_263:
        /*007c*/ 	.word	0x00000008
.L_264:


//--------------------- .nv.info._Z14computeLengthsPiS_S_i --------------------------
	.section	.nv.info._Z14computeLengthsPiS_S_i,"",@"SHT_CUDA_INFO"
	.sectionflags	@""
	.align	4


	//----- nvinfo : EIATTR_CUDA_API_VERSION
	.align		4
        /*0000*/ 	.byte	0x04, 0x37
        /*0002*/ 	.short	(.L_266 - .L_265)
.L_265:
        /*0004*/ 	.word	0x00000082


	//----- nvinfo : EIATTR_KPARAM_INFO
	.align		4
.L_266:
        /*0008*/ 	.byte	0x04, 0x17
        /*000a*/ 	.short	(.L_268 - .L_267)
.L_267:
        /*000c*/ 	.word	0x00000000
        /*0010*/ 	.short	0x0003
        /*0012*/ 	.short	0x0018
        /*0014*/ 	.byte	0x00, 0xf0, 0x11, 0x00


	//----- nvinfo : EIATTR_KPARAM_INFO
	.align		4
.L_268:
        /*0018*/ 	.byte	0x04, 0x17
        /*001a*/ 	.short	(.L_270 - .L_269)
.L_269:
        /*001c*/ 	.word	0x00000000
        /*0020*/ 	.short	0x0002
        /*0022*/ 	.short	0x0010
        /*0024*/ 	.byte	0x00, 0xf5, 0x21, 0x00


	//----- nvinfo : EIATTR_KPARAM_INFO
	.align		4
.L_270:
        /*0028*/ 	.byte	0x04, 0x17
        /*002a*/ 	.short	(.L_272 - .L_271)
.L_271:
        /*002c*/ 	.word	0x00000000
        /*0030*/ 	.short	0x0001
        /*0032*/ 	.short	0x0008
        /*0034*/ 	.byte	0x00, 0xf5, 0x21, 0x00


	//----- nvinfo : EIATTR_KPARAM_INFO
	.align		4
.L_272:
        /*0038*/ 	.byte	0x04, 0x17
        /*003a*/ 	.short	(.L_274 - .L_273)
.L_273:
        /*003c*/ 	.word	0x00000000
        /*0040*/ 	.short	0x0000
        /*0042*/ 	.short	0x0000
        /*0044*/ 	.byte	0x00, 0xf5, 0x21, 0x00


	//----- nvinfo : EIATTR_SPARSE_MMA_MASK
	.align		4
.L_274:
        /*0048*/ 	.byte	0x03, 0x50
        /*004a*/ 	.short	0x0000


	//----- nvinfo : EIATTR_MAXREG_COUNT
	.align		4
        /*004c*/ 	.byte	0x03, 0x1b
        /*004e*/ 	.short	0x00ff


	//----- nvinfo : EIATTR_MERCURY_ISA_VERSION
	.align		4
        /*0050*/ 	.byte	0x03, 0x5f
        /*0052*/ 	.short	0x0101


	//----- nvinfo : EIATTR_VRC_CTA_INIT_COUNT
	.align		4
        /*0054*/ 	.byte	0x02, 0x4a
	.zero		1
	.zero		1


	//----- nvinfo : EIATTR_EXIT_INSTR_OFFSETS
	.align		4
        /*0058*/ 	.byte	0x04, 0x1c
        /*005a*/ 	.short	(.L_276 - .L_275)


	//   ....[0]....
.L_275:
        /*005c*/ 	.word	0x00000070


	//   ....[1]....
        /*0060*/ 	.word	0x00000120


	//----- nvinfo : EIATTR_CBANK_PARAM_SIZE
	.align		4
.L_276:
        /*0064*/ 	.byte	0x03, 0x19
        /*0066*/ 	.short	0x001c


	//----- nvinfo : EIATTR_PARAM_CBANK
	.align		4
        /*0068*/ 	.byte	0x04, 0x0a
        /*006a*/ 	.short	(.L_278 - .L_277)
	.align		4
.L_277:
        /*006c*/ 	.word	index@(.nv.constant0._Z14computeLengthsPiS_S_i)
        /*0070*/ 	.short	0x0380
        /*0072*/ 	.short	0x001c


	//----- nvinfo : EIATTR_SW_WAR
	.align		4
.L_278:
        /*0074*/ 	.byte	0x04, 0x36
        /*0076*/ 	.short	(.L_280 - .L_279)
.L_279:
        /*0078*/ 	.word	0x00000008
.L_280:


//--------------------- .nv.callgraph             --------------------------
	.section	.nv.callgraph,"",@"SHT_CUDA_CALLGRAPH"
	.align	4
	.sectionentsize	8
	.align		4
        /*0000*/ 	.word	0x00000000
	.align		4
        /*0004*/ 	.word	0xffffffff
	.align		4
        /*0008*/ 	.word	0x00000000
	.align		4
        /*000c*/ 	.word	0xfffffffe
	.align		4
        /*0010*/ 	.word	0x00000000
	.align		4
        /*0014*/ 	.word	0xfffffffd
	.align		4
        /*0018*/ 	.word	0x00000000
	.align		4
        /*001c*/ 	.word	0xfffffffc


//--------------------- .nv.constant4             --------------------------
	.section	.nv.constant4,"a",@progbits
	.align	8
	.align		8
.nv.constant4:
        /*0000*/ 	.dword	_ZN34_INTERNAL_3f71283a_4_k_cu_160be75d4cuda3std3__45__cpo5beginE
	.align		8
        /*0008*/ 	.dword	_ZN34_INTERNAL_3f71283a_4_k_cu_160be75d4cuda3std3__45__cpo3endE
	.align		8
        /*0010*/ 	.dword	_ZN34_INTERNAL_3f71283a_4_k_cu_160be75d4cuda3std3__45__cpo6cbeginE
	.align		8
        /*0018*/ 	.dword	_ZN34_INTERNAL_3f71283a_4_k_cu_160be75d4cuda3std3__45__cpo4cendE
	.align		8
        /*0020*/ 	.dword	_ZN34_INTERNAL_3f71283a_4_k_cu_160be75d4cuda3std3__45__cpo6rbeginE
	.align		8
        /*0028*/ 	.dword	_ZN34_INTERNAL_3f71283a_4_k_cu_160be75d4cuda3std3__45__cpo4rendE
	.align		8
        /*0030*/ 	.dword	_ZN34_INTERNAL_3f71283a_4_k_cu_160be75d4cuda3std3__45__cpo7crbeginE
	.align		8
        /*0038*/ 	.dword	_ZN34_INTERNAL_3f71283a_4_k_cu_160be75d4cuda3std3__45__cpo5crendE
	.align		8
        /*0040*/ 	.dword	_ZN34_INTERNAL_3f71283a_4_k_cu_160be75d4cuda3std3__436_GLOBAL__N__3f71283a_4_k_cu_160be75d6ignoreE
	.align		8
        /*0048*/ 	.dword	_ZN34_INTERNAL_3f71283a_4_k_cu_160be75d4cuda3std3__419piecewise_constructE
	.align		8
        /*0050*/ 	.dword	_ZN34_INTERNAL_3f71283a_4_k_cu_160be75d4cuda3std3__48in_placeE
	.align		8
        /*0058*/ 	.dword	_ZN34_INTERNAL_3f71283a_4_k_cu_160be75d4cuda3std3__420unreachable_sentinelE
	.align		8
        /*0060*/ 	.dword	_ZN34_INTERNAL_3f71283a_4_k_cu_160be75d4cuda3std3__47nulloptE
	.align		8
        /*0068*/ 	.dword	_ZN34_INTERNAL_3f71283a_4_k_cu_160be75d4cuda3std3__48unexpectE
	.align		8
        /*0070*/ 	.dword	_ZN34_INTERNAL_3f71283a_4_k_cu_160be75d4cuda3std6ranges3__45__cpo4swapE
	.align		8
        /*0078*/ 	.dword	_ZN34_INTERNAL_3f71283a_4_k_cu_160be75d4cuda3std6ranges3__45__cpo9iter_moveE
	.align		8
        /*0080*/ 	.dword	_ZN34_INTERNAL_3f71283a_4_k_cu_160be75d4cuda3std6ranges3__45__cpo5beginE
	.align		8
        /*0088*/ 	.dword	_ZN34_INTERNAL_3f71283a_4_k_cu_160be75d4cuda3std6ranges3__45__cpo3endE
	.align		8
        /*0090*/ 	.dword	_ZN34_INTERNAL_3f71283a_4_k_cu_160be75d4cuda3std6ranges3__45__cpo6cbeginE
	.align		8
        /*0098*/ 	.dword	_ZN34_INTERNAL_3f71283a_4_k_cu_160be75d4cuda3std6ranges3__45__cpo4cendE
	.align		8
        /*00a0*/ 	.dword	_ZN34_INTERNAL_3f71283a_4_k_cu_160be75d4cuda3std6ranges3__45__cpo7advanceE
	.align		8
        /*00a8*/ 	.dword	_ZN34_INTERNAL_3f71283a_4_k_cu_160be75d4cuda3std6ranges3__45__cpo9iter_swapE
	.align		8
        /*00b0*/ 	.dword	_ZN34_INTERNAL_3f71283a_4_k_cu_160be75d4cuda3std6ranges3__45__cpo4nextE
	.align		8
        /*00b8*/ 	.dword	_ZN34_INTERNAL_3f71283a_4_k_cu_160be75d4cuda3std6ranges3__45__cpo4prevE
	.align		8
        /*00c0*/ 	.dword	_ZN34_INTERNAL_3f71283a_4_k_cu_160be75d4cuda3std6ranges3__45__cpo4dataE
	.align		8
        /*00c8*/ 	.dword	_ZN34_INTERNAL_3f71283a_4_k_cu_160be75d4cuda3std6ranges3__45__cpo5cdataE
	.align		8
        /*00d0*/ 	.dword	_ZN34_INTERNAL_3f71283a_4_k_cu_160be75d4cuda3std6ranges3__45__cpo4sizeE
	.align		8
        /*00d8*/ 	.dword	_ZN34_INTERNAL_3f71283a_4_k_cu_160be75d4cuda3std6ranges3__45__cpo5ssizeE
	.align		8
        /*00e0*/ 	.dword	_ZN34_INTERNAL_3f71283a_4_k_cu_160be75d4cuda3std6ranges3__45__cpo8distanceE
	.align		8
        /*00e8*/ 	.dword	_ZN34_INTERNAL_3f71283a_4_k_cu_160be75d6thrust24THRUST_300001_SM_1000_NS8cuda_cub3parE
	.align		8
        /*00f0*/ 	.dword	_ZN34_INTERNAL_3f71283a_4_k_cu_160be75d6thrust24THRUST_300001_SM_1000_NS8cuda_cub10par_nosyncE
	.align		8
        /*00f8*/ 	.dword	_ZN34_INTERNAL_3f71283a_4_k_cu_160be75d6thrust24THRUST_300001_SM_1000_NS6system6detail10sequential3seqE
	.align		8
        /*0100*/ 	.dword	_ZN34_INTERNAL_3f71283a_4_k_cu_160be75d6thrust24THRUST_300001_SM_1000_NS12placeholders2_1E
	.align		8
        /*0108*/ 	.dword	_ZN34_INTERNAL_3f71283a_4_k_cu_160be75d6thrust24THRUST_300001_SM_1000_NS12placeholders2_2E
	.align		8
        /*0110*/ 	.dword	_ZN34_INTERNAL_3f71283a_4_k_cu_160be75d6thrust24THRUST_300001_SM_1000_NS12placeholders2_3E
	.align		8
        /*0118*/ 	.dword	_ZN34_INTERNAL_3f71283a_4_k_cu_160be75d6thrust24THRUST_300001_SM_1000_NS12placeholders2_4E
	.align		8
        /*0120*/ 	.dword	_ZN34_INTERNAL_3f71283a_4_k_cu_160be75d6thrust24THRUST_300001_SM_1000_NS12placeholders2_5E
	.align		8
        /*0128*/ 	.dword	_ZN34_INTERNAL_3f71283a_4_k_cu_160be75d6thrust24THRUST_300001_SM_1000_NS12placeholders2_6E
	.align		8
        /*0130*/ 	.dword	_ZN34_INTERNAL_3f71283a_4_k_cu_160be75d6thrust24THRUST_300001_SM_1000_NS12placeholders2_7E
	.align		8
        /*0138*/ 	.dword	_ZN34_INTERNAL_3f71283a_4_k_cu_160be75d6thrust24THRUST_300001_SM_1000_NS12placeholders2_8E
	.align		8
        /*0140*/ 	.dword	_ZN34_INTERNAL_3f71283a_4_k_cu_160be75d6thrust24THRUST_300001_SM_1000_NS12placeholders2_9E
	.align		8
        /*0148*/ 	.dword	_ZN34_INTERNAL_3f71283a_4_k_cu_160be75d6thrust24THRUST_300001_SM_1000_NS12placeholders3_10E
	.align		8
        /*0150*/ 	.dword	_ZN34_INTERNAL_3f71283a_4_k_cu_160be75d6thrust24THRUST_300001_SM_1000_NS3seqE


//--------------------- .text._ZN3cub18CUB_300001_SM_10006detail8for_each13static_kernelINS2_12policy_hub_t12policy_500_tElN6thrust24THRUST_300001_SM_1000_NS8cuda_cub6__fill7functorINS7_6detail15normal_iteratorINS7_10device_ptrIiEEEEiEEEEvT0_T1_ --------------------------
	.section	.text._ZN3cub18CUB_300001_SM_10006detail8for_each13static_kernelINS2_12policy_hub_t12policy_500_tElN6thrust24THRUST_300001_SM_1000_NS8cuda_cub6__fill7functorINS7_6detail15normal_iteratorINS7_10device_ptrIiEEEEiEEEEvT0_T1_,"ax",@progbits
	.align	128
        .global         _ZN3cub18CUB_300001_SM_10006detail8for_each13static_kernelINS2_12policy_hub_t12policy_500_tElN6thrust24THRUST_300001_SM_1000_NS8cuda_cub6__fill7functorINS7_6detail15normal_iteratorINS7_10device_ptrIiEEEEiEEEEvT0_T1_
        .type           _ZN3cub18CUB_300001_SM_10006detail8for_each13static_kernelINS2_12policy_hub_t12policy_500_tElN6thrust24THRUST_300001_SM_1000_NS8cuda_cub6__fill7functorINS7_6detail15normal_iteratorINS7_10device_ptrIiEEEEiEEEEvT0_T1_,@function
        .size           _ZN3cub18CUB_300001_SM_10006detail8for_each13static_kernelINS2_12policy_hub_t12policy_500_tElN6thrust24THRUST_300001_SM_1000_NS8cuda_cub6__fill7functorINS7_6detail15normal_iteratorINS7_10device_ptrIiEEEEiEEEEvT0_T1_,(.L_x_202 - _ZN3cub18CUB_300001_SM_10006detail8for_each13static_kernelINS2_12policy_hub_t12policy_500_tElN6thrust24THRUST_300001_SM_1000_NS8cuda_cub6__fill7functorINS7_6detail15normal_iteratorINS7_10device_ptrIiEEEEiEEEEvT0_T1_)
        .other          _ZN3cub18CUB_300001_SM_10006detail8for_each13static_kernelINS2_12policy_hub_t12policy_500_tElN6thrust24THRUST_300001_SM_1000_NS8cuda_cub6__fill7functorINS7_6detail15normal_iteratorINS7_10device_ptrIiEEEEiEEEEvT0_T1_,@"STO_CUDA_ENTRY STV_DEFAULT"
_ZN3cub18CUB_300001_SM_10006detail8for_each13static_kernelINS2_12policy_hub_t12policy_500_tElN6thrust24THRUST_300001_SM_1000_NS8cuda_cub6__fill7functorINS7_6detail15normal_iteratorINS7_10device_ptrIiEEEEiEEEEvT0_T1_:
.text._ZN3cub18CUB_300001_SM_10006detail8for_each13static_kernelINS2_12policy_hub_t12policy_500_tElN6thrust24THRUST_300001_SM_1000_NS8cuda_cub6__fill7functorINS7_6detail15normal_iteratorINS7_10device_ptrIiEEEEiEEEEvT0_T1_:
[----:B------:R-:W-:Y:S08]  /*0000*/  LDC R1, c[0x0][0x37c] ;  /* 0x0000df00ff017b82 */ /* 0x000ff00000000800 */
[----:B------:R-:W0:Y:S01]  /*0010*/  S2UR UR4, SR_CTAID.X ;  /* 0x00000000000479c3 */ /* 0x000e220000002500 */
[----:B------:R-:W1:Y:S01]  /*0020*/  LDCU.64 UR6, c[0x0][0x380] ;  /* 0x00007000ff0677ac */ /* 0x000e620008000a00 */
[----:B------:R-:W2:Y:S01]  /*0030*/  LDCU.64 UR8, c[0x0][0x358] ;  /* 0x00006b00ff0877ac */ /* 0x000ea20008000a00 */
[----:B0-----:R-:W-:-:S04]  /*0040*/  UIMAD.WIDE.U32 UR4, UR4, 0x200, URZ ;  /* 0x00000200040478a5 */ /* 0x001fc8000f8e00ff */
[----:B-1----:R-:W-:-:S04]  /*0050*/  UIADD3 UR6, UP0, UPT, -UR4, UR6, URZ ;  /* 0x0000000604067290 */ /* 0x002fc8000ff1e1ff */
[----:B------:R-:W-:Y:S02]  /*0060*/  UIADD3.X UR7, UPT, UPT, ~UR5, UR7, URZ, UP0, !UPT ;  /* 0x0000000705077290 */ /* 0x000fe400087fe5ff */
[----:B------:R-:W-:-:S04]  /*0070*/  UISETP.GE.U32.AND UP0, UPT, UR6, 0x200, UPT ;  /* 0x000002000600788c */ /* 0x000fc8000bf06070 */
[----:B------:R-:W-:-:S09]  /*0080*/  UISETP.GE.AND.EX UP0, UPT, UR7, URZ, UPT, UP0 ;  /* 0x000000ff0700728c */ /* 0x000fd2000bf06300 */
[----:B--2---:R-:W-:Y:S05]  /*0090*/  BRA.U !UP0, `(.L_x_0) ;  /* 0x0000000108287547 */ /* 0x004fea000b800000 */
[----:B------:R-:W0:Y:S01]  /*00a0*/  S2R R0, SR_TID.X ;  /* 0x0000000000007919 */ /* 0x000e220000002100 */
[----:B------:R-:W1:Y:S01]  /*00b0*/  LDCU.64 UR6, c[0x0][0x388] ;  /* 0x00007100ff0677ac */ /* 0x000e620008000a00 */
[----:B------:R-:W2:Y:S01]  /*00c0*/  LDC R5, c[0x0][0x390] ;  /* 0x0000e400ff057b82 */ /* 0x000ea20000000800 */
[----:B0-----:R-:W-:-:S05]  /*00d0*/  IADD3 R0, P0, PT, R0, UR4, RZ ;  /* 0x0000000400007c10 */ /* 0x001fca000ff1e0ff */
[----:B------:R-:W-:Y:S01]  /*00e0*/  IMAD.X R3, RZ, RZ, UR5, P0 ;  /* 0x00000005ff037e24 */ /* 0x000fe200080e06ff */
[----:B-1----:R-:W-:-:S04]  /*00f0*/  LEA R2, P0, R0, UR6, 0x2 ;  /* 0x0000000600027c11 */ /* 0x002fc8000f8010ff */
[----:B------:R-:W-:-:S05]  /*0100*/  LEA.HI.X R3, R0, UR7, R3, 0x2, P0 ;  /* 0x0000000700037c11 */ /* 0x000fca00080f1403 */
[----:B--2---:R-:W-:Y:S04]  /*0110*/  STG.E desc[UR8][R2.64], R5 ;  /* 0x0000000502007986 */ /* 0x004fe8000c101908 */
[----:B------:R-:W-:Y:S01]  /*0120*/  STG.E desc[UR8][R2.64+0x400], R5 ;  /* 0x0004000502007986 */ /* 0x000fe2000c101908 */
[----:B------:R-:W-:Y:S05]  /*0130*/  EXIT ;  /* 0x000000000000794d */ /* 0x000fea0003800000 */
.L_x_0:
[----:B------:R-:W0:Y:S01]  /*0140*/  S2R R0, SR_TID.X ;  /* 0x0000000000007919 */ /* 0x000e220000002100 */
[----:B------:R-:W-:Y:S01]  /*0150*/  USHF.R.S32.HI UR7, URZ, 0x1f, UR6 ;  /* 0x0000001fff077899 */ /* 0x000fe20008011406 */
[----:B------:R-:W1:Y:S05]  /*0160*/  LDCU.64 UR10, c[0x0][0x388] ;  /* 0x00007100ff0a77ac */ /* 0x000e6a0008000a00 */
[----:B------:R-:W-:Y:S02]  /*0170*/  IMAD.U32 R2, RZ, RZ, UR7 ;  /* 0x00000007ff027e24 */ /* 0x000fe4000f8e00ff */
[----:B------:R-:W-:Y:S01]  /*0180*/  IMAD.U32 R4, RZ, RZ, UR7 ;  /* 0x00000007ff047e24 */ /* 0x000fe2000f8e00ff */
[----:B0-----:R-:W-:-:S04]  /*0190*/  ISETP.LT.U32.AND P0, PT, R0, UR6, PT ;  /* 0x0000000600007c0c */ /* 0x001fc8000bf01070 */
[----:B------:R-:W-:Y:S01]  /*01a0*/  ISETP.GT.AND.EX P0, PT, R2, RZ, PT, P0 ;  /* 0x000000ff0200720c */ /* 0x000fe20003f04300 */
[C---:B------:R-:W-:Y:S01]  /*01b0*/  VIADD R2, R0.reuse, 0x100 ;  /* 0x0000010000027836 */ /* 0x040fe20000000000 */
[----:B------:R-:W-:-:S04]  /*01c0*/  IADD3 R0, P2, PT, R0, UR4, RZ ;  /* 0x0000000400007c10 */ /* 0x000fc8000ff5e0ff */
[----:B------:R-:W-:Y:S01]  /*01d0*/  ISETP.LT.U32.AND P1, PT, R2, UR6, PT ;  /* 0x0000000602007c0c */ /* 0x000fe2000bf21070 */
[----:B------:R-:W-:Y:S01]  /*01e0*/  IMAD.X R3, RZ, RZ, UR5, P2 ;  /* 0x00000005ff037e24 */ /* 0x000fe200090e06ff */
[----:B-1----:R-:W-:Y:S02]  /*01f0*/  LEA R2, P2, R0, UR10, 0x2 ;  /* 0x0000000a00027c11 */ /* 0x002fe4000f8410ff */
[----:B------:R-:W-:Y:S02]  /*0200*/  ISETP.GT.AND.EX P1, PT, R4, RZ, PT, P1 ;  /* 0x000000ff0400720c */ /* 0x000fe40003f24310 */
[----:B------:R-:W-:Y:S01]  /*0210*/  LEA.HI.X R3, R0, UR11, R3, 0x2, P2 ;  /* 0x0000000b00037c11 */ /* 0x000fe200090f1403 */
[----:B------:R-:W0:Y:S04]  /*0220*/  @P0 LDC R5, c[0x0][0x390] ;  /* 0x0000e400ff050b82 */ /* 0x000e280000000800 */
[----:B0-----:R0:W-:Y:S06]  /*0230*/  @P0 STG.E desc[UR8][R2.64], R5 ;  /* 0x0000000502000986 */ /* 0x0011ec000c101908 */
[----:B------:R-:W-:Y:S05]  /*0240*/  @!P1 EXIT ;  /* 0x000000000000994d */ /* 0x000fea0003800000 */
[----:B0-----:R-:W0:Y:S02]  /*0250*/  LDC R5, c[0x0][0x390] ;  /* 0x0000e400ff057b82 */ /* 0x001e240000000800 */
[----:B0-----:R-:W-:Y:S01]  /*0260*/  STG.E desc[UR8][R2.64+0x400], R5 ;  /* 0x0004000502007986 */ /* 0x001fe2000c101908 */
[----:B------:R-:W-:Y:S05]  /*0270*/  EXIT ;  /* 0x000000000000794d */ /* 0x000fea0003800000 */
.L_x_1:
[----:B------:R-:W-:-:S00]  /*0280*/  BRA `(.L_x_1) ;  /* 0xfffffffc00fc7947 */ /* 0x000fc0000383ffff */
[----:B------:R-:W-:-:S00]  /*0290*/  NOP ;  /* 0x0000000000007918 */ /* 0x000fc00000000000 */
        /* <DEDUP_REMOVED lines=14> */
.L_x_202:


//--------------------- .text._ZN3cub18CUB_300001_SM_10006detail8for_each13static_kernelINS2_12policy_hub_t12policy_500_tEmN6thrust24THRUST_300001_SM_1000_NS8cuda_cub20__uninitialized_fill7functorINS7_10device_ptrIiEEiEEEEvT0_T1_ --------------------------
	.section	.text._ZN3cub18CUB_300001_SM_10006detail8for_each13static_kernelINS2_12policy_hub_t12policy_500_tEmN6thrust24THRUST_300001_SM_1000_NS8cuda_cub20__uninitialized_fill7functorINS7_10device_ptrIiEEiEEEEvT0_T1_,"ax",@progbits
	.align	128
        .global         _ZN3cub18CUB_300001_SM_10006detail8for_each13static_kernelINS2_12policy_hub_t12policy_500_tEmN6thrust24THRUST_300001_SM_1000_NS8cuda_cub20__uninitialized_fill7functorINS7_10device_ptrIiEEiEEEEvT0_T1_
        .type           _ZN3cub18CUB_300001_SM_10006detail8for_each13static_kernelINS2_12policy_hub_t12policy_500_tEmN6thrust24THRUST_300001_SM_1000_NS8cuda_cub20__uninitialized_fill7functorINS7_10device_ptrIiEEiEEEEvT0_T1_,@function
        .size           _ZN3cub18CUB_300001_SM_10006detail8for_each13static_kernelINS2_12policy_hub_t12policy_500_tEmN6thrust24THRUST_300001_SM_1000_NS8cuda_cub20__uninitialized_fill7functorINS7_10device_ptrIiEEiEEEEvT0_T1_,(.L_x_203 - _ZN3cub18CUB_300001_SM_10006detail8for_each13static_kernelINS2_12policy_hub_t12policy_500_tEmN6thrust24THRUST_300001_SM_1000_NS8cuda_cub20__uninitialized_fill7functorINS7_10device_ptrIiEEiEEEEvT0_T1_)
        .other          _ZN3cub18CUB_300001_SM_10006detail8for_each13static_kernelINS2_12policy_hub_t12policy_500_tEmN6thrust24THRUST_300001_SM_1000_NS8cuda_cub20__uninitialized_fill7functorINS7_10device_ptrIiEEiEEEEvT0_T1_,@"STO_CUDA_ENTRY STV_DEFAULT"
_ZN3cub18CUB_300001_SM_10006detail8for_each13static_kernelINS2_12policy_hub_t12policy_500_tEmN6thrust24THRUST_300001_SM_1000_NS8cuda_cub20__uninitialized_fill7functorINS7_10device_ptrIiEEiEEEEvT0_T1_:
.text._ZN3cub18CUB_300001_SM_10006detail8for_each13static_kernelINS2_12policy_hub_t12policy_500_tEmN6thrust24THRUST_300001_SM_1000_NS8cuda_cub20__uninitialized_fill7functorINS7_10device_ptrIiEEiEEEEvT0_T1_:
        /* <DEDUP_REMOVED lines=8> */
[----:B------:R-:W-:-:S09]  /*0080*/  UISETP.GE.U32.AND.EX UP0, UPT, UR7, URZ, UPT, UP0 ;  /* 0x000000ff0700728c */ /* 0x000fd2000bf06100 */
        /* <DEDUP_REMOVED lines=11> */
.L_x_2:
[----:B------:R-:W0:Y:S01]  /*0140*/  S2R R0, SR_TID.X ;  /* 0x0000000000007919 */ /* 0x000e220000002100 */
[----:B------:R-:W-:Y:S01]  /*0150*/  IMAD.U32 R2, RZ, RZ, UR7 ;  /* 0x00000007ff027e24 */ /* 0x000fe2000f8e00ff */
[----:B------:R-:W1:Y:S01]  /*0160*/  LDCU.64 UR10, c[0x0][0x388] ;  /* 0x00007100ff0a77ac */ /* 0x000e620008000a00 */
[----:B------:R-:W-:Y:S01]  /*0170*/  IMAD.U32 R4, RZ, RZ, UR7 ;  /* 0x00000007ff047e24 */ /* 0x000fe2000f8e00ff */
[----:B0-----:R-:W-:-:S04]  /*0180*/  ISETP.LT.U32.AND P0, PT, R0, UR6, PT ;  /* 0x0000000600007c0c */ /* 0x001fc8000bf01070 */
[----:B------:R-:W-:Y:S01]  /*0190*/  ISETP.GT.U32.AND.EX P0, PT, R2, RZ, PT, P0 ;  /* 0x000000ff0200720c */ /* 0x000fe20003f04100 */
[C---:B------:R-:W-:Y:S01]  /*01a0*/  VIADD R2, R0.reuse, 0x100 ;  /* 0x0000010000027836 */ /* 0x040fe20000000000 */
[----:B------:R-:W-:-:S04]  /*01b0*/  IADD3 R0, P2, PT, R0, UR4, RZ ;  /* 0x0000000400007c10 */ /* 0x000fc8000ff5e0ff */
[----:B------:R-:W-:Y:S01]  /*01c0*/  ISETP.LT.U32.AND P1, PT, R2, UR6, PT ;  /* 0x0000000602007c0c */ /* 0x000fe2000bf21070 */
[----:B------:R-:W-:Y:S01]  /*01d0*/  IMAD.X R3, RZ, RZ, UR5, P2 ;  /* 0x00000005ff037e24 */ /* 0x000fe200090e06ff */
[----:B-1----:R-:W-:Y:S02]  /*01e0*/  LEA R2, P2, R0, UR10, 0x2 ;  /* 0x0000000a00027c11 */ /* 0x002fe4000f8410ff */
[----:B------:R-:W-:Y:S02]  /*01f0*/  ISETP.GT.U32.AND.EX P1, PT, R4, RZ, PT, P1 ;  /* 0x000000ff0400720c */ /* 0x000fe40003f24110 */
[----:B------:R-:W-:Y:S01]  /*0200*/  LEA.HI.X R3, R0, UR11, R3, 0x2, P2 ;  /* 0x0000000b00037c11 */ /* 0x000fe200090f1403 */
[----:B------:R-:W0:Y:S04]  /*0210*/  @P0 LDC R5, c[0x0][0x390] ;  /* 0x0000e400ff050b82 */ /* 0x000e280000000800 */
[----:B0-----:R0:W-:Y:S06]  /*0220*/  @P0 STG.E desc[UR8][R2.64], R5 ;  /* 0x0000000502000986 */ /* 0x0011ec000c101908 */
[----:B------:R-:W-:Y:S05]  /*0230*/  @!P1 EXIT ;  /* 0x000000000000994d */ /* 0x000fea0003800000 */
[----:B0-----:R-:W0:Y:S02]  /*0240*/  LDC R5, c[0x0][0x390] ;  /* 0x0000e400ff057b82 */ /* 0x001e240000000800 */
[----:B0-----:R-:W-:Y:S01]  /*0250*/  STG.E desc[UR8][R2.64+0x400], R5 ;  /* 0x0004000502007986 */ /* 0x001fe2000c101908 */
[----:B------:R-:W-:Y:S05]  /*0260*/  EXIT ;  /* 0x000000000000794d */ /* 0x000fea0003800000 */
.L_x_3:
        /* <DEDUP_REMOVED lines=9> */
.L_x_203:


//--------------------- .text._ZN3cub18CUB_300001_SM_10006detail8for_each13static_kernelINS2_12policy_hub_t12policy_500_tEmN6thrust24THRUST_300001_SM_1000_NS8cuda_cub6__fill7functorINS7_6detail15normal_iteratorINS7_10device_ptrIiEEEEiEEEEvT0_T1_ --------------------------
	.section	.text._ZN3cub18CUB_300001_SM_10006detail8for_each13static_kernelINS2_12policy_hub_t12policy_500_tEmN6thrust24THRUST_300001_SM_1000_NS8cuda_cub6__fill7functorINS7_6detail15normal_iteratorINS7_10device_ptrIiEEEEiEEEEvT0_T1_,"ax",@progbits
	.align	128
        .global         _ZN3cub18CUB_300001_SM_10006detail8for_each13static_kernelINS2_12policy_hub_t12policy_500_tEmN6thrust24THRUST_300001_SM_1000_NS8cuda_cub6__fill7functorINS7_6detail15normal_iteratorINS7_10device_ptrIiEEEEiEEEEvT0_T1_
        .type           _ZN3cub18CUB_300001_SM_10006detail8for_each13static_kernelINS2_12policy_hub_t12policy_500_tEmN6thrust24THRUST_300001_SM_1000_NS8cuda_cub6__fill7functorINS7_6detail15normal_iteratorINS7_10device_ptrIiEEEEiEEEEvT0_T1_,@function
        .size           _ZN3cub18CUB_300001_SM_10006detail8for_each13static_kernelINS2_12policy_hub_t12policy_500_tEmN6thrust24THRUST_300001_SM_1000_NS8cuda_cub6__fill7functorINS7_6detail15normal_iteratorINS7_10device_ptrIiEEEEiEEEEvT0_T1_,(.L_x_204 - _ZN3cub18CUB_300001_SM_10006detail8for_each13static_kernelINS2_12policy_hub_t12policy_500_tEmN6thrust24THRUST_300001_SM_1000_NS8cuda_cub6__fill7functorINS7_6detail15normal_iteratorINS7_10device_ptrIiEEEEiEEEEvT0_T1_)
        .other          _ZN3cub18CUB_300001_SM_10006detail8for_each13static_kernelINS2_12policy_hub_t12policy_500_tEmN6thrust24THRUST_300001_SM_1000_NS8cuda_cub6__fill7functorINS7_6detail15normal_iteratorINS7_10device_ptrIiEEEEiEEEEvT0_T1_,@"STO_CUDA_ENTRY STV_DEFAULT"
_ZN3cub18CUB_300001_SM_10006detail8for_each13static_kernelINS2_12policy_hub_t12policy_500_tEmN6thrust24THRUST_300001_SM_1000_NS8cuda_cub6__fill7functorINS7_6detail15normal_iteratorINS7_10device_ptrIiEEEEiEEEEvT0_T1_:
.text._ZN3cub18CUB_300001_SM_10006detail8for_each13static_kernelINS2_12policy_hub_t12policy_500_tEmN6thrust24THRUST_300001_SM_1000_NS8cuda_cub6__fill7functorINS7_6detail15normal_iteratorINS7_10device_ptrIiEEEEiEEEEvT0_T1_:
        /* <DEDUP_REMOVED lines=20> */
.L_x_4:
        /* <DEDUP_REMOVED lines=19> */
.L_x_5:
        /* <DEDUP_REMOVED lines=9> */
.L_x_204:


//--------------------- .text._ZN3cub18CUB_300001_SM_10006detail4scan16DeviceScanKernelINS2_10policy_hubIiiimN4cuda3std3__44plusIvEEE10Policy1000EN6thrust24THRUST_300001_SM_1000_NS6detail15normal_iteratorINSD_10device_ptrIiEEEESI_NS0_13ScanTileStateIiLb1EEES9_NS0_8NullTypeEmiLb0ESL_EEvT0_T1_T2_iT3_T4_T5_ --------------------------
	.section	.text._ZN3cub18CUB_300001_SM_10006detail4scan16DeviceScanKernelINS2_10policy_hubIiiimN4cuda3std3__44plusIvEEE10Policy1000EN6thrust24THRUST_300001_SM_1000_NS6detail15normal_iteratorINSD_10device_ptrIiEEEESI_NS0_13ScanTileStateIiLb1EEES9_NS0_8NullTypeEmiLb0ESL_EEvT0_T1_T2_iT3_T4_T5_,"ax",@progbits
	.align	128
        .global         _ZN3cub18CUB_300001_SM_10006detail4scan16DeviceScanKernelINS2_10policy_hubIiiimN4cuda3std3__44plusIvEEE10Policy1000EN6thrust24THRUST_300001_SM_1000_NS6detail15normal_iteratorINSD_10device_ptrIiEEEESI_NS0_13ScanTileStateIiLb1EEES9_NS0_8NullTypeEmiLb0ESL_EEvT0_T1_T2_iT3_T4_T5_
        .type           _ZN3cub18CUB_300001_SM_10006detail4scan16DeviceScanKernelINS2_10policy_hubIiiimN4cuda3std3__44plusIvEEE10Policy1000EN6thrust24THRUST_300001_SM_1000_NS6detail15normal_iteratorINSD_10device_ptrIiEEEESI_NS0_13ScanTileStateIiLb1EEES9_NS0_8NullTypeEmiLb0ESL_EEvT0_T1_T2_iT3_T4_T5_,@function
        .size           _ZN3cub18CUB_300001_SM_10006detail4scan16DeviceScanKernelINS2_10policy_hubIiiimN4cuda3std3__44plusIvEEE10Policy1000EN6thrust24THRUST_300001_SM_1000_NS6detail15normal_iteratorINSD_10device_ptrIiEEEESI_NS0_13ScanTileStateIiLb1EEES9_NS0_8NullTypeEmiLb0ESL_EEvT0_T1_T2_iT3_T4_T5_,(.L_x_205 - _ZN3cub18CUB_300001_SM_10006detail4scan16DeviceScanKernelINS2_10policy_hubIiiimN4cuda3std3__44plusIvEEE10Policy1000EN6thrust24THRUST_300001_SM_1000_NS6detail15normal_iteratorINSD_10device_ptrIiEEEESI_NS0_13ScanTileStateIiLb1EEES9_NS0_8NullTypeEmiLb0ESL_EEvT0_T1_T2_iT3_T4_T5_)
        .other          _ZN3cub18CUB_300001_SM_10006detail4scan16DeviceScanKernelINS2_10policy_hubIiiimN4cuda3std3__44plusIvEEE10Policy1000EN6thrust24THRUST_300001_SM_1000_NS6detail15normal_iteratorINSD_10device_ptrIiEEEESI_NS0_13ScanTileStateIiLb1EEES9_NS0_8NullTypeEmiLb0ESL_EEvT0_T1_T2_iT3_T4_T5_,@"STO_CUDA_ENTRY STV_DEFAULT"
_ZN3cub18CUB_300001_SM_10006detail4scan16DeviceScanKernelINS2_10policy_hubIiiimN4cuda3std3__44plusIvEEE10Policy1000EN6thrust24THRUST_300001_SM_1000_NS6detail15normal_iteratorINSD_10device_ptrIiEEEESI_NS0_13ScanTileStateIiLb1EEES9_NS0_8NullTypeEmiLb0ESL_EEvT0_T1_T2_iT3_T4_T5_:
.text._ZN3cub18CUB_300001_SM_10006detail4scan16DeviceScanKernelINS2_10policy_hubIiiimN4cuda3std3__44plusIvEEE10Policy1000EN6thrust24THRUST_300001_SM_1000_NS6detail15normal_iteratorINSD_10device_ptrIiEEEESI_NS0_13ScanTileStateIiLb1EEES9_NS0_8NullTypeEmiLb0ESL_EEvT0_T1_T2_iT3_T4_T5_:
[----:B------:R-:W-:Y:S08]  /*0000*/  LDC R1, c[0x0][0x37c] ;  /* 0x0000df00ff017b82 */ /* 0x000ff00000000800 */
[----:B------:R-:W0:Y:S01]  /*0010*/  S2UR UR6, SR_CTAID.X ;  /* 0x00000000000679c3 */ /* 0x000e220000002500 */
[----:B------:R-:W0:Y:S01]  /*0020*/  LDCU UR4, c[0x0][0x398] ;  /* 0x00007300ff0477ac */ /* 0x000e220008000800 */
[----:B------:R-:W1:Y:S01]  /*0030*/  LDCU.64 UR8, c[0x0][0x3a0] ;  /* 0x00007400ff0877ac */ /* 0x000e620008000a00 */
[----:B------:R-:W2:Y:S01]  /*0040*/  LDCU.64 UR12, c[0x0][0x358] ;  /* 0x00006b00ff0c77ac */ /* 0x000ea20008000a00 */
[----:B0-----:R-:W-:-:S04]  /*0050*/  UIADD3 UR6, UPT, UPT, UR6, UR4, URZ ;  /* 0x0000000406067290 */ /* 0x001fc8000fffe0ff */
[----:B------:R-:W-:-:S04]  /*0060*/  UIMAD.WIDE UR10, UR6, 0x1ee0, URZ ;  /* 0x00001ee0060a78a5 */ /* 0x000fc8000f8e02ff */
[----:B-1----:R-:W-:-:S04]  /*0070*/  UIADD3 UR7, UP0, UPT, -UR10, UR8, URZ ;  /* 0x000000080a077290 */ /* 0x002fc8000ff1e1ff */
[----:B------:R-:W-:Y:S02]  /*0080*/  UIADD3.X UR4, UPT, UPT, ~UR11, UR9, URZ, UP0, !UPT ;  /* 0x000000090b047290 */ /* 0x000fe400087fe5ff */
[----:B------:R-:W-:-:S04]  /*0090*/  UISETP.GE.U32.AND UP0, UPT, UR7, 0x1ee1, UPT ;  /* 0x00001ee10700788c */ /* 0x000fc8000bf06070 */
[----:B------:R-:W-:-:S09]  /*00a0*/  UISETP.GE.U32.AND.EX UP0, UPT, UR4, URZ, UPT, UP0 ;  /* 0x000000ff0400728c */ /* 0x000fd2000bf06100 */
[----:B--2---:R-:W-:Y:S05]  /*00b0*/  BRA.U !UP0, `(.L_x_6) ;  /* 0x0000001d08047547 */ /* 0x004fea000b800000 */
[----:B------:R-:W0:Y:S01]  /*00c0*/  S2R R36, SR_TID.X ;  /* 0x0000000000247919 */ /* 0x000e220000002100 */
[----:B------:R-:W1:Y:S01]  /*00d0*/  LDCU.64 UR4, c[0x0][0x380] ;  /* 0x00007000ff0477ac */ /* 0x000e620008000a00 */
[C---:B0-----:R-:W-:Y:S02]  /*00e0*/  LOP3.LUT R0, R36.reuse, 0x1f, RZ, 0xc0, !PT ;  /* 0x0000001f24007812 */ /* 0x041fe400078ec0ff */
[----:B------:R-:W-:-:S05]  /*00f0*/  LOP3.LUT R3, R36, 0x3e0, RZ, 0xc0, !PT ;  /* 0x000003e024037812 */ /* 0x000fca00078ec0ff */
[----:B------:R-:W-:-:S05]  /*0100*/  IMAD R0, R3, 0x13, R0 ;  /* 0x0000001303007824 */ /* 0x000fca00078e0200 */
[----:B------:R-:W-:-:S05]  /*0110*/  IADD3 R0, P0, PT, R0, UR10, RZ ;  /* 0x0000000a00007c10 */ /* 0x000fca000ff1e0ff */
[----:B------:R-:W-:Y:S02]  /*0120*/  IMAD.X R41, RZ, RZ, UR11, P0 ;  /* 0x0000000bff297e24 */ /* 0x000fe400080e06ff */
[----:B------:R-:W-:-:S03]  /*0130*/  IMAD.SHL.U32 R42, R0, 0x4, RZ ;  /* 0x00000004002a7824 */ /* 0x000fc600078e00ff */
[----:B------:R-:W-:Y:S02]  /*0140*/  SHF.L.U64.HI R41, R0, 0x2, R41 ;  /* 0x0000000200297819 */ /* 0x000fe40000010229 */
[----:B-1----:R-:W-:-:S04]  /*0150*/  IADD3 R2, P0, PT, R42, UR4, RZ ;  /* 0x000000042a027c10 */ /* 0x002fc8000ff1e0ff */
[----:B------:R-:W-:-:S05]  /*0160*/  IADD3.X R3, PT, PT, R41, UR5, RZ, P0, !PT ;  /* 0x0000000529037c10 */ /* 0x000fca00087fe4ff */
[----:B------:R-:W2:Y:S04]  /*0170*/  LDG.E R5, desc[UR12][R2.64] ;  /* 0x0000000c02057981 */ /* 0x000ea8000c1e1900 */
[----:B------:R-:W3:Y:S04]  /*0180*/  LDG.E R7, desc[UR12][R2.64+0x80] ;  /* 0x0000800c02077981 */ /* 0x000ee8000c1e1900 */
[----:B------:R-:W4:Y:S04]  /*0190*/  LDG.E R9, desc[UR12][R2.64+0x100] ;  /* 0x0001000c02097981 */ /* 0x000f28000c1e1900 */
[----:B------:R-:W5:Y:S04]  /*01a0*/  LDG.E R11, desc[UR12][R2.64+0x180] ;  /* 0x0001800c020b7981 */ /* 0x000f68000c1e1900 */
        /* <DEDUP_REMOVED lines=14> */
[----:B------:R-:W5:Y:S01]  /*0290*/  LDG.E R0, desc[UR12][R2.64+0x900] ;  /* 0x0009000c02007981 */ /* 0x000f62000c1e1900 */
[----:B------:R-:W0:Y:S01]  /*02a0*/  S2UR UR5, SR_CgaCtaId ;  /* 0x00000000000579c3 */ /* 0x000e220000008800 */
[----:B------:R-:W-:Y:S01]  /*02b0*/  SHF.R.U32.HI R32, RZ, 0x5, R36 ;  /* 0x00000005ff207819 */ /* 0x000fe20000011624 */
[----:B------:R-:W-:Y:S01]  /*02c0*/  UMOV UR4, 0x400 ;  /* 0x0000040000047882 */ /* 0x000fe20000000000 */
[----:B------:R-:W1:Y:S01]  /*02d0*/  S2R R44, SR_LANEID ;  /* 0x00000000002c7919 */ /* 0x000e620000000000 */
[----:B------:R-:W-:Y:S01]  /*02e0*/  UISETP.NE.AND UP0, UPT, UR6, URZ, UPT ;  /* 0x000000ff0600728c */ /* 0x000fe2000bf05270 */
[----:B------:R-:W-:Y:S01]  /*02f0*/  BSSY.RECONVERGENT B0, `(.L_x_7) ;  /* 0x000014b000007945 */ /* 0x000fe20003800200 */
[----:B0-----:R-:W-:Y:S01]  /*0300*/  ULEA UR4, UR5, UR4, 0x18 ;  /* 0x0000000405047291 */ /* 0x001fe2000f8ec0ff */
[----:B-1----:R-:W-:-:S05]  /*0310*/  IMAD R28, R32, 0x260, R44 ;  /* 0x00000260201c7824 */ /* 0x002fca00078e022c */
[----:B------:R-:W-:-:S05]  /*0320*/  LEA R28, R28, UR4, 0x2 ;  /* 0x000000041c1c7c11 */ /* 0x000fca000f8e10ff */
[----:B------:R-:W-:Y:S01]  /*0330*/  IMAD R27, R44, 0x48, R28 ;  /* 0x000000482c1b7824 */ /* 0x000fe200078e021c */
[----:B--2---:R0:W-:Y:S04]  /*0340*/  STS [R28], R5 ;  /* 0x000000051c007388 */ /* 0x0041e80000000800 */
[----:B---3--:R0:W-:Y:S04]  /*0350*/  STS [R28+0x80], R7 ;  /* 0x000080071c007388 */ /* 0x0081e80000000800 */
[----:B----4-:R0:W-:Y:S04]  /*0360*/  STS [R28+0x100], R9 ;  /* 0x000100091c007388 */ /* 0x0101e80000000800 */
[----:B-----5:R0:W-:Y:S04]  /*0370*/  STS [R28+0x180], R11 ;  /* 0x0001800b1c007388 */ /* 0x0201e80000000800 */
[----:B------:R0:W-:Y:S04]  /*0380*/  STS [R28+0x200], R13 ;  /* 0x0002000d1c007388 */ /* 0x0001e80000000800 */
        /* <DEDUP_REMOVED lines=13> */
[----:B------:R0:W-:Y:S01]  /*0460*/  STS [R28+0x900], R0 ;  /* 0x000900001c007388 */ /* 0x0001e20000000800 */
[----:B------:R-:W-:-:S03]  /*0470*/  NOP ;  /* 0x0000000000007918 */ /* 0x000fc60000000000 */
[----:B------:R0:W1:Y:S04]  /*0480*/  LDS R26, [R27] ;  /* 0x000000001b1a7984 */ /* 0x0000680000000800 */
[----:B------:R0:W2:Y:S04]  /*0490*/  LDS R25, [R27+0x4] ;  /* 0x000004001b197984 */ /* 0x0000a80000000800 */
[----:B------:R0:W3:Y:S04]  /*04a0*/  LDS R24, [R27+0x8] ;  /* 0x000008001b187984 */ /* 0x0000e80000000800 */
[----:B------:R0:W4:Y:S04]  /*04b0*/  LDS R40, [R27+0xc] ;  /* 0x00000c001b287984 */ /* 0x0001280000000800 */
[----:B------:R0:W0:Y:S04]  /*04c0*/  LDS R39, [R27+0x10] ;  /* 0x000010001b277984 */ /* 0x0000280000000800 */
        /* <DEDUP_REMOVED lines=13> */
[----:B------:R0:W0:Y:S01]  /*05a0*/  LDS R0, [R27+0x48] ;  /* 0x000048001b007984 */ /* 0x0000220000000800 */
[----:B------:R-:W-:Y:S06]  /*05b0*/  BAR.SYNC.DEFER_BLOCKING 0x0 ;  /* 0x0000000000007b1d */ /* 0x000fec0000010000 */
[----:B-1234-:R-:W-:Y:S05]  /*05c0*/  BRA.U UP0, `(.L_x_8) ;  /* 0x0000000500247547 */ /* 0x01efea000b800000 */
[----:B------:R-:W-:Y:S02]  /*05d0*/  IADD3 R8, PT, PT, R24, R25, R26 ;  /* 0x0000001918087210 */ /* 0x000fe40007ffe01a */
[----:B------:R-:W-:Y:S02]  /*05e0*/  ISETP.NE.AND P1, PT, R44, 0x1f, PT ;  /* 0x0000001f2c00780c */ /* 0x000fe40003f25270 */
[----:B0-----:R-:W-:Y:S02]  /*05f0*/  IADD3 R8, PT, PT, R39, R40, R8 ;  /* 0x0000002827087210 */ /* 0x001fe40007ffe008 */
[----:B------:R-:W-:Y:S02]  /*0600*/  ISETP.GE.U32.AND P2, PT, R36, 0x20, PT ;  /* 0x000000202400780c */ /* 0x000fe40003f46070 */
[----:B------:R-:W-:Y:S02]  /*0610*/  IADD3 R8, PT, PT, R30, R31, R8 ;  /* 0x0000001f1e087210 */ /* 0x000fe40007ffe008 */
[----:B------:R-:W-:-:S02]  /*0620*/  ISETP.NE.AND P3, PT, R44, RZ, PT ;  /* 0x000000ff2c00720c */ /* 0x000fc40003f65270 */
[----:B------:R-:W-:-:S03]  /*0630*/  IADD3 R8, PT, PT, R23, R29, R8 ;  /* 0x0000001d17087210 */ /* 0x000fc60007ffe008 */
[----:B------:R-:W-:Y:S02]  /*0640*/  @!P1 LEA R37, R32, UR4, 0x2 ;  /* 0x0000000420259c11 */ /* 0x000fe4000f8e10ff */
[----:B------:R-:W-:-:S04]  /*0650*/  IADD3 R8, PT, PT, R21, R22, R8 ;  /* 0x0000001615087210 */ /* 0x000fc80007ffe008 */
[----:B------:R-:W-:-:S04]  /*0660*/  IADD3 R8, PT, PT, R7, R20, R8 ;  /* 0x0000001407087210 */ /* 0x000fc80007ffe008 */
[----:B------:R-:W-:-:S04]  /*0670*/  IADD3 R8, PT, PT, R5, R6, R8 ;  /* 0x0000000605087210 */ /* 0x000fc80007ffe008 */
[----:B------:R-:W-:-:S04]  /*0680*/  IADD3 R33, PT, PT, R3, R4, R8 ;  /* 0x0000000403217210 */ /* 0x000fc80007ffe008 */
[----:B------:R-:W-:-:S05]  /*0690*/  IADD3 R33, PT, PT, R0, R2, R33 ;  /* 0x0000000200217210 */ /* 0x000fca0007ffe021 */
[----:B------:R-:W0:Y:S02]  /*06a0*/  SHFL.UP P0, R8, R33, 0x1, RZ ;  /* 0x0420000021087989 */ /* 0x000e2400000000ff */
[----:B0-----:R-:W-:-:S05]  /*06b0*/  @P0 IMAD.IADD R8, R33, 0x1, R8 ;  /* 0x0000000121080824 */ /* 0x001fca00078e0208 */
[----:B------:R-:W0:Y:S02]  /*06c0*/  SHFL.UP P0, R13, R8, 0x2, RZ ;  /* 0x04400000080d7989 */ /* 0x000e2400000000ff */
[----:B0-----:R-:W-:-:S05]  /*06d0*/  @P0 IMAD.IADD R13, R8, 0x1, R13 ;  /* 0x00000001080d0824 */ /* 0x001fca00078e020d */
[----:B------:R-:W0:Y:S02]  /*06e0*/  SHFL.UP P0, R16, R13, 0x4, RZ ;  /* 0x048000000d107989 */ /* 0x000e2400000000ff */
[----:B0-----:R-:W-:-:S05]  /*06f0*/  @P0 IMAD.IADD R16, R13, 0x1, R16 ;  /* 0x000000010d100824 */ /* 0x001fca00078e0210 */
[----:B------:R-:W0:Y:S02]  /*0700*/  SHFL.UP P0, R35, R16, 0x8, RZ ;  /* 0x0500000010237989 */ /* 0x000e2400000000ff */
[----:B0-----:R-:W-:-:S05]  /*0710*/  @P0 IMAD.IADD R35, R16, 0x1, R35 ;  /* 0x0000000110230824 */ /* 0x001fca00078e0223 */
[----:B------:R-:W0:Y:S02]  /*0720*/  SHFL.UP P0, R34, R35, 0x10, RZ ;  /* 0x0600000023227989 */ /* 0x000e2400000000ff */
[----:B0-----:R-:W-:Y:S01]  /*0730*/  @P0 IMAD.IADD R34, R35, 0x1, R34 ;  /* 0x0000000123220824 */ /* 0x001fe200078e0222 */
[----:B------:R-:W-:-:S03]  /*0740*/  ISETP.NE.AND P0, PT, R32, 0x2, PT ;  /* 0x000000022000780c */ /* 0x000fc60003f05270 */
[----:B------:R-:W-:Y:S01]  /*0750*/  IMAD.IADD R33, R34, 0x1, -R33 ;  /* 0x0000000122217824 */ /* 0x000fe200078e0a21 */
[----:B------:R-:W-:Y:S01]  /*0760*/  @!P1 STS [R37+0x10], R34 ;  /* 0x0000102225009388 */ /* 0x000fe20000000800 */
[----:B------:R-:W-:Y:S01]  /*0770*/  BAR.SYNC.DEFER_BLOCKING 0x0 ;  /* 0x0000000000007b1d */ /* 0x000fe20000010000 */
[----:B------:R-:W-:-:S05]  /*0780*/  ISETP.NE.AND P1, PT, R32, 0x9, PT ;  /* 0x000000092000780c */ /* 0x000fca0003f25270 */
[----:B------:R-:W0:Y:S04]  /*0790*/  LDS.128 R8, [UR4+0x10] ;  /* 0x00001004ff087984 */ /* 0x000e280008000c00 */
[----:B------:R-:W1:Y:S04]  /*07a0*/  LDS.128 R12, [UR4+0x20] ;  /* 0x00002004ff0c7984 */ /* 0x000e680008000c00 */
[----:B------:R-:W2:Y:S01]  /*07b0*/  LDS.128 R16, [UR4+0x30] ;  /* 0x00003004ff107984 */ /* 0x000ea20008000c00 */
[----:B0-----:R-:W-:-:S04]  /*07c0*/  IMAD.IADD R9, R8, 0x1, R9 ;  /* 0x0000000108097824 */ /* 0x001fc800078e0209 */
[----:B------:R-:W-:Y:S01]  /*07d0*/  IMAD.IADD R10, R10, 0x1, R9 ;  /* 0x000000010a0a7824 */ /* 0x000fe200078e0209 */
[----:B------:R-:W-:Y:S02]  /*07e0*/  SEL R8, R9, R8, !P0 ;  /* 0x0000000809087207 */ /* 0x000fe40004000000 */
[----:B------:R-:W-:Y:S01]  /*07f0*/  ISETP.NE.AND P0, PT, R32, 0x3, PT ;  /* 0x000000032000780c */ /* 0x000fe20003f05270 */
[----:B------:R-:W-:Y:S01]  /*0800*/  IMAD.IADD R11, R11, 0x1, R10 ;  /* 0x000000010b0b7824 */ /* 0x000fe200078e020a */
[----:B------:R-:W-:Y:S02]  /*0810*/  SEL R9, R33, RZ, P3 ;  /* 0x000000ff21097207 */ /* 0x000fe40001800000 */
[----:B------:R-:W-:Y:S01]  /*0820*/  SEL R8, R10, R8, !P0 ;  /* 0x000000080a087207 */ /* 0x000fe20004000000 */
[----:B-1----:R-:W-:Y:S01]  /*0830*/  IMAD.IADD R12, R11, 0x1, R12 ;  /* 0x000000010b0c7824 */ /* 0x002fe200078e020c */
[----:B------:R-:W-:-:S03]  /*0840*/  ISETP.NE.AND P0, PT, R32, 0x4, PT ;  /* 0x000000042000780c */ /* 0x000fc60003f05270 */
[----:B------:R-:W-:Y:S01]  /*0850*/  IMAD.IADD R13, R13, 0x1, R12 ;  /* 0x000000010d0d7824 */ /* 0x000fe200078e020c */
[----:B------:R-:W-:Y:S02]  /*0860*/  SEL R8, R11, R8, !P0 ;  /* 0x000000080b087207 */ /* 0x000fe40004000000 */
[----:B------:R-:W-:Y:S01]  /*0870*/  ISETP.NE.AND P0, PT, R32, 0x5, PT ;  /* 0x000000052000780c */ /* 0x000fe20003f05270 */
[----:B------:R-:W-:-:S03]  /*0880*/  IMAD.IADD R14, R14, 0x1, R13 ;  /* 0x000000010e0e7824 */ /* 0x000fc600078e020d */
[----:B------:R-:W-:Y:S01]  /*0890*/  SEL R8, R12, R8, !P0 ;  /* 0x000000080c087207 */ /* 0x000fe20004000000 */
[----:B------:R-:W-:Y:S01]  /*08a0*/  IMAD.IADD R15, R15, 0x1, R14 ;  /* 0x000000010f0f7824 */ /* 0x000fe200078e020e */
[----:B------:R-:W-:-:S03]  /*08b0*/  ISETP.NE.AND P0, PT, R32, 0x6, PT ;  /* 0x000000062000780c */ /* 0x000fc60003f05270 */
[----:B--2---:R-:W-:Y:S01]  /*08c0*/  IMAD.IADD R16, R15, 0x1, R16 ;  /* 0x000000010f107824 */ /* 0x004fe200078e0210 */
[----:B------:R-:W-:Y:S02]  /*08d0*/  SEL R8, R13, R8, !P0 ;  /* 0x000000080d087207 */ /* 0x000fe40004000000 */
[----:B------:R-:W-:Y:S01]  /*08e0*/  ISETP.NE.AND P0, PT, R32, 0x7, PT ;  /* 0x000000072000780c */ /* 0x000fe20003f05270 */
[----:B------:R-:W-:-:S03]  /*08f0*/  IMAD.IADD R17, R17, 0x1, R16 ;  /* 0x0000000111117824 */ /* 0x000fc600078e0210 */
[----:B------:R-:W-:Y:S01]  /*0900*/  SEL R8, R14, R8, !P0 ;  /* 0x000000080e087207 */ /* 0x000fe20004000000 */
[----:B------:R-:W-:Y:S01]  /*0910*/  IMAD.IADD R18, R18, 0x1, R17 ;  /* 0x0000000112127824 */ /* 0x000fe200078e0211 */
[----:B------:R-:W-:-:S03]  /*0920*/  ISETP.NE.AND P0, PT, R32, 0x8, PT ;  /* 0x000000082000780c */ /* 0x000fc60003f05270 */
[----:B------:R-:W-:Y:S01]  /*0930*/  IMAD.IADD R19, R19, 0x1, R18 ;  /* 0x0000000113137824 */ /* 0x000fe200078e0212 */
[----:B------:R-:W-:Y:S02]  /*0940*/  SEL R8, R15, R8, !P0 ;  /* 0x000000080f087207 */ /* 0x000fe40004000000 */
[----:B------:R-:W-:Y:S02]  /*0950*/  ISETP.NE.AND P0, PT, R32, 0xa, PT ;  /* 0x0000000a2000780c */ /* 0x000fe40003f05270 */
[----:B------:R-:W-:Y:S02]  /*0960*/  SEL R8, R16, R8, !P1 ;  /* 0x0000000810087207 */ /* 0x000fe40004800000 */
[C---:B------:R-:W-:Y:S02]  /*0970*/  ISETP.NE.AND P1, PT, R32.reuse, 0xb, PT ;  /* 0x0000000b2000780c */ /* 0x040fe40003f25270 */
[----:B------:R-:W-:Y:S02]  /*0980*/  SEL R8, R17, R8, !P0 ;  /* 0x0000000811087207 */ /* 0x000fe40004000000 */
[----:B------:R-:W-:-:S02]  /*0990*/  ISETP.NE.AND P0, PT, R32, 0xc, PT ;  /* 0x0000000c2000780c */ /* 0x000fc40003f05270 */
[----:B------:R-:W-:Y:S02]  /*09a0*/  SEL R8, R18, R8, !P1 ;  /* 0x0000000812087207 */ /* 0x000fe40004800000 */
[----:B------:R-:W-:Y:S02]  /*09b0*/  ISETP.NE.AND P1, PT, R36, RZ, PT ;  /* 0x000000ff2400720c */ /* 0x000fe40003f25270 */
[----:B------:R-:W-:-:S05]  /*09c0*/  SEL R8, R19, R8, !P0 ;  /* 0x0000000813087207 */ /* 0x000fca0004000000 */
[----:B------:R-:W-:-:S06]  /*09d0*/  @P2 IMAD.IADD R33, R8, 0x1, R9 ;  /* 0x0000000108212824 */ /* 0x000fcc00078e0209 */
[----:B------:R-:W-:Y:S05]  /*09e0*/  @P1 BRA `(.L_x_9) ;  /* 0x0000000c006c1947 */ /* 0x000fea0003800000 */
[----:B------:R-:W0:Y:S01]  /*09f0*/  LDS R12, [UR4+0x40] ;  /* 0x00004004ff0c7984 */ /* 0x000e220008000800 */
[----:B------:R-:W1:Y:S01]  /*0a00*/  LDC.64 R10, c[0x0][0x390] ;  /* 0x0000e400ff0a7b82 */ /* 0x000e620000000a00 */
[----:B------:R-:W-:Y:S02]  /*0a10*/  IMAD.MOV.U32 R8, RZ, RZ, 0x65 ;  /* 0x00000065ff087424 */ /* 0x000fe400078e00ff */
[----:B------:R-:W-:Y:S02]  /*0a20*/  IMAD.MOV.U32 R33, RZ, RZ, RZ ;  /* 0x000000ffff217224 */ /* 0x000fe400078e00ff */
[----:B0-----:R-:W-:-:S05]  /*0a30*/  IMAD.IADD R9, R19, 0x1, R12 ;  /* 0x0000000113097824 */ /* 0x001fca00078e020c */
[----:B-1----:R0:W-:Y:S01]  /*0a40*/  ST.E.64.STRONG.GPU desc[UR12][R10.64+0x100], R8 ;  /* 0x000100080a007985 */ /* 0x0021e2000c10fb0c */
[----:B------:R-:W-:Y:S05]  /*0a50*/  BRA `(.L_x_9) ;  /* 0x0000000c00507947 */ /* 0x000fea0003800000 */
.L_x_8:
[----:B------:R-:W-:Y:S02]  /*0a60*/  IADD3 R8, PT, PT, R24, R25, R26 ;  /* 0x0000001918087210 */ /* 0x000fe40007ffe01a */
[C---:B------:R-:W-:Y:S02]  /*0a70*/  ISETP.NE.AND P1, PT, R44.reuse, 0x1f, PT ;  /* 0x0000001f2c00780c */ /* 0x040fe40003f25270 */
[----:B0-----:R-:W-:Y:S02]  /*0a80*/  IADD3 R8, PT, PT, R39, R40, R8 ;  /* 0x0000002827087210 */ /* 0x001fe40007ffe008 */
[----:B------:R-:W-:Y:S02]  /*0a90*/  ISETP.NE.AND P2, PT, R44, RZ, PT ;  /* 0x000000ff2c00720c */ /* 0x000fe40003f45270 */
[----:B------:R-:W-:-:S04]  /*0aa0*/  IADD3 R8, PT, PT, R30, R31, R8 ;  /* 0x0000001f1e087210 */ /* 0x000fc80007ffe008 */
        /* <DEDUP_REMOVED lines=37> */
[----:B------:R-:W-:Y:S01]  /*0d00*/  IMAD.IADD R14, R14, 0x1, R13 ;  /* 0x000000010e0e7824 */ /* 0x000fe200078e020d */
[----:B------:R-:W0:Y:S02]  /*0d10*/  LDS R11, [UR4+0x40] ;  /* 0x00004004ff0b7984 */ /* 0x000e240008000800 */
        /* <DEDUP_REMOVED lines=12> */
[----:B------:R-:W-:-:S04]  /*0de0*/  ISETP.NE.AND P0, PT, R32, 0x9, PT ;  /* 0x000000092000780c */ /* 0x000fc80003f05270 */
[----:B------:R-:W-:Y:S02]  /*0df0*/  SEL R8, R16, R8, !P0 ;  /* 0x0000000810087207 */ /* 0x000fe40004000000 */
[----:B------:R-:W-:-:S04]  /*0e00*/  ISETP.NE.AND P0, PT, R32, 0xa, PT ;  /* 0x0000000a2000780c */ /* 0x000fc80003f05270 */
[----:B------:R-:W-:Y:S02]  /*0e10*/  SEL R8, R17, R8, !P0 ;  /* 0x0000000811087207 */ /* 0x000fe40004000000 */
[----:B------:R-:W-:-:S04]  /*0e20*/  ISETP.NE.AND P0, PT, R32, 0xb, PT ;  /* 0x0000000b2000780c */ /* 0x000fc80003f05270 */
[----:B------:R-:W-:Y:S02]  /*0e30*/  SEL R8, R18, R8, !P0 ;  /* 0x0000000812087207 */ /* 0x000fe40004000000 */
[C---:B------:R-:W-:Y:S01]  /*0e40*/  ISETP.GT.U32.AND P0, PT, R36.reuse, 0x1f, PT ;  /* 0x0000001f2400780c */ /* 0x040fe20003f04070 */
[C---:B0-----:R-:W-:Y:S01]  /*0e50*/  IMAD.IADD R11, R19.reuse, 0x1, R11 ;  /* 0x00000001130b7824 */ /* 0x041fe200078e020b */
[----:B------:R-:W-:Y:S02]  /*0e60*/  SEL R8, R19, R8, !P1 ;  /* 0x0000000813087207 */ /* 0x000fe40004800000 */
[----:B------:R-:W-:-:S03]  /*0e70*/  ISETP.GE.U32.AND P1, PT, R36, 0x20, PT ;  /* 0x000000202400780c */ /* 0x000fc60003f26070 */
[----:B------:R-:W-:-:S05]  /*0e80*/  IMAD.IADD R8, R8, 0x1, R9 ;  /* 0x0000000108087824 */ /* 0x000fca00078e0209 */
[----:B------:R-:W-:Y:S01]  /*0e90*/  SEL R43, R33, R8, !P1 ;  /* 0x00000008212b7207 */ /* 0x000fe20004800000 */
[----:B------:R-:W-:Y:S06]  /*0ea0*/  @P0 BRA `(.L_x_10) ;  /* 0x0000000800140947 */ /* 0x000fec0003800000 */
[----:B------:R-:W0:Y:S01]  /*0eb0*/  LDC.64 R16, c[0x0][0x390] ;  /* 0x0000e400ff107b82 */ /* 0x000e220000000a00 */
[----:B------:R-:W-:Y:S01]  /*0ec0*/  ISETP.NE.AND P1, PT, R36, RZ, PT ;  /* 0x000000ff2400720c */ /* 0x000fe20003f25270 */
[----:B------:R-:W-:Y:S01]  /*0ed0*/  IMAD.U32 R13, RZ, RZ, UR6 ;  /* 0x00000006ff0d7e24 */ /* 0x000fe2000f8e00ff */
[----:B------:R-:W-:-:S05]  /*0ee0*/  LOP3.LUT R18, RZ, R36, RZ, 0x33, !PT ;  /* 0x00000024ff127212 */ /* 0x000fca00078e33ff */
[----:B------:R-:W-:-:S06]  /*0ef0*/  VIADD R18, R18, UR6 ;  /* 0x0000000612127c36 */ /* 0x000fcc0008000000 */
[----:B------:R-:W-:Y:S01]  /*0f00*/  @!P1 IMAD.MOV.U32 R10, RZ, RZ, 0x64 ;  /* 0x00000064ff0a9424 */ /* 0x000fe200078e00ff */
[----:B------:R1:W-:Y:S01]  /*0f10*/  @!P1 STS [UR4+0xc], R11 ;  /* 0x00000c0bff009988 */ /* 0x0003e20008000804 */
[----:B0-----:R-:W-:-:S04]  /*0f20*/  IMAD.WIDE R12, R13, 0x8, R16 ;  /* 0x000000080d0c7825 */ /* 0x001fc800078e0210 */
[----:B------:R-:W-:Y:S01]  /*0f30*/  IMAD.WIDE R16, R18, 0x8, R16 ;  /* 0x0000000812107825 */ /* 0x000fe200078e0210 */
[----:B------:R1:W-:Y:S01]  /*0f40*/  @!P1 ST.E.64.STRONG.GPU desc[UR12][R12.64+0x100], R10 ;  /* 0x0001000a0c009985 */ /* 0x0003e2000c10fb0c */
[----:B------:R-:W-:Y:S05]  /*0f50*/  NANOSLEEP 0x226 ;  /* 0x000002260000795d */ /* 0x000fea0003800000 */
[----:B------:R-:W2:Y:S01]  /*0f60*/  LD.E.64.STRONG.GPU R14, desc[UR12][R16.64+0x100] ;  /* 0x0001000c100e7980 */ /* 0x000ea2000c10fb00 */
[----:B------:R-:W-:Y:S01]  /*0f70*/  UMOV UR5, 0xffffffff ;  /* 0xffffffff00057882 */ /* 0x000fe20000000000 */
[----:B--2---:R-:W-:Y:S02]  /*0f80*/  ISETP.NE.AND P0, PT, R14, 0x63, PT ;  /* 0x000000630e00780c */ /* 0x004fe40003f05270 */
[----:B-1----:R-:W-:Y:S11]  /*0f90*/  BRA.DIV UR5, `(.L_x_11) ;  /* 0x0000002e05dc7947 */ /* 0x002ff6000b800000 */
[----:B------:R-:W-:-:S13]  /*0fa0*/  VOTE.ANY P0, !P0 ;  /* 0x0000000000ff7806 */ /* 0x000fda0004000100 */
.L_x_40:
[----:B------:R-:W-:Y:S05]  /*0fb0*/  @!P0 BRA `(.L_x_12) ;  /* 0x0000000000248947 */ /* 0x000fea0003800000 */
[----:B------:R-:W-:-:S07]  /*0fc0*/  IMAD.MOV.U32 R9, RZ, RZ, 0x1de ;  /* 0x000001deff097424 */ /* 0x000fce00078e00ff */
.L_x_14:
[----:B------:R-:W-:Y:S05]  /*0fd0*/  NANOSLEEP R9 ;  /* 0x000000090000735d */ /* 0x000fea0003800000 */
[----:B------:R-:W2:Y:S01]  /*0fe0*/  LD.E.64.STRONG.GPU R14, desc[UR12][R16.64+0x100] ;  /* 0x0001000c100e7980 */ /* 0x000ea2000c10fb00 */
[----:B------:R-:W-:Y:S01]  /*0ff0*/  UMOV UR5, 0xffffffff ;  /* 0xffffffff00057882 */ /* 0x000fe20000000000 */
[----:B------:R-:W-:Y:S02]  /*1000*/  SHF.R.U32.HI R9, RZ, 0x1, R9 ;  /* 0x00000001ff097819 */ /* 0x000fe40000011609 */
[----:B--2---:R-:W-:Y:S01]  /*1010*/  ISETP.NE.AND P0, PT, R14, 0x63, PT ;  /* 0x000000630e00780c */ /* 0x004fe20003f05270 */
[----:B------:R-:W-:-:S12]  /*1020*/  BRA.DIV UR5, `(.L_x_13) ;  /* 0x0000002e05d87947 */ /* 0x000fd8000b800000 */
[----:B------:R-:W-:-:S13]  /*1030*/  VOTE.ANY P0, !P0 ;  /* 0x0000000000ff7806 */ /* 0x000fda0004000100 */
.L_x_43:
[----:B------:R-:W-:Y:S05]  /*1040*/  @P0 BRA `(.L_x_14) ;  /* 0xfffffffc00e00947 */ /* 0x000fea000383ffff */
.L_x_12:
[----:B------:R-:W-:Y:S01]  /*1050*/  UMOV UR5, 0xffffffff ;  /* 0xffffffff00057882 */ /* 0x000fe20000000000 */
[----:B------:R-:W-:Y:S02]  /*1060*/  ISETP.NE.AND P2, PT, R14, 0x65, PT ;  /* 0x000000650e00780c */ /* 0x000fe40003f45270 */
[----:B------:R-:W-:Y:S11]  /*1070*/  BRA.DIV UR5, `(.L_x_15) ;  /* 0x0000002e05e47947 */ /* 0x000ff6000b800000 */
[----:B------:R-:W0:Y:S01]  /*1080*/  S2R R45, SR_GEMASK ;  /* 0x00000000002d7919 */ /* 0x000e220000003c00 */
[----:B------:R-:W-:Y:S01]  /*1090*/  VOTE.ANY R8, PT, !P2 ;  /* 0x0000000000087806 */ /* 0x000fe200050e0100 */
[C---:B------:R-:W-:Y:S02]  /*10a0*/  VIADD R33, R44.reuse, 0x2 ;  /* 0x000000022c217836 */ /* 0x040fe40000000000 */
[C---:B------:R-:W-:Y:S02]  /*10b0*/  VIADD R32, R44.reuse, 0x4 ;  /* 0x000000042c207836 */ /* 0x040fe40000000000 */
[C---:B------:R-:W-:Y:S02]  /*10c0*/  VIADD R19, R44.reuse, 0x8 ;  /* 0x000000082c137836 */ /* 0x040fe40000000000 */
[----:B------:R-:W-:Y:S01]  /*10d0*/  VIADD R34, R44, 0x10 ;  /* 0x000000102c227836 */ /* 0x000fe20000000000 */
[----:B0-----:R-:W-:-:S05]  /*10e0*/  LOP3.LUT R8, R8, 0x80000000, R45, 0xec, !PT ;  /* 0x8000000008087812 */ /* 0x001fca00078eec2d */
[----:B------:R-:W-:-:S05]  /*10f0*/  VIADD R9, R8, 0xffffffff ;  /* 0xffffffff08097836 */ /* 0x000fca0000000000 */
[----:B------:R-:W-:-:S04]  /*1100*/  LOP3.LUT R9, R8, R9, RZ, 0xc, !PT ;  /* 0x0000000908097212 */ /* 0x000fc800078e0cff */
[----:B------:R0:W1:Y:S02]  /*1110*/  POPC R38, R9 ;  /* 0x0000000900267309 */ /* 0x0000640000000000 */
[----:B0-----:R-:W0:Y:S01]  /*1120*/  LDC.64 R8, c[0x0][0x390] ;  /* 0x0000e400ff087b82 */ /* 0x001e220000000a00 */
[----:B-1----:R-:W1:Y:S01]  /*1130*/  SHFL.DOWN PT, R16, R15, 0x1, R38 ;  /* 0x082000000f107989 */ /* 0x002e6200000e0026 */
[-C--:B------:R-:W-:Y:S02]  /*1140*/  ISETP.GE.AND P0, PT, R44, R38.reuse, PT ;  /* 0x000000262c00720c */ /* 0x080fe40003f06270 */
[-C--:B------:R-:W-:Y:S02]  /*1150*/  ISETP.GT.AND P2, PT, R34, R38.reuse, PT ;  /* 0x000000262200720c */ /* 0x080fe40003f44270 */
[----:B-1----:R-:W-:Y:S02]  /*1160*/  SEL R16, R16, RZ, !P0 ;  /* 0x000000ff10107207 */ /* 0x002fe40004000000 */
[----:B------:R-:W-:-:S03]  /*1170*/  ISETP.GT.AND P0, PT, R33, R38, PT ;  /* 0x000000262100720c */ /* 0x000fc60003f04270 */
[----:B------:R-:W-:-:S05]  /*1180*/  IMAD.IADD R17, R16, 0x1, R15 ;  /* 0x0000000110117824 */ /* 0x000fca00078e020f */
[----:B------:R-:W1:Y:S02]  /*1190*/  SHFL.DOWN PT, R16, R17, 0x2, R38 ;  /* 0x0840000011107989 */ /* 0x000e6400000e0026 */
[----:B-1----:R-:W-:Y:S02]  /*11a0*/  SEL R16, R16, RZ, !P0 ;  /* 0x000000ff10107207 */ /* 0x002fe40004000000 */
[----:B------:R-:W-:-:S03]  /*11b0*/  ISETP.GT.AND P0, PT, R32, R38, PT ;  /* 0x000000262000720c */ /* 0x000fc60003f04270 */
[----:B------:R-:W-:-:S05]  /*11c0*/  IMAD.IADD R35, R17, 0x1, R16 ;  /* 0x0000000111237824 */ /* 0x000fca00078e0210 */
[----:B------:R-:W1:Y:S02]  /*11d0*/  SHFL.DOWN PT, R16, R35, 0x4, R38 ;  /* 0x0880000023107989 */ /* 0x000e6400000e0026 */
[----:B-1----:R-:W-:Y:S02]  /*11e0*/  SEL R16, R16, RZ, !P0 ;  /* 0x000000ff10107207 */ /* 0x002fe40004000000 */
[----:B------:R-:W-:-:S03]  /*11f0*/  ISETP.GT.AND P0, PT, R19, R38, PT ;  /* 0x000000261300720c */ /* 0x000fc60003f04270 */
[----:B------:R-:W-:Y:S01]  /*1200*/  IMAD.IADD R37, R35, 0x1, R16 ;  /* 0x0000000123257824 */ /* 0x000fe200078e0210 */
[----:B0-----:R-:W-:-:S04]  /*1210*/  IADD3 R35, P3, PT, R8, 0x100, RZ ;  /* 0x0000010008237810 */ /* 0x001fc80007f7e0ff */
[----:B------:R-:W0:Y:S02]  /*1220*/  SHFL.DOWN PT, R16, R37, 0x8, R38 ;  /* 0x0900000025107989 */ /* 0x000e2400000e0026 */
[----:B0-----:R-:W-:Y:S02]  /*1230*/  SEL R16, R16, RZ, !P0 ;  /* 0x000000ff10107207 */ /* 0x001fe40004000000 */
[----:B------:R-:W-:-:S03]  /*1240*/  ISETP.NE.AND P0, PT, R14, 0x65, PT ;  /* 0x000000650e00780c */ /* 0x000fc60003f05270 */
[----:B------:R-:W-:Y:S02]  /*1250*/  IMAD.IADD R17, R37, 0x1, R16 ;  /* 0x0000000125117824 */ /* 0x000fe400078e0210 */
[----:B------:R-:W-:-:S03]  /*1260*/  IMAD.X R37, RZ, RZ, R9, P3 ;  /* 0x000000ffff257224 */ /* 0x000fc600018e0609 */
[----:B------:R-:W0:Y:S05]  /*1270*/  SHFL.DOWN PT, R16, R17, 0x10, R38 ;  /* 0x0a00000011107989 */ /* 0x000e2a00000e0026 */
[----:B------:R-:W-:Y:S02]  /*1280*/  VOTE.ALL P0, P0 ;  /* 0x0000000000ff7806 */ /* 0x000fe40000000000 */
[----:B0-----:R-:W-:-:S05]  /*1290*/  SEL R16, R16, RZ, !P2 ;  /* 0x000000ff10107207 */ /* 0x001fca0005000000 */
[----:B------:R-:W-:-:S07]  /*12a0*/  IMAD.IADD R36, R17, 0x1, R16 ;  /* 0x0000000111247824 */ /* 0x000fce00078e0210 */
.L_x_52:
[----:B------:R-:W-:Y:S05]  /*12b0*/  @!P0 BRA `(.L_x_16) ;  /* 0x0000000000d48947 */ /* 0x000fea0003800000 */
[----:B------:R-:W-:-:S07]  /*12c0*/  IMAD.MOV.U32 R38, RZ, RZ, 0x1de ;  /* 0x000001deff267424 */ /* 0x000fce00078e00ff */
.L_x_22:
[----:B------:R-:W-:Y:S02]  /*12d0*/  IMAD.MOV.U32 R8, RZ, RZ, R35 ;  /* 0x000000ffff087224 */ /* 0x000fe400078e0023 */
[----:B------:R-:W-:Y:S02]  /*12e0*/  IMAD.MOV.U32 R9, RZ, RZ, R37 ;  /* 0x000000ffff097224 */ /* 0x000fe400078e0025 */
[----:B------:R-:W-:-:S05]  /*12f0*/  IMAD.WIDE R16, R18, 0x8, R8 ;  /* 0x0000000812107825 */ /* 0x000fca00078e0208 */
[----:B------:R-:W2:Y:S01]  /*1300*/  LD.E.64.STRONG.GPU R14, desc[UR12][R16.64+-0x100] ;  /* 0xffff000c100e7980 */ /* 0x000ea2000c10fb00 */
[----:B------:R-:W-:Y:S05]  /*1310*/  YIELD ;  /* 0x0000000000007946 */ /* 0x000fea0003800000 */
[----:B------:R-:W-:Y:S01]  /*1320*/  UMOV UR5, 0xffffffff ;  /* 0xffffffff00057882 */ /* 0x000fe20000000000 */
[----:B------:R-:W-:Y:S02]  /*1330*/  SHF.R.U32.HI R38, RZ, 0x1, R38 ;  /* 0x00000001ff267819 */ /* 0x000fe40000011626 */
[----:B--2---:R-:W-:Y:S01]  /*1340*/  ISETP.NE.AND P0, PT, R14, 0x63, PT ;  /* 0x000000630e00780c */ /* 0x004fe20003f05270 */
[----:B------:R-:W-:-:S12]  /*1350*/  BRA.DIV UR5, `(.L_x_17) ;  /* 0x0000003205347947 */ /* 0x000fd8000b800000 */
[----:B------:R-:W-:-:S13]  /*1360*/  VOTE.ANY P0, !P0 ;  /* 0x0000000000ff7806 */ /* 0x000fda0004000100 */
.L_x_55:
[----:B------:R-:W-:Y:S05]  /*1370*/  @!P0 BRA `(.L_x_18) ;  /* 0x0000000000248947 */ /* 0x000fea0003800000 */
[----:B------:R-:W-:-:S07]  /*1380*/  IMAD.MOV.U32 R9, RZ, RZ, R38 ;  /* 0x000000ffff097224 */ /* 0x000fce00078e0026 */
.L_x_20:
[----:B------:R-:W-:Y:S05]  /*1390*/  NANOSLEEP R9 ;  /* 0x000000090000735d */ /* 0x000fea0003800000 */
[----:B------:R-:W2:Y:S01]  /*13a0*/  LD.E.64.STRONG.GPU R14, desc[UR12][R16.64+-0x100] ;  /* 0xffff000c100e7980 */ /* 0x000ea2000c10fb00 */
[----:B------:R-:W-:Y:S01]  /*13b0*/  UMOV UR5, 0xffffffff ;  /* 0xffffffff00057882 */ /* 0x000fe20000000000 */
[----:B------:R-:W-:Y:S02]  /*13c0*/  SHF.R.U32.HI R9, RZ, 0x1, R9 ;  /* 0x00000001ff097819 */ /* 0x000fe40000011609 */
[----:B--2---:R-:W-:Y:S01]  /*13d0*/  ISETP.NE.AND P0, PT, R14, 0x63, PT ;  /* 0x000000630e00780c */ /* 0x004fe20003f05270 */
[----:B------:R-:W-:-:S12]  /*13e0*/  BRA.DIV UR5, `(.L_x_19) ;  /* 0x0000003205307947 */ /* 0x000fd8000b800000 */
[----:B------:R-:W-:-:S13]  /*13f0*/  VOTE.ANY P0, !P0 ;  /* 0x0000000000ff7806 */ /* 0x000fda0004000100 */
.L_x_58:
[----:B------:R-:W-:Y:S05]  /*1400*/  @P0 BRA `(.L_x_20) ;  /* 0xfffffffc00e00947 */ /* 0x000fea000383ffff */
.L_x_18:
[----:B------:R-:W-:Y:S01]  /*1410*/  UMOV UR5, 0xffffffff ;  /* 0xffffffff00057882 */ /* 0x000fe20000000000 */
[----:B------:R-:W-:Y:S02]  /*1420*/  ISETP.NE.AND P0, PT, R14, 0x65, PT ;  /* 0x000000650e00780c */ /* 0x000fe40003f05270 */
[----:B------:R-:W-:Y:S11]  /*1430*/  BRA.DIV UR5, `(.L_x_21) ;  /* 0x00000032053c7947 */ /* 0x000ff6000b800000 */
[----:B------:R-:W-:Y:S01]  /*1440*/  VOTE.ANY R8, PT, !P0 ;  /* 0x0000000000087806 */ /* 0x000fe200040e0100 */
[----:B------:R-:W-:-:S03]  /*1450*/  VIADD R18, R18, 0xffffffe0 ;  /* 0xffffffe012127836 */ /* 0x000fc60000000000 */
[----:B------:R-:W-:-:S05]  /*1460*/  LOP3.LUT R8, R8, 0x80000000, R45, 0xec, !PT ;  /* 0x8000000008087812 */ /* 0x000fca00078eec2d */
[----:B------:R-:W-:-:S05]  /*1470*/  VIADD R9, R8, 0xffffffff ;  /* 0xffffffff08097836 */ /* 0x000fca0000000000 */
[----:B------:R-:W-:-:S06]  /*1480*/  LOP3.LUT R9, R8, R9, RZ, 0xc, !PT ;  /* 0x0000000908097212 */ /* 0x000fcc00078e0cff */
[----:B------:R-:W0:Y:S02]  /*1490*/  POPC R9, R9 ;  /* 0x0000000900097309 */ /* 0x000e240000000000 */
[----:B0-----:R-:W0:Y:S01]  /*14a0*/  SHFL.DOWN PT, R16, R15, 0x1, R9 ;  /* 0x082000000f107989 */ /* 0x001e2200000e0009 */
[-C--:B------:R-:W-:Y:S02]  /*14b0*/  ISETP.GE.AND P0, PT, R44, R9.reuse, PT ;  /* 0x000000092c00720c */ /* 0x080fe40003f06270 */
[-C--:B------:R-:W-:Y:S02]  /*14c0*/  ISETP.GT.AND P2, PT, R34, R9.reuse, PT ;  /* 0x000000092200720c */ /* 0x080fe40003f44270 */
[----:B0-----:R-:W-:Y:S02]  /*14d0*/  SEL R16, R16, RZ, !P0 ;  /* 0x000000ff10107207 */ /* 0x001fe40004000000 */
[----:B------:R-:W-:-:S03]  /*14e0*/  ISETP.GT.AND P0, PT, R33, R9, PT ;  /* 0x000000092100720c */ /* 0x000fc60003f04270 */
[----:B------:R-:W-:-:S05]  /*14f0*/  IMAD.IADD R15, R16, 0x1, R15 ;  /* 0x00000001100f7824 */ /* 0x000fca00078e020f */
[----:B------:R-:W0:Y:S02]  /*1500*/  SHFL.DOWN PT, R16, R15, 0x2, R9 ;  /* 0x084000000f107989 */ /* 0x000e2400000e0009 */
        /* <DEDUP_REMOVED lines=9> */
[----:B------:R-:W-:-:S03]  /*15a0*/  ISETP.NE.AND P0, PT, R14, 0x65, PT ;  /* 0x000000650e00780c */ /* 0x000fc60003f05270 */
[----:B------:R-:W-:-:S05]  /*15b0*/  IMAD.IADD R15, R15, 0x1, R16 ;  /* 0x000000010f0f7824 */ /* 0x000fca00078e0210 */
[----:B------:R-:W0:Y:S05]  /*15c0*/  SHFL.DOWN PT, R16, R15, 0x10, R9 ;  /* 0x0a0000000f107989 */ /* 0x000e2a00000e0009 */
[----:B------:R-:W-:Y:S02]  /*15d0*/  VOTE.ALL P0, P0 ;  /* 0x0000000000ff7806 */ /* 0x000fe40000000000 */
[----:B0-----:R-:W-:-:S04]  /*15e0*/  SEL R16, R16, RZ, !P2 ;  /* 0x000000ff10107207 */ /* 0x001fc80005000000 */
[----:B------:R-:W-:-:S07]  /*15f0*/  IADD3 R36, PT, PT, R15, R16, R36 ;  /* 0x000000100f247210 */ /* 0x000fce0007ffe024 */
.L_x_67:
[----:B------:R-:W-:Y:S05]  /*1600*/  @P0 BRA `(.L_x_22) ;  /* 0xfffffffc00300947 */ /* 0x000fea000383ffff */
.L_x_16:
[----:B------:R-:W-:Y:S01]  /*1610*/  ISETP.NE.AND P0, PT, R44, RZ, PT ;  /* 0x000000ff2c00720c */ /* 0x000fe20003f05270 */
[----:B------:R-:W0:Y:S01]  /*1620*/  @!P1 S2R R9, SR_CgaCtaId ;  /* 0x0000000000099919 */ /* 0x000e220000008800 */
[----:B------:R-:W-:Y:S01]  /*1630*/  @!P1 MOV R8, 0x400 ;  /* 0x0000040000089802 */ /* 0x000fe20000000f00 */
[----:B------:R-:W-:Y:S02]  /*1640*/  @!P1 IMAD.IADD R11, R11, 0x1, R36 ;  /* 0x000000010b0b9824 */ /* 0x000fe400078e0224 */
[----:B------:R-:W-:-:S05]  /*1650*/  @!P1 IMAD.MOV.U32 R10, RZ, RZ, 0x65 ;  /* 0x00000065ff0a9424 */ /* 0x000fca00078e00ff */
[----:B------:R1:W-:Y:S03]  /*1660*/  @!P1 ST.E.64.STRONG.GPU desc[UR12][R12.64+0x100], R10 ;  /* 0x0001000a0c009985 */ /* 0x0003e6000c10fb0c */
[----:B------:R-:W-:Y:S01]  /*1670*/  @!P0 MOV R14, 0x400 ;  /* 0x00000400000e8802 */ /* 0x000fe20000000f00 */
[----:B------:R-:W2:Y:S01]  /*1680*/  @!P0 S2R R15, SR_CgaCtaId ;  /* 0x00000000000f8919 */ /* 0x000ea20000008800 */
[----:B0-----:R-:W-:Y:S01]  /*1690*/  @!P1 LEA R9, R9, R8, 0x18 ;  /* 0x0000000809099211 */ /* 0x001fe200078ec0ff */
[----:B------:R-:W-:Y:S02]  /*16a0*/  IMAD.MOV.U32 R8, RZ, RZ, R43 ;  /* 0x000000ffff087224 */ /* 0x000fe400078e002b */
[----:B------:R-:W-:Y:S02]  /*16b0*/  @!P0 IMAD.MOV.U32 R8, RZ, RZ, R36 ;  /* 0x000000ffff088224 */ /* 0x000fe400078e0024 */
[----:B------:R1:W-:Y:S04]  /*16c0*/  @!P1 STS [R9+0x8], R11 ;  /* 0x0000080b09009388 */ /* 0x0003e80000000800 */
[----:B------:R1:W-:Y:S01]  /*16d0*/  @!P1 STS [R9+0x4], R36 ;  /* 0x0000042409009388 */ /* 0x0003e20000000800 */
[----:B--2---:R-:W-:-:S05]  /*16e0*/  @!P0 LEA R15, R15, R14, 0x18 ;  /* 0x0000000e0f0f8211 */ /* 0x004fca00078ec0ff */
[----:B------:R1:W-:Y:S02]  /*16f0*/  @!P0 STS [R15+0x54], R36 ;  /* 0x000054240f008388 */ /* 0x0003e40000000800 */
.L_x_10:
[----:B------:R-:W-:Y:S05]  /*1700*/  WARPSYNC.ALL ;  /* 0x0000000000007948 */ /* 0x000fea0003800000 */
[----:B------:R-:W0:Y:S08]  /*1710*/  S2UR UR7, SR_CgaCtaId ;  /* 0x00000000000779c3 */ /* 0x000e300000008800 */
[----:B------:R-:W-:Y:S06]  /*1720*/  BAR.SYNC.DEFER_BLOCKING 0x0 ;  /* 0x0000000000007b1d */ /* 0x000fec0000010000 */
[----:B------:R-:W-:Y:S01]  /*1730*/  UMOV UR5, 0x400 ;  /* 0x0000040000057882 */ /* 0x000fe20000000000 */
[----:B-1----:R-:W1:Y:S01]  /*1740*/  S2R R10, SR_TID.X ;  /* 0x00000000000a7919 */ /* 0x002e620000002100 */
[----:B0-----:R-:W-:-:S09]  /*1750*/  ULEA UR5, UR7, UR5, 0x18 ;  /* 0x0000000507057291 */ /* 0x001fd2000f8ec0ff */
[----:B------:R-:W0:Y:S01]  /*1760*/  LDS R9, [UR5+0x54] ;  /* 0x00005405ff097984 */ /* 0x000e220008000800 */
[----:B-1----:R-:W-:-:S04]  /*1770*/  ISETP.NE.AND P0, PT, R10, RZ, PT ;  /* 0x000000ff0a00720c */ /* 0x002fc80003f05270 */
[----:B0-----:R-:W-:-:S05]  /*1780*/  SEL R9, R9, RZ, P0 ;  /* 0x000000ff09097207 */ /* 0x001fca0000000000 */
[----:B------:R-:W-:-:S07]  /*1790*/  IMAD.IADD R33, R9, 0x1, R8 ;  /* 0x0000000109217824 */ /* 0x000fce00078e0208 */
.L_x_9:
[----:B------:R-:W-:Y:S05]  /*17a0*/  BSYNC.RECONVERGENT B0 ;  /* 0x0000000000007941 */ /* 0x000fea0003800200 */
.L_x_7:
[----:B------:R-:W-:Y:S01]  /*17b0*/  IMAD.IADD R26, R26, 0x1, R33 ;  /* 0x000000011a1a7824 */ /* 0x000fe200078e0221 */
[----:B------:R-:W-:Y:S03]  /*17c0*/  BAR.SYNC.DEFER_BLOCKING 0x0 ;  /* 0x0000000000007b1d */ /* 0x000fe60000010000 */
[----:B------:R-:W-:-:S03]  /*17d0*/  IMAD.IADD R25, R25, 0x1, R26 ;  /* 0x0000000119197824 */ /* 0x000fc600078e021a */
[----:B------:R-:W1:Y:S01]  /*17e0*/  LDCU.64 UR8, c[0x0][0x388] ;  /* 0x00007100ff0877ac */ /* 0x000e620008000a00 */
[----:B------:R-:W-:-:S04]  /*17f0*/  IMAD.IADD R24, R24, 0x1, R25 ;  /* 0x0000000118187824 */ /* 0x000fc800078e0219 */
[----:B------:R-:W-:-:S04]  /*1800*/  IMAD.IADD R40, R40, 0x1, R24 ;  /* 0x0000000128287824 */ /* 0x000fc800078e0218 */
[----:B0-----:R-:W-:-:S04]  /*1810*/  IMAD.IADD R8, R39, 0x1, R40 ;  /* 0x0000000127087824 */ /* 0x001fc800078e0228 */
[----:B------:R-:W-:-:S04]  /*1820*/  IMAD.IADD R31, R31, 0x1, R8 ;  /* 0x000000011f1f7824 */ /* 0x000fc800078e0208 */
[----:B------:R-:W-:Y:S01]  /*1830*/  IMAD.IADD R30, R30, 0x1, R31 ;  /* 0x000000011e1e7824 */ /* 0x000fe200078e021f */
[----:B------:R-:W-:Y:S01]  /*1840*/  STS [R27], R26 ;  /* 0x0000001a1b007388 */ /* 0x000fe20000000800 */
[----:B-1----:R-:W-:Y:S02]  /*1850*/  IADD3 R42, P0, PT, R42, UR8, RZ ;  /* 0x000000082a2a7c10 */ /* 0x002fe4000ff1e0ff */
[----:B------:R-:W-:Y:S01]  /*1860*/  IMAD.IADD R10, R29, 0x1, R30 ;  /* 0x000000011d0a7824 */ /* 0x000fe200078e021e */
[----:B------:R-:W-:Y:S01]  /*1870*/  STS [R27+0x4], R25 ;  /* 0x000004191b007388 */ /* 0x000fe20000000800 */
[----:B------:R-:W-:Y:S02]  /*1880*/  IADD3.X R43, PT, PT, R41, UR9, RZ, P0, !PT ;  /* 0x00000009292b7c10 */ /* 0x000fe400087fe4ff */
[----:B------:R-:W-:Y:S01]  /*1890*/  IMAD.IADD R23, R23, 0x1, R10 ;  /* 0x0000000117177824 */ /* 0x000fe200078e020a */
[----:B------:R-:W-:Y:S03]  /*18a0*/  STS [R27+0x8], R24 ;  /* 0x000008181b007388 */ /* 0x000fe60000000800 */
        /* <DEDUP_REMOVED lines=19> */
[----:B------:R-:W-:Y:S04]  /*19e0*/  STS [R27+0x30], R7 ;  /* 0x000030071b007388 */ /* 0x000fe80000000800 */
[----:B------:R-:W-:Y:S04]  /*19f0*/  STS [R27+0x34], R6 ;  /* 0x000034061b007388 */ /* 0x000fe80000000800 */
[----:B------:R-:W-:Y:S04]  /*1a00*/  STS [R27+0x38], R5 ;  /* 0x000038051b007388 */ /* 0x000fe80000000800 */
[----:B------:R-:W-:Y:S04]  /*1a10*/  STS [R27+0x3c], R4 ;  /* 0x00003c041b007388 */ /* 0x000fe80000000800 */
[----:B------:R-:W-:Y:S04]  /*1a20*/  STS [R27+0x40], R3 ;  /* 0x000040031b007388 */ /* 0x000fe80000000800 */
[----:B------:R-:W-:Y:S04]  /*1a30*/  STS [R27+0x44], R2 ;  /* 0x000044021b007388 */ /* 0x000fe80000000800 */
[----:B------:R-:W-:Y:S01]  /*1a40*/  STS [R27+0x48], R0 ;  /* 0x000048001b007388 */ /* 0x000fe20000000800 */
[----:B------:R-:W-:-:S03]  /*1a50*/  NOP ;  /* 0x0000000000007918 */ /* 0x000fc60000000000 */
[----:B------:R-:W0:Y:S04]  /*1a60*/  LDS R9, [R28] ;  /* 0x000000001c097984 */ /* 0x000e280000000800 */
[----:B------:R-:W1:Y:S04]  /*1a70*/  LDS R7, [R28+0x80] ;  /* 0x000080001c077984 */ /* 0x000e680000000800 */
[----:B------:R-:W2:Y:S04]  /*1a80*/  LDS R11, [R28+0x100] ;  /* 0x000100001c0b7984 */ /* 0x000ea80000000800 */
[----:B------:R-:W3:Y:S04]  /*1a90*/  LDS R13, [R28+0x180] ;  /* 0x000180001c0d7984 */ /* 0x000ee80000000800 */
[----:B------:R-:W4:Y:S04]  /*1aa0*/  LDS R5, [R28+0x200] ;  /* 0x000200001c057984 */ /* 0x000f280000000800 */
[----:B------:R-:W5:Y:S04]  /*1ab0*/  LDS R15, [R28+0x280] ;  /* 0x000280001c0f7984 */ /* 0x000f680000000800 */
        /* <DEDUP_REMOVED lines=13> */
[----:B0-----:R-:W-:Y:S04]  /*1b90*/  STG.E desc[UR12][R42.64], R9 ;  /* 0x000000092a007986 */ /* 0x001fe8000c10190c */
[----:B-1----:R-:W-:Y:S04]  /*1ba0*/  STG.E desc[UR12][R42.64+0x80], R7 ;  /* 0x000080072a007986 */ /* 0x002fe8000c10190c */
[----:B--2---:R-:W-:Y:S04]  /*1bb0*/  STG.E desc[UR12][R42.64+0x100], R11 ;  /* 0x0001000b2a007986 */ /* 0x004fe8000c10190c */
[----:B---3--:R-:W-:Y:S04]  /*1bc0*/  STG.E desc[UR12][R42.64+0x180], R13 ;  /* 0x0001800d2a007986 */ /* 0x008fe8000c10190c */
[----:B----4-:R-:W-:Y:S04]  /*1bd0*/  STG.E desc[UR12][R42.64+0x200], R5 ;  /* 0x000200052a007986 */ /* 0x010fe8000c10190c */
[----:B-----5:R-:W-:Y:S04]  /*1be0*/  STG.E desc[UR12][R42.64+0x280], R15 ;  /* 0x0002800f2a007986 */ /* 0x020fe8000c10190c */
[----:B------:R-:W-:Y:S04]  /*1bf0*/  STG.E desc[UR12][R42.64+0x300], R3 ;  /* 0x000300032a007986 */ /* 0x000fe8000c10190c */
        /* <DEDUP_REMOVED lines=11> */
[----:B------:R-:W-:Y:S01]  /*1cb0*/  STG.E desc[UR12][R42.64+0x900], R39 ;  /* 0x000900272a007986 */ /* 0x000fe2000c10190c */
[----:B------:R-:W-:Y:S05]  /*1cc0*/  EXIT ;  /* 0x000000000000794d */ /* 0x000fea0003800000 */
.L_x_6:
[----:B------:R-:W-:-:S04]  /*1cd0*/  ISETP.NE.U32.AND P0, PT, RZ, UR7, PT ;  /* 0x00000007ff007c0c */ /* 0x000fc8000bf05070 */
[----:B------:R-:W-:-:S13]  /*1ce0*/  ISETP.NE.AND.EX P0, PT, RZ, UR4, PT, P0 ;  /* 0x00000004ff007c0c */ /* 0x000fda000bf05300 */
[----:B------:R-:W-:Y:S05]  /*1cf0*/  @!P0 EXIT ;  /* 0x000000000000894d */ /* 0x000fea0003800000 */
[----:B------:R-:W0:Y:S02]  /*1d00*/  LDCU.64 UR4, c[0x0][0x380] ;  /* 0x00007000ff0477ac */ /* 0x000e240008000a00 */
[----:B0-----:R-:W-:-:S06]  /*1d10*/  UIMAD.WIDE UR4, UR6, 0x7b80, UR4 ;  /* 0x00007b80060478a5 */ /* 0x001fcc000f8e0204 */
[----:B------:R-:W-:Y:S02]  /*1d20*/  IMAD.U32 R2, RZ, RZ, UR4 ;  /* 0x00000004ff027e24 */ /* 0x000fe4000f8e00ff */
[----:B------:R-:W-:-:S05]  /*1d30*/  IMAD.U32 R3, RZ, RZ, UR5 ;  /* 0x00000005ff037e24 */ /* 0x000fca000f8e00ff */
[----:B------:R0:W2:Y:S01]  /*1d40*/  LDG.E R0, desc[UR12][R2.64] ;  /* 0x0000000c02007981 */ /* 0x0000a2000c1e1900 */
[----:B------:R-:W1:Y:S02]  /*1d50*/  S2R R43, SR_TID.X ;  /* 0x00000000002b7919 */ /* 0x000e640000002100 */
[C---:B-1----:R-:W-:Y:S02]  /*1d60*/  LOP3.LUT R28, R43.reuse, 0x1f, RZ, 0xc0, !PT ;  /* 0x0000001f2b1c7812 */ /* 0x042fe400078ec0ff */
[----:B------:R-:W-:-:S05]  /*1d70*/  LOP3.LUT R5, R43, 0x3e0, RZ, 0xc0, !PT ;  /* 0x000003e02b057812 */ /* 0x000fca00078ec0ff */
[----:B------:R-:W-:-:S04]  /*1d80*/  IMAD R28, R5, 0x13, R28 ;  /* 0x00000013051c7824 */ /* 0x000fc800078e021c */
[C---:B------:R-:W-:Y:S01]  /*1d90*/  VIADD R4, R28.reuse, 0x20 ;  /* 0x000000201c047836 */ /* 0x040fe20000000000 */
[C---:B------:R-:W-:Y:S01]  /*1da0*/  ISETP.GE.U32.AND P1, PT, R28.reuse, UR7, PT ;  /* 0x000000071c007c0c */ /* 0x040fe2000bf26070 */
[C---:B------:R-:W-:Y:S01]  /*1db0*/  VIADD R5, R28.reuse, 0x40 ;  /* 0x000000401c057836 */ /* 0x040fe20000000000 */
[C---:B0-----:R-:W-:Y:S01]  /*1dc0*/  LEA R2, P0, R28.reuse, UR4, 0x2 ;  /* 0x000000041c027c11 */ /* 0x041fe2000f8010ff */
[----:B------:R-:W-:Y:S01]  /*1dd0*/  VIADD R3, R28, 0x80 ;  /* 0x000000801c037836 */ /* 0x000fe20000000000 */
[----:B------:R-:W-:Y:S01]  /*1de0*/  ISETP.GE.U32.AND P2, PT, R4, UR7, PT ;  /* 0x0000000704007c0c */ /* 0x000fe2000bf46070 */
[C---:B------:R-:W-:Y:S01]  /*1df0*/  VIADD R4, R28.reuse, 0xa0 ;  /* 0x000000a01c047836 */ /* 0x040fe20000000000 */
[----:B------:R-:W-:Y:S01]  /*1e00*/  ISETP.GE.U32.AND P3, PT, R5, UR7, PT ;  /* 0x0000000705007c0c */ /* 0x000fe2000bf66070 */
[C---:B------:R-:W-:Y:S01]  /*1e10*/  VIADD R5, R28.reuse, 0xc0 ;  /* 0x000000c01c057836 */ /* 0x040fe20000000000 */
[----:B------:R-:W-:Y:S01]  /*1e20*/  ISETP.GE.U32.AND P5, PT, R3, UR7, PT ;  /* 0x0000000703007c0c */ /* 0x000fe2000bfa6070 */
[----:B------:R-:W-:Y:S01]  /*1e30*/  VIADD R6, R28, 0x60 ;  /* 0x000000601c067836 */ /* 0x000fe20000000000 */
[----:B------:R-:W-:Y:S01]  /*1e40*/  ISETP.GE.U32.AND P6, PT, R4, UR7, PT ;  /* 0x0000000704007c0c */ /* 0x000fe2000bfc6070 */
[----:B------:R-:W-:Y:S01]  /*1e50*/  IMAD.X R3, RZ, RZ, UR5, P0 ;  /* 0x00000005ff037e24 */ /* 0x000fe200080e06ff */
[----:B------:R-:W-:Y:S01]  /*1e60*/  ISETP.GE.U32.AND P0, PT, R5, UR7, PT ;  /* 0x0000000705007c0c */ /* 0x000fe2000bf06070 */
[----:B------:R-:W-:Y:S01]  /*1e70*/  VIADD R5, R28, 0xe0 ;  /* 0x000000e01c057836 */ /* 0x000fe20000000000 */
[----:B------:R-:W-:Y:S01]  /*1e80*/  ISETP.GE.U32.AND P4, PT, R6, UR7, PT ;  /* 0x0000000706007c0c */ /* 0x000fe2000bf86070 */
[----:B------:R-:W-:-:S02]  /*1e90*/  VIADD R41, R28, 0x100 ;  /* 0x000001001c297836 */ /* 0x000fc40000000000 */
[C---:B------:R-:W-:Y:S02]  /*1ea0*/  VIADD R7, R28.reuse, 0x120 ;  /* 0x000001201c077836 */ /* 0x040fe40000000000 */
[C---:B------:R-:W-:Y:S02]  /*1eb0*/  VIADD R40, R28.reuse, 0x240 ;  /* 0x000002401c287836 */ /* 0x040fe40000000000 */
[----:B--2---:R-:W-:Y:S02]  /*1ec0*/  IMAD.MOV.U32 R4, RZ, RZ, R0 ;  /* 0x000000ffff047224 */ /* 0x004fe400078e0000 */
[----:B------:R-:W2:Y:S01]  /*1ed0*/  @!P1 LDG.E R0, desc[UR12][R2.64] ;  /* 0x0000000c02009981 */ /* 0x000ea2000c1e1900 */
[----:B------:R-:W-:Y:S01]  /*1ee0*/  ISETP.GE.U32.AND P1, PT, R5, UR7, PT ;  /* 0x0000000705007c0c */ /* 0x000fe2000bf26070 */
[----:B------:R-:W-:Y:S02]  /*1ef0*/  IMAD.MOV.U32 R8, RZ, RZ, R4 ;  /* 0x000000ffff087224 */ /* 0x000fe400078e0004 */
[----:B------:R-:W-:-:S02]  /*1f00*/  VIADD R5, R28, 0x140 ;  /* 0x000001401c057836 */ /* 0x000fc40000000000 */
[--C-:B------:R-:W-:Y:S02]  /*1f10*/  IMAD.MOV.U32 R10, RZ, RZ, R4.reuse ;  /* 0x000000ffff0a7224 */ /* 0x100fe400078e0004 */
[----:B------:R-:W3:Y:S01]  /*1f20*/  @!P3 LDG.E R8, desc[UR12][R2.64+0x100] ;  /* 0x0001000c0208b981 */ /* 0x000ee2000c1e1900 */
[----:B------:R-:W-:Y:S01]  /*1f30*/  ISETP.GE.U32.AND P3, PT, R5, UR7, PT ;  /* 0x0000000705007c0c */ /* 0x000fe2000bf66070 */
[C---:B------:R-:W-:Y:S02]  /*1f40*/  VIADD R5, R28.reuse, 0x160 ;  /* 0x000001601c057836 */ /* 0x040fe40000000000 */
[--C-:B------:R-:W-:Y:S01]  /*1f50*/  IMAD.MOV.U32 R12, RZ, RZ, R4.reuse ;  /* 0x000000ffff0c7224 */ /* 0x100fe200078e0004 */
[----:B------:R-:W4:Y:S01]  /*1f60*/  @!P4 LDG.E R10, desc[UR12][R2.64+0x180] ;  /* 0x0001800c020ac981 */ /* 0x000f22000c1e1900 */
[----:B------:R-:W-:Y:S01]  /*1f70*/  IMAD.MOV.U32 R14, RZ, RZ, R4 ;  /* 0x000000ffff0e7224 */ /* 0x000fe200078e0004 */
[----:B------:R-:W-:Y:S01]  /*1f80*/  ISETP.GE.U32.AND P4, PT, R5, UR7, PT ;  /* 0x0000000705007c0c */ /* 0x000fe2000bf86070 */
[----:B------:R-:W-:-:S02]  /*1f90*/  VIADD R5, R28, 0x180 ;  /* 0x000001801c057836 */ /* 0x000fc40000000000 */
[--C-:B------:R-:W-:Y:S01]  /*1fa0*/  IMAD.MOV.U32 R6, RZ, RZ, R4.reuse ;  /* 0x000000ffff067224 */ /* 0x100fe200078e0004 */
[----:B------:R-:W5:Y:S01]  /*1fb0*/  @!P5 LDG.E R12, desc[UR12][R2.64+0x200] ;  /* 0x0002000c020cd981 */ /* 0x000f62000c1e1900 */
[----:B------:R-:W-:Y:S01]  /*1fc0*/  ISETP.GE.U32.AND P5, PT, R41, UR7, PT ;  /* 0x0000000729007c0c */ /* 0x000fe2000bfa6070 */
[--C-:B------:R-:W-:Y:S02]  /*1fd0*/  IMAD.MOV.U32 R16, RZ, RZ, R4.reuse ;  /* 0x000000ffff107224 */ /* 0x100fe400078e0004 */
[----:B------:R-:W5:Y:S01]  /*1fe0*/  @!P6 LDG.E R14, desc[UR12][R2.64+0x280] ;  /* 0x0002800c020ee981 */ /* 0x000f62000c1e1900 */
[----:B------:R-:W-:Y:S01]  /*1ff0*/  ISETP.GE.U32.AND P6, PT, R5, UR7, PT ;  /* 0x0000000705007c0c */ /* 0x000fe2000bfc6070 */
[----:B------:R-:W-:Y:S02]  /*2000*/  VIADD R5, R28, 0x1a0 ;  /* 0x000001a01c057836 */ /* 0x000fe40000000000 */
[----:B------:R-:W5:Y:S01]  /*2010*/  @!P2 LDG.E R6, desc[UR12][R2.64+0x80] ;  /* 0x0000800c0206a981 */ /* 0x000f62000c1e1900 */
[----:B------:R-:W-:Y:S01]  /*2020*/  ISETP.GE.U32.AND P2, PT, R7, UR7, PT ;  /* 0x0000000707007c0c */ /* 0x000fe2000bf46070 */
[----:B------:R-:W-:-:S02]  /*2030*/  IMAD.MOV.U32 R18, RZ, RZ, R4 ;  /* 0x000000ffff127224 */ /* 0x000fc400078e0004 */
[--C-:B------:R-:W-:Y:S01]  /*2040*/  IMAD.MOV.U32 R20, RZ, RZ, R4.reuse ;  /* 0x000000ffff147224 */ /* 0x100fe200078e0004 */
[----:B------:R-:W5:Y:S01]  /*2050*/  @!P0 LDG.E R16, desc[UR12][R2.64+0x300] ;  /* 0x0003000c02108981 */ /* 0x000f62000c1e1900 */
[----:B------:R-:W-:Y:S01]  /*2060*/  ISETP.GE.U32.AND P0, PT, R5, UR7, PT ;  /* 0x0000000705007c0c */ /* 0x000fe2000bf06070 */
[C---:B------:R-:W-:Y:S02]  /*2070*/  VIADD R7, R28.reuse, 0x1c0 ;  /* 0x000001c01c077836 */ /* 0x040fe40000000000 */
[C---:B------:R-:W-:Y:S01]  /*2080*/  VIADD R5, R28.reuse, 0x1e0 ;  /* 0x000001e01c057836 */ /* 0x040fe20000000000 */
[----:B------:R-:W5:Y:S01]  /*2090*/  @!P1 LDG.E R18, desc[UR12][R2.64+0x380] ;  /* 0x0003800c02129981 */ /* 0x000f62000c1e1900 */
[--C-:B------:R-:W-:Y:S01]  /*20a0*/  IMAD.MOV.U32 R22, RZ, RZ, R4.reuse ;  /* 0x000000ffff167224 */ /* 0x100fe200078e0004 */
[----:B------:R-:W-:Y:S01]  /*20b0*/  ISETP.GE.U32.AND P1, PT, R7, UR7, PT ;  /* 0x0000000707007c0c */ /* 0x000fe2000bf26070 */
[--C-:B------:R-:W-:Y:S01]  /*20c0*/  IMAD.MOV.U32 R24, RZ, RZ, R4.reuse ;  /* 0x000000ffff187224 */ /* 0x100fe200078e0004 */
[----:B------:R-:W5:Y:S01]  /*20d0*/  @!P5 LDG.E R20, desc[UR12][R2.64+0x400] ;  /* 0x0004000c0214d981 */ /* 0x000f62000c1e1900 */
[----:B------:R-:W-:Y:S01]  /*20e0*/  IMAD.MOV.U32 R30, RZ, RZ, R4 ;  /* 0x000000ffff1e7224 */ /* 0x000fe200078e0004 */
[----:B------:R-:W-:Y:S01]  /*20f0*/  ISETP.GE.U32.AND P5, PT, R5, UR7, PT ;  /* 0x0000000705007c0c */ /* 0x000fe2000bfa6070 */
[C---:B------:R-:W-:Y:S01]  /*2100*/  VIADD R5, R28.reuse, 0x200 ;  /* 0x000002001c057836 */ /* 0x040fe20000000000 */
[----:B------:R-:W5:Y:S01]  /*2110*/  @!P2 LDG.E R22, desc[UR12][R2.64+0x480] ;  /* 0x0004800c0216a981 */ /* 0x000f62000c1e1900 */
[----:B------:R-:W-:-:S03]  /*2120*/  VIADD R7, R28, 0x220 ;  /* 0x000002201c077836 */ /* 0x000fc60000000000 */
[----:B------:R-:W5:Y:S01]  /*2130*/  @!P3 LDG.E R24, desc[UR12][R2.64+0x500] ;  /* 0x0005000c0218b981 */ /* 0x000f62000c1e1900 */
[----:B------:R-:W-:Y:S02]  /*2140*/  ISETP.GE.U32.AND P2, PT, R5, UR7, PT ;  /* 0x0000000705007c0c */ /* 0x000fe4000bf46070 */
[----:B------:R-:W-:Y:S01]  /*2150*/  ISETP.GE.U32.AND P3, PT, R7, UR7, PT ;  /* 0x0000000707007c0c */ /* 0x000fe2000bf66070 */
[----:B------:R-:W5:Y:S01]  /*2160*/  @!P4 LDG.E R30, desc[UR12][R2.64+0x580] ;  /* 0x0005800c021ec981 */ /* 0x000f62000c1e1900 */
[----:B------:R-:W-:Y:S01]  /*2170*/  ISETP.GE.U32.AND P4, PT, R40, UR7, PT ;  /* 0x0000000728007c0c */ /* 0x000fe2000bf86070 */
[--C-:B------:R-:W-:Y:S02]  /*2180*/  IMAD.MOV.U32 R32, RZ, RZ, R4.reuse ;  /* 0x000000ffff207224 */ /* 0x100fe400078e0004 */
[--C-:B------:R-:W-:Y:S02]  /*2190*/  IMAD.MOV.U32 R34, RZ, RZ, R4.reuse ;  /* 0x000000ffff227224 */ /* 0x100fe400078e0004 */
[----:B------:R-:W-:-:S02]  /*21a0*/  IMAD.MOV.U32 R38, RZ, RZ, R4 ;  /* 0x000000ffff267224 */ /* 0x000fc400078e0004 */
[--C-:B------:R-:W-:Y:S01]  /*21b0*/  IMAD.MOV.U32 R42, RZ, RZ, R4.reuse ;  /* 0x000000ffff2a7224 */ /* 0x100fe200078e0004 */
[----:B------:R-:W5:Y:S01]  /*21c0*/  @!P6 LDG.E R32, desc[UR12][R2.64+0x600] ;  /* 0x0006000c0220e981 */ /* 0x000f62000c1e1900 */
[--C-:B------:R-:W-:Y:S02]  /*21d0*/  IMAD.MOV.U32 R44, RZ, RZ, R4.reuse ;  /* 0x000000ffff2c7224 */ /* 0x100fe400078e0004 */
[----:B------:R-:W-:Y:S01]  /*21e0*/  IMAD.MOV.U32 R5, RZ, RZ, R4 ;  /* 0x000000ffff057224 */ /* 0x000fe200078e0004 */
[----:B------:R-:W5:Y:S04]  /*21f0*/  @!P0 LDG.E R34, desc[UR12][R2.64+0x680] ;  /* 0x0006800c02228981 */ /* 0x000f68000c1e1900 */
[----:B------:R-:W5:Y:S04]  /*2200*/  @!P1 LDG.E R38, desc[UR12][R2.64+0x700] ;  /* 0x0007000c02269981 */ /* 0x000f68000c1e1900 */
[----:B------:R-:W5:Y:S04]  /*2210*/  @!P5 LDG.E R42, desc[UR12][R2.64+0x780] ;  /* 0x0007800c022ad981 */ /* 0x000f68000c1e1900 */
[----:B------:R-:W5:Y:S04]  /*2220*/  @!P2 LDG.E R44, desc[UR12][R2.64+0x800] ;  /* 0x0008000c022ca981 */ /* 0x000f68000c1e1900 */
[----:B------:R-:W5:Y:S04]  /*2230*/  @!P3 LDG.E R5, desc[UR12][R2.64+0x880] ;  /* 0x0008800c0205b981 */ /* 0x000f68000c1e1900 */
[----:B------:R-:W5:Y:S01]  /*2240*/  @!P4 LDG.E R4, desc[UR12][R2.64+0x900] ;  /* 0x0009000c0204c981 */ /* 0x000f62000c1e1900 */
[----:B------:R-:W0:Y:S01]  /*2250*/  S2R R35, SR_LANEID ;  /* 0x0000000000237919 */ /* 0x000e220000000000 */
[----:B------:R-:W1:Y:S01]  /*2260*/  S2UR UR5, SR_CgaCtaId ;  /* 0x00000000000579c3 */ /* 0x000e620000008800 */
[----:B------:R-:W-:Y:S01]  /*2270*/  SHF.R.U32.HI R36, RZ, 0x5, R43 ;  /* 0x00000005ff247819 */ /* 0x000fe2000001162b */
[----:B------:R-:W-:-:S02]  /*2280*/  UMOV UR4, 0x400 ;  /* 0x0000040000047882 */ /* 0x000fc40000000000 */
[----:B-1----:R-:W-:Y:S02]  /*2290*/  ULEA UR4, UR5, UR4, 0x18 ;  /* 0x0000000405047291 */ /* 0x002fe4000f8ec0ff */
[----:B0-----:R-:W-:-:S05]  /*22a0*/  IMAD R27, R36, 0x260, R35 ;  /* 0x00000260241b7824 */ /* 0x001fca00078e0223 */
[----:B------:R-:W-:-:S05]  /*22b0*/  LEA R27, R27, UR4, 0x2 ;  /* 0x000000041b1b7c11 */ /* 0x000fca000f8e10ff */
[----:B------:R-:W-:Y:S01]  /*22c0*/  IMAD R26, R35, 0x48, R27 ;  /* 0x00000048231a7824 */ /* 0x000fe200078e021b */
[----:B------:R-:W-:Y:S01]  /*22d0*/  UISETP.NE.AND UP0, UPT, UR6, URZ, UPT ;  /* 0x000000ff0600728c */ /* 0x000fe2000bf05270 */
        /* <DEDUP_REMOVED lines=41> */
[----:B0-----:R-:W-:Y:S02]  /*2570*/  IADD3 R8, PT, PT, R23, R24, R25 ;  /* 0x0000001817087210 */ /* 0x001fe40007ffe019 */
[----:B------:R-:W-:Y:S02]  /*2580*/  ISETP.NE.AND P1, PT, R35, 0x1f, PT ;  /* 0x0000001f2300780c */ /* 0x000fe40003f25270 */
[----:B------:R-:W-:Y:S02]  /*2590*/  IADD3 R8, PT, PT, R33, R34, R8 ;  /* 0x0000002221087210 */ /* 0x000fe40007ffe008 */
[----:B------:R-:W-:Y:S02]  /*25a0*/  ISETP.NE.AND P2, PT, R36, 0xc, PT ;  /* 0x0000000c2400780c */ /* 0x000fe40003f45270 */
[----:B------:R-:W-:Y:S02]  /*25b0*/  IADD3 R8, PT, PT, R31, R32, R8 ;  /* 0x000000201f087210 */ /* 0x000fe40007ffe008 */
[----:B------:R-:W-:-:S02]  /*25c0*/  ISETP.GE.U32.AND P3, PT, R43, 0x20, PT ;  /* 0x000000202b00780c */ /* 0x000fc40003f66070 */
        /* <DEDUP_REMOVED lines=29> */
[----:B------:R-:W-:-:S03]  /*27a0*/  IMAD.IADD R11, R11, 0x1, R10 ;  /* 0x000000010b0b7824 */ /* 0x000fc600078e020a */
        /* <DEDUP_REMOVED lines=16> */
[----:B------:R-:W-:-:S04]  /*28b0*/  ISETP.NE.AND P0, PT, R36, 0x8, PT ;  /* 0x000000082400780c */ /* 0x000fc80003f05270 */
[----:B------:R-:W-:Y:S02]  /*28c0*/  SEL R8, R15, R8, !P0 ;  /* 0x000000080f087207 */ /* 0x000fe40004000000 */
[----:B------:R-:W-:Y:S02]  /*28d0*/  ISETP.NE.AND P0, PT, R36, 0xa, PT ;  /* 0x0000000a2400780c */ /* 0x000fe40003f05270 */
[----:B------:R-:W-:Y:S02]  /*28e0*/  SEL R8, R16, R8, !P1 ;  /* 0x0000000810087207 */ /* 0x000fe40004800000 */
[----:B------:R-:W-:Y:S02]  /*28f0*/  ISETP.NE.AND P1, PT, R36, 0xb, PT ;  /* 0x0000000b2400780c */ /* 0x000fe40003f25270 */
[----:B------:R-:W-:Y:S02]  /*2900*/  SEL R8, R17, R8, !P0 ;  /* 0x0000000811087207 */ /* 0x000fe40004000000 */
[----:B------:R-:W-:-:S02]  /*2910*/  ISETP.NE.AND P0, PT, R35, RZ, PT ;  /* 0x000000ff2300720c */ /* 0x000fc40003f05270 */
[----:B------:R-:W-:Y:S01]  /*2920*/  SEL R8, R18, R8, !P1 ;  /* 0x0000000812087207 */ /* 0x000fe20004800000 */
[----:B------:R-:W-:Y:S01]  /*2930*/  @!P2 IMAD.IADD R8, R19, 0x1, R18 ;  /* 0x000000011308a824 */ /* 0x000fe200078e0212 */
[----:B------:R-:W-:Y:S02]  /*2940*/  SEL R9, R37, RZ, P0 ;  /* 0x000000ff25097207 */ /* 0x000fe40000000000 */
[----:B------:R-:W-:-:S03]  /*2950*/  ISETP.NE.AND P0, PT, R43, RZ, PT ;  /* 0x000000ff2b00720c */ /* 0x000fc60003f05270 */
[----:B------:R-:W-:-:S05]  /*2960*/  @P3 IMAD.IADD R37, R8, 0x1, R9 ;  /* 0x0000000108253824 */ /* 0x000fca00078e0209 */
[----:B------:R-:W-:Y:S01]  /*2970*/  SEL R8, R37, RZ, P0 ;  /* 0x000000ff25087207 */ /* 0x000fe20000000000 */
[----:B------:R-:W-:Y:S06]  /*2980*/  BRA `(.L_x_24) ;  /* 0x0000000c005c7947 */ /* 0x000fec0003800000 */
.L_x_23:
[----:B0-----:R-:W-:Y:S02]  /*2990*/  IADD3 R8, PT, PT, R23, R24, R25 ;  /* 0x0000001817087210 */ /* 0x001fe40007ffe019 */
[----:B------:R-:W-:Y:S02]  /*29a0*/  ISETP.NE.AND P1, PT, R35, 0x1f, PT ;  /* 0x0000001f2300780c */ /* 0x000fe40003f25270 */
[----:B------:R-:W-:Y:S02]  /*29b0*/  IADD3 R8, PT, PT, R33, R34, R8 ;  /* 0x0000002221087210 */ /* 0x000fe40007ffe008 */
        /* <DEDUP_REMOVED lines=59> */
[----:B------:R-:W-:Y:S01]  /*2d70*/  ISETP.GT.U32.AND P0, PT, R43, 0x1f, PT ;  /* 0x0000001f2b00780c */ /* 0x000fe20003f04070 */
        /* <DEDUP_REMOVED lines=22> */
.L_x_70:
[----:B------:R-:W-:Y:S05]  /*2ee0*/  @!P0 BRA `(.L_x_27) ;  /* 0x0000000000248947 */ /* 0x000fea0003800000 */
[----:B------:R-:W-:-:S07]  /*2ef0*/  IMAD.MOV.U32 R9, RZ, RZ, 0x1de ;  /* 0x000001deff097424 */ /* 0x000fce00078e00ff */
.L_x_29:
[----:B------:R-:W-:Y:S05]  /*2f00*/  NANOSLEEP R9 ;  /* 0x000000090000735d */ /* 0x000fea0003800000 */
[----:B------:R-:W2:Y:S01]  /*2f10*/  LD.E.64.STRONG.GPU R14, desc[UR12][R16.64+0x100] ;  /* 0x0001000c100e7980 */ /* 0x000ea2000c10fb00 */
[----:B------:R-:W-:Y:S01]  /*2f20*/  UMOV UR5, 0xffffffff ;  /* 0xffffffff00057882 */ /* 0x000fe20000000000 */
[----:B------:R-:W-:Y:S02]  /*2f30*/  SHF.R.U32.HI R9, RZ, 0x1, R9 ;  /* 0x00000001ff097819 */ /* 0x000fe40000011609 */
[----:B--2---:R-:W-:Y:S01]  /*2f40*/  ISETP.NE.AND P0, PT, R14, 0x63, PT ;  /* 0x000000630e00780c */ /* 0x004fe20003f05270 */
[----:B------:R-:W-:-:S12]  /*2f50*/  BRA.DIV UR5, `(.L_x_28) ;  /* 0x0000001a05687947 */ /* 0x000fd8000b800000 */
[----:B------:R-:W-:-:S13]  /*2f60*/  VOTE.ANY P0, !P0 ;  /* 0x0000000000ff7806 */ /* 0x000fda0004000100 */
.L_x_73:
[----:B------:R-:W-:Y:S05]  /*2f70*/  @P0 BRA `(.L_x_29) ;  /* 0xfffffffc00e00947 */ /* 0x000fea000383ffff */
.L_x_27:
[----:B------:R-:W-:Y:S01]  /*2f80*/  UMOV UR5, 0xffffffff ;  /* 0xffffffff00057882 */ /* 0x000fe20000000000 */
[----:B------:R-:W-:Y:S02]  /*2f90*/  ISETP.NE.AND P2, PT, R14, 0x65, PT ;  /* 0x000000650e00780c */ /* 0x000fe40003f45270 */
[----:B------:R-:W-:Y:S11]  /*2fa0*/  BRA.DIV UR5, `(.L_x_30) ;  /* 0x0000001a05747947 */ /* 0x000ff6000b800000 */
[----:B------:R-:W0:Y:S01]  /*2fb0*/  S2R R42, SR_GEMASK ;  /* 0x00000000002a7919 */ /* 0x000e220000003c00 */
[----:B------:R-:W-:Y:S01]  /*2fc0*/  VOTE.ANY R8, PT, !P2 ;  /* 0x0000000000087806 */ /* 0x000fe200050e0100 */
[----:B------:R-:W-:-:S03]  /*2fd0*/  VIADD R19, R35, 0x2 ;  /* 0x0000000223137836 */ /* 0x000fc60000000000 */
[----:B0-----:R-:W-:-:S05]  /*2fe0*/  LOP3.LUT R8, R8, 0x80000000, R42, 0xec, !PT ;  /* 0x8000000008087812 */ /* 0x001fca00078eec2a */
[----:B------:R-:W-:-:S05]  /*2ff0*/  VIADD R9, R8, 0xffffffff ;  /* 0xffffffff08097836 */ /* 0x000fca0000000000 */
[----:B------:R-:W-:-:S04]  /*3000*/  LOP3.LUT R9, R8, R9, RZ, 0xc, !PT ;  /* 0x0000000908097212 */ /* 0x000fc800078e0cff */
[----:B------:R0:W1:Y:S02]  /*3010*/  POPC R38, R9 ;  /* 0x0000000900267309 */ /* 0x0000640000000000 */
[C---:B0-----:R-:W-:Y:S01]  /*3020*/  VIADD R9, R35.reuse, 0x4 ;  /* 0x0000000423097836 */ /* 0x041fe20000000000 */
[----:B-1----:R-:W0:Y:S01]  /*3030*/  SHFL.DOWN PT, R16, R15, 0x1, R38 ;  /* 0x082000000f107989 */ /* 0x002e2200000e0026 */
[----:B------:R-:W-:-:S04]  /*3040*/  ISETP.GE.AND P0, PT, R35, R38, PT ;  /* 0x000000262300720c */ /* 0x000fc80003f06270 */
[----:B0-----:R-:W-:Y:S02]  /*3050*/  SEL R16, R16, RZ, !P0 ;  /* 0x000000ff10107207 */ /* 0x001fe40004000000 */
[----:B------:R-:W-:-:S03]  /*3060*/  ISETP.GT.AND P0, PT, R19, R38, PT ;  /* 0x000000261300720c */ /* 0x000fc60003f04270 */
[----:B------:R-:W-:Y:S02]  /*3070*/  IMAD.IADD R17, R16, 0x1, R15 ;  /* 0x0000000110117824 */ /* 0x000fe400078e020f */
[----:B------:R-:W-:-:S03]  /*3080*/  VIADD R15, R35, 0x10 ;  /* 0x00000010230f7836 */ /* 0x000fc60000000000 */
[----:B------:R-:W0:Y:S02]  /*3090*/  SHFL.DOWN PT, R16, R17, 0x2, R38 ;  /* 0x0840000011107989 */ /* 0x000e2400000e0026 */
[-C--:B------:R-:W-:Y:S02]  /*30a0*/  ISETP.GT.AND P2, PT, R15, R38.reuse, PT ;  /* 0x000000260f00720c */ /* 0x080fe40003f44270 */
[----:B0-----:R-:W-:Y:S02]  /*30b0*/  SEL R16, R16, RZ, !P0 ;  /* 0x000000ff10107207 */ /* 0x001fe40004000000 */
[----:B------:R-:W-:Y:S01]  /*30c0*/  ISETP.GT.AND P0, PT, R9, R38, PT ;  /* 0x000000260900720c */ /* 0x000fe20003f04270 */
[----:B------:R-:W-:Y:S02]  /*30d0*/  VIADD R9, R35, 0x8 ;  /* 0x0000000823097836 */ /* 0x000fe40000000000 */
[----:B------:R-:W-:-:S05]  /*30e0*/  IMAD.IADD R19, R17, 0x1, R16 ;  /* 0x0000000111137824 */ /* 0x000fca00078e0210 */
[----:B------:R-:W0:Y:S02]  /*30f0*/  SHFL.DOWN PT, R16, R19, 0x4, R38 ;  /* 0x0880000013107989 */ /* 0x000e2400000e0026 */
[----:B0-----:R-:W-:Y:S02]  /*3100*/  SEL R16, R16, RZ, !P0 ;  /* 0x000000ff10107207 */ /* 0x001fe40004000000 */
[----:B------:R-:W-:Y:S02]  /*3110*/  ISETP.GT.AND P0, PT, R9, R38, PT ;  /* 0x000000260900720c */ /* 0x000fe40003f04270 */
[----:B------:R-:W0:Y:S01]  /*3120*/  LDC.64 R8, c[0x0][0x390] ;  /* 0x0000e400ff087b82 */ /* 0x000e220000000a00 */
[----:B------:R-:W-:-:S05]  /*3130*/  IMAD.IADD R37, R19, 0x1, R16 ;  /* 0x0000000113257824 */ /* 0x000fca00078e0210 */
[----:B------:R-:W1:Y:S01]  /*3140*/  SHFL.DOWN PT, R16, R37, 0x8, R38 ;  /* 0x0900000025107989 */ /* 0x000e6200000e0026 */
[----:B0-----:R-:W-:Y:S02]  /*3150*/  IADD3 R36, P3, PT, R8, 0x100, RZ ;  /* 0x0000010008247810 */ /* 0x001fe40007f7e0ff */
[----:B-1----:R-:W-:Y:S02]  /*3160*/  SEL R16, R16, RZ, !P0 ;  /* 0x000000ff10107207 */ /* 0x002fe40004000000 */
[----:B------:R-:W-:-:S03]  /*3170*/  ISETP.NE.AND P0, PT, R14, 0x65, PT ;  /* 0x000000650e00780c */ /* 0x000fc60003f05270 */
[----:B------:R-:W-:Y:S02]  /*3180*/  IMAD.IADD R17, R37, 0x1, R16 ;  /* 0x0000000125117824 */ /* 0x000fe400078e0210 */
[----:B------:R-:W-:-:S03]  /*3190*/  IMAD.X R37, RZ, RZ, R9, P3 ;  /* 0x000000ffff257224 */ /* 0x000fc600018e0609 */
[----:B------:R-:W0:Y:S05]  /*31a0*/  SHFL.DOWN PT, R16, R17, 0x10, R38 ;  /* 0x0a00000011107989 */ /* 0x000e2a00000e0026 */
[----:B------:R-:W-:Y:S02]  /*31b0*/  VOTE.ALL P0, P0 ;  /* 0x0000000000ff7806 */ /* 0x000fe40000000000 */
[----:B0-----:R-:W-:-:S05]  /*31c0*/  SEL R16, R16, RZ, !P2 ;  /* 0x000000ff10107207 */ /* 0x001fca0005000000 */
[----:B------:R-:W-:-:S07]  /*31d0*/  IMAD.IADD R19, R17, 0x1, R16 ;  /* 0x0000000111137824 */ /* 0x000fce00078e0210 */
.L_x_82:
[----:B------:R-:W-:Y:S05]  /*31e0*/  @!P0 BRA `(.L_x_31) ;  /* 0x0000000000e48947 */ /* 0x000fea0003800000 */
[----:B------:R-:W-:-:S07]  /*31f0*/  IMAD.MOV.U32 R38, RZ, RZ, 0x1de ;  /* 0x000001deff267424 */ /* 0x000fce00078e00ff */
.L_x_37:
        /* <DEDUP_REMOVED lines=10> */
.L_x_85:
[----:B------:R-:W-:Y:S05]  /*32a0*/  @!P0 BRA `(.L_x_33) ;  /* 0x0000000000248947 */ /* 0x000fea0003800000 */
[----:B------:R-:W-:-:S07]  /*32b0*/  IMAD.MOV.U32 R9, RZ, RZ, R38 ;  /* 0x000000ffff097224 */ /* 0x000fce00078e0026 */
.L_x_35:
[----:B------:R-:W-:Y:S05]  /*32c0*/  NANOSLEEP R9 ;  /* 0x000000090000735d */ /* 0x000fea0003800000 */
[----:B------:R-:W2:Y:S01]  /*32d0*/  LD.E.64.STRONG.GPU R14, desc[UR12][R16.64+-0x100] ;  /* 0xffff000c100e7980 */ /* 0x000ea2000c10fb00 */
[----:B------:R-:W-:Y:S01]  /*32e0*/  UMOV UR5, 0xffffffff ;  /* 0xffffffff00057882 */ /* 0x000fe20000000000 */
[----:B------:R-:W-:Y:S02]  /*32f0*/  SHF.R.U32.HI R9, RZ, 0x1, R9 ;  /* 0x00000001ff097819 */ /* 0x000fe40000011609 */
[----:B--2---:R-:W-:Y:S01]  /*3300*/  ISETP.NE.AND P0, PT, R14, 0x63, PT ;  /* 0x000000630e00780c */ /* 0x004fe20003f05270 */
[----:B------:R-:W-:-:S12]  /*3310*/  BRA.DIV UR5, `(.L_x_34) ;  /* 0x0000001a05c07947 */ /* 0x000fd8000b800000 */
[----:B------:R-:W-:-:S13]  /*3320*/  VOTE.ANY P0, !P0 ;  /* 0x0000000000ff7806 */ /* 0x000fda0004000100 */
.L_x_88:
[----:B------:R-:W-:Y:S05]  /*3330*/  @P0 BRA `(.L_x_35) ;  /* 0xfffffffc00e00947 */ /* 0x000fea000383ffff */
.L_x_33:
[----:B------:R-:W-:Y:S01]  /*3340*/  UMOV UR5, 0xffffffff ;  /* 0xffffffff00057882 */ /* 0x000fe20000000000 */
[----:B------:R-:W-:Y:S02]  /*3350*/  ISETP.NE.AND P0, PT, R14, 0x65, PT ;  /* 0x000000650e00780c */ /* 0x000fe40003f05270 */
[----:B------:R-:W-:Y:S11]  /*3360*/  BRA.DIV UR5, `(.L_x_36) ;  /* 0x0000001a05cc7947 */ /* 0x000ff6000b800000 */
[----:B------:R-:W-:Y:S01]  /*3370*/  VOTE.ANY R8, PT, !P0 ;  /* 0x0000000000087806 */ /* 0x000fe200040e0100 */
[----:B------:R-:W-:-:S03]  /*3380*/  VIADD R18, R18, 0xffffffe0 ;  /* 0xffffffe012127836 */ /* 0x000fc60000000000 */
[----:B------:R-:W-:-:S05]  /*3390*/  LOP3.LUT R8, R8, 0x80000000, R42, 0xec, !PT ;  /* 0x8000000008087812 */ /* 0x000fca00078eec2a */
[----:B------:R-:W-:-:S05]  /*33a0*/  VIADD R9, R8, 0xffffffff ;  /* 0xffffffff08097836 */ /* 0x000fca0000000000 */
[----:B------:R-:W-:Y:S01]  /*33b0*/  LOP3.LUT R9, R8, R9, RZ, 0xc, !PT ;  /* 0x0000000908097212 */ /* 0x000fe200078e0cff */
[----:B------:R-:W-:-:S05]  /*33c0*/  VIADD R8, R35, 0x2 ;  /* 0x0000000223087836 */ /* 0x000fca0000000000 */
[----:B------:R-:W0:Y:S02]  /*33d0*/  POPC R9, R9 ;  /* 0x0000000900097309 */ /* 0x000e240000000000 */
[----:B0-----:R-:W0:Y:S01]  /*33e0*/  SHFL.DOWN PT, R16, R15, 0x1, R9 ;  /* 0x082000000f107989 */ /* 0x001e2200000e0009 */
[----:B------:R-:W-:-:S04]  /*33f0*/  ISETP.GE.AND P0, PT, R35, R9, PT ;  /* 0x000000092300720c */ /* 0x000fc80003f06270 */
[----:B0-----:R-:W-:Y:S02]  /*3400*/  SEL R16, R16, RZ, !P0 ;  /* 0x000000ff10107207 */ /* 0x001fe40004000000 */
[----:B------:R-:W-:Y:S01]  /*3410*/  ISETP.GT.AND P0, PT, R8, R9, PT ;  /* 0x000000090800720c */ /* 0x000fe20003f04270 */
[----:B------:R-:W-:Y:S02]  /*3420*/  VIADD R8, R35, 0x4 ;  /* 0x0000000423087836 */ /* 0x000fe40000000000 */
[----:B------:R-:W-:-:S05]  /*3430*/  IMAD.IADD R44, R16, 0x1, R15 ;  /* 0x00000001102c7824 */ /* 0x000fca00078e020f */
[----:B------:R-:W0:Y:S02]  /*3440*/  SHFL.DOWN PT, R16, R44, 0x2, R9 ;  /* 0x084000002c107989 */ /* 0x000e2400000e0009 */
        /* <DEDUP_REMOVED lines=8> */
[----:B------:R-:W-:-:S03]  /*34d0*/  IMAD.IADD R45, R17, 0x1, R16 ;  /* 0x00000001112d7824 */ /* 0x000fc600078e0210 */
[----:B------:R-:W-:Y:S02]  /*34e0*/  ISETP.GT.AND P2, PT, R8, R9, PT ;  /* 0x000000090800720c */ /* 0x000fe40003f44270 */
        /* <DEDUP_REMOVED lines=8> */
.L_x_97:
[----:B------:R-:W-:Y:S05]  /*3570*/  @P0 BRA `(.L_x_37) ;  /* 0xfffffffc00200947 */ /* 0x000fea000383ffff */
.L_x_31:
        /* <DEDUP_REMOVED lines=15> */
.L_x_25:
[----:B------:R-:W-:Y:S05]  /*3670*/  WARPSYNC.ALL ;  /* 0x0000000000007948 */ /* 0x000fea0003800000 */
[----:B------:R-:W0:Y:S08]  /*3680*/  S2UR UR5, SR_CgaCtaId ;  /* 0x00000000000579c3 */ /* 0x000e300000008800 */
[----:B------:R-:W-:Y:S01]  /*3690*/  BAR.SYNC.DEFER_BLOCKING 0x0 ;  /* 0x0000000000007b1d */ /* 0x000fe20000010000 */
[----:B------:R-:W-:-:S05]  /*36a0*/  ISETP.NE.AND P0, PT, R43, RZ, PT ;  /* 0x000000ff2b00720c */ /* 0x000fca0003f05270 */
[----:B------:R-:W-:Y:S02]  /*36b0*/  UMOV UR4, 0x400 ;  /* 0x0000040000047882 */ /* 0x000fe40000000000 */
[----:B0-----:R-:W-:-:S09]  /*36c0*/  ULEA UR4, UR5, UR4, 0x18 ;  /* 0x0000000405047291 */ /* 0x001fd2000f8ec0ff */
[----:B------:R-:W0:Y:S02]  /*36d0*/  LDS R9, [UR4+0x54] ;  /* 0x00005404ff097984 */ /* 0x000e240008000800 */
[----:B0-----:R-:W-:-:S05]  /*36e0*/  SEL R9, R9, RZ, P0 ;  /* 0x000000ff09097207 */ /* 0x001fca0000000000 */
[----:B------:R-:W-:-:S07]  /*36f0*/  IMAD.IADD R8, R9, 0x1, R8 ;  /* 0x0000000109087824 */ /* 0x000fce00078e0208 */
.L_x_24:
[----:B------:R-:W-:Y:S01]  /*3700*/  IMAD.IADD R25, R25, 0x1, R8 ;  /* 0x0000000119197824 */ /* 0x000fe200078e0208 */
[----:B------:R-:W-:Y:S01]  /*3710*/  BAR.SYNC.DEFER_BLOCKING 0x0 ;  /* 0x0000000000007b1d */ /* 0x000fe20000010000 */
[----:B------:R-:W-:Y:S01]  /*3720*/  ISETP.NE.AND P0, PT, R43, RZ, PT ;  /* 0x000000ff2b00720c */ /* 0x000fe20003f05270 */
[----:B-1----:R-:W-:Y:S02]  /*3730*/  IMAD.U32 R10, RZ, RZ, UR7 ;  /* 0x00000007ff0a7e24 */ /* 0x002fe4000f8e00ff */
[----:B------:R-:W-:Y:S02]  /*3740*/  IMAD.IADD R24, R24, 0x1, R25 ;  /* 0x0000000118187824 */ /* 0x000fe400078e0219 */
[----:B------:R-:W0:Y:S02]  /*3750*/  LDCU.64 UR8, c[0x0][0x388] ;  /* 0x00007100ff0877ac */ /* 0x000e240008000a00 */
[----:B------:R-:W-:-:S04]  /*3760*/  IMAD.IADD R23, R23, 0x1, R24 ;  /* 0x0000000117177824 */ /* 0x000fc800078e0218 */
[----:B------:R-:W-:-:S04]  /*3770*/  IMAD.IADD R34, R34, 0x1, R23 ;  /* 0x0000000122227824 */ /* 0x000fc800078e0217 */
[----:B------:R-:W-:-:S04]  /*3780*/  IMAD.IADD R33, R33, 0x1, R34 ;  /* 0x0000000121217824 */ /* 0x000fc800078e0222 */
[----:B------:R-:W-:-:S04]  /*3790*/  IMAD.IADD R32, R32, 0x1, R33 ;  /* 0x0000000120207824 */ /* 0x000fc800078e0221 */
[----:B------:R-:W-:Y:S01]  /*37a0*/  IMAD.IADD R31, R31, 0x1, R32 ;  /* 0x000000011f1f7824 */ /* 0x000fe200078e0220 */
[----:B------:R-:W-:Y:S03]  /*37b0*/  STS [R26], R25 ;  /* 0x000000191a007388 */ /* 0x000fe60000000800 */
        /* <DEDUP_REMOVED lines=27> */
[----:B------:R1:W-:Y:S04]  /*3970*/  STS [R26+0x40], R3 ;  /* 0x000040031a007388 */ /* 0x0003e80000000800 */
[----:B------:R-:W-:Y:S04]  /*3980*/  STS [R26+0x44], R9 ;  /* 0x000044091a007388 */ /* 0x000fe80000000800 */
[----:B------:R-:W-:Y:S01]  /*3990*/  STS [R26+0x48], R11 ;  /* 0x0000480b1a007388 */ /* 0x000fe20000000800 */
[----:B------:R-:W-:-:S03]  /*39a0*/  NOP ;  /* 0x0000000000007918 */ /* 0x000fc60000000000 */
[----:B------:R-:W-:Y:S04]  /*39b0*/  LDS R33, [R27] ;  /* 0x000000001b217984 */ /* 0x000fe80000000800 */
[----:B------:R-:W-:Y:S04]  /*39c0*/  LDS R35, [R27+0x80] ;  /* 0x000080001b237984 */ /* 0x000fe80000000800 */
        /* <DEDUP_REMOVED lines=17> */
[----:B------:R2:W-:Y:S01]  /*3ae0*/  @!P0 STS [UR4+0x7b80], R10 ;  /* 0x007b800aff008988 */ /* 0x0005e20008000804 */
[----:B------:R-:W-:Y:S01]  /*3af0*/  BAR.SYNC.DEFER_BLOCKING 0x0 ;  /* 0x0000000000007b1d */ /* 0x000fe20000010000 */
[----:B-1----:R-:W-:-:S05]  /*3b00*/  IADD3 R3, P0, PT, R28, UR10, RZ ;  /* 0x0000000a1c037c10 */ /* 0x002fca000ff1e0ff */
[----:B------:R-:W1:Y:S01]  /*3b10*/  S2R R2, SR_TID.X ;  /* 0x0000000000027919 */ /* 0x000e620000002100 */
[----:B------:R-:W3:Y:S01]  /*3b20*/  LDS R29, [UR4+0x7b80] ;  /* 0x007b8004ff1d7984 */ /* 0x000ee20008000800 */
[C---:B-1----:R-:W-:Y:S02]  /*3b30*/  LOP3.LUT R4, R2.reuse, 0x3e0, RZ, 0xc0, !PT ;  /* 0x000003e002047812 */ /* 0x042fe400078ec0ff */
[----:B------:R-:W-:-:S05]  /*3b40*/  LOP3.LUT R2, R2, 0x1f, RZ, 0xc0, !PT ;  /* 0x0000001f02027812 */ /* 0x000fca00078ec0ff */
[----:B------:R-:W-:Y:S02]  /*3b50*/  IMAD R6, R4, 0x13, R2 ;  /* 0x0000001304067824 */ /* 0x000fe400078e0202 */
[----:B------:R-:W-:Y:S01]  /*3b60*/  IMAD.X R4, RZ, RZ, UR11, P0 ;  /* 0x0000000bff047e24 */ /* 0x000fe200080e06ff */
[C---:B0-----:R-:W-:Y:S01]  /*3b70*/  LEA R2, P0, R3.reuse, UR8, 0x2 ;  /* 0x0000000803027c11 */ /* 0x041fe2000f8010ff */
[C---:B------:R-:W-:Y:S02]  /*3b80*/  VIADD R8, R6.reuse, 0x20 ;  /* 0x0000002006087836 */ /* 0x040fe40000000000 */
[C---:B--2---:R-:W-:Y:S01]  /*3b90*/  VIADD R10, R6.reuse, 0xa0 ;  /* 0x000000a0060a7836 */ /* 0x044fe20000000000 */
[----:B------:R-:W-:Y:S01]  /*3ba0*/  LEA.HI.X R3, R3, UR9, R4, 0x2, P0 ;  /* 0x0000000903037c11 */ /* 0x000fe200080f1404 */
[----:B------:R-:W-:Y:S01]  /*3bb0*/  VIADD R4, R6, 0x40 ;  /* 0x0000004006047836 */ /* 0x000fe20000000000 */
[-C--:B---3--:R-:W-:Y:S02]  /*3bc0*/  ISETP.GE.AND P1, PT, R28, R29.reuse, PT ;  /* 0x0000001d1c00720c */ /* 0x088fe40003f26270 */
[-C--:B------:R-:W-:Y:S01]  /*3bd0*/  ISETP.GE.AND P2, PT, R8, R29.reuse, PT ;  /* 0x0000001d0800720c */ /* 0x080fe20003f46270 */
[----:B------:R-:W-:Y:S01]  /*3be0*/  VIADD R8, R6, 0x60 ;  /* 0x0000006006087836 */ /* 0x000fe20000000000 */
[-C--:B------:R-:W-:Y:S01]  /*3bf0*/  ISETP.GE.AND P3, PT, R4, R29.reuse, PT ;  /* 0x0000001d0400720c */ /* 0x080fe20003f66270 */
[----:B------:R-:W-:Y:S01]  /*3c00*/  VIADD R4, R6, 0x80 ;  /* 0x0000008006047836 */ /* 0x000fe20000000000 */
[----:B------:R-:W-:-:S02]  /*3c10*/  ISETP.GE.AND P6, PT, R10, R29, PT ;  /* 0x0000001d0a00720c */ /* 0x000fc40003fc6270 */
[-C--:B------:R-:W-:Y:S01]  /*3c20*/  ISETP.GE.AND P4, PT, R8, R29.reuse, PT ;  /* 0x0000001d0800720c */ /* 0x080fe20003f86270 */
[----:B------:R-:W-:Y:S01]  /*3c30*/  VIADD R8, R6, 0xc0 ;  /* 0x000000c006087836 */ /* 0x000fe20000000000 */
[-C--:B------:R-:W-:Y:S01]  /*3c40*/  ISETP.GE.AND P5, PT, R4, R29.reuse, PT ;  /* 0x0000001d0400720c */ /* 0x080fe20003fa6270 */
[----:B------:R-:W-:Y:S02]  /*3c50*/  VIADD R4, R6, 0xe0 ;  /* 0x000000e006047836 */ /* 0x000fe40000000000 */
[----:B------:R0:W-:Y:S01]  /*3c60*/  @!P1 STG.E desc[UR12][R2.64], R33 ;  /* 0x0000002102009986 */ /* 0x0001e2000c10190c */
[-C--:B------:R-:W-:Y:S01]  /*3c70*/  ISETP.GE.AND P0, PT, R8, R29.reuse, PT ;  /* 0x0000001d0800720c */ /* 0x080fe20003f06270 */
[----:B------:R-:W-:Y:S01]  /*3c80*/  VIADD R8, R6, 0x140 ;  /* 0x0000014006087836 */ /* 0x000fe20000000000 */
[-C--:B------:R-:W-:Y:S01]  /*3c90*/  ISETP.GE.AND P1, PT, R4, R29.reuse, PT ;  /* 0x0000001d0400720c */ /* 0x080fe20003f26270 */
[----:B------:R-:W-:Y:S01]  /*3ca0*/  VIADD R4, R6, 0x120 ;  /* 0x0000012006047836 */ /* 0x000fe20000000000 */
[----:B------:R0:W-:Y:S04]  /*3cb0*/  @!P3 STG.E desc[UR12][R2.64+0x100], R37 ;  /* 0x000100250200b986 */ /* 0x0001e8000c10190c */
[----:B------:R0:W-:Y:S01]  /*3cc0*/  @!P4 STG.E desc[UR12][R2.64+0x180], R39 ;  /* 0x000180270200c986 */ /* 0x0001e2000c10190c */
[-C--:B------:R-:W-:Y:S01]  /*3cd0*/  ISETP.GE.AND P3, PT, R4, R29.reuse, PT ;  /* 0x0000001d0400720c */ /* 0x080fe20003f66270 */
[----:B------:R-:W-:Y:S01]  /*3ce0*/  VIADD R4, R6, 0x160 ;  /* 0x0000016006047836 */ /* 0x000fe20000000000 */
[-C--:B------:R-:W-:Y:S01]  /*3cf0*/  ISETP.GE.AND P4, PT, R8, R29.reuse, PT ;  /* 0x0000001d0800720c */ /* 0x080fe20003f86270 */
[----:B------:R-:W-:Y:S01]  /*3d00*/  VIADD R8, R6, 0x180 ;  /* 0x0000018006087836 */ /* 0x000fe20000000000 */
[----:B------:R0:W-:Y:S01]  /*3d10*/  @!P2 STG.E desc[UR12][R2.64+0x80], R35 ;  /* 0x000080230200a986 */ /* 0x0001e2000c10190c */
[----:B------:R-:W-:-:S03]  /*3d20*/  ISETP.GE.AND P2, PT, R41, R29, PT ;  /* 0x0000001d2900720c */ /* 0x000fc60003f46270 */
[----:B------:R0:W-:Y:S01]  /*3d30*/  @!P5 STG.E desc[UR12][R2.64+0x200], R43 ;  /* 0x0002002b0200d986 */ /* 0x0001e2000c10190c */
[-C--:B------:R-:W-:Y:S01]  /*3d40*/  ISETP.GE.AND P5, PT, R4, R29.reuse, PT ;  /* 0x0000001d0400720c */ /* 0x080fe20003fa6270 */
[----:B------:R-:W-:Y:S02]  /*3d50*/  VIADD R4, R6, 0x1a0 ;  /* 0x000001a006047836 */ /* 0x000fe40000000000 */
[----:B------:R0:W-:Y:S01]  /*3d60*/  @!P6 STG.E desc[UR12][R2.64+0x280], R45 ;  /* 0x0002802d0200e986 */ /* 0x0001e2000c10190c */
[-C--:B------:R-:W-:Y:S01]  /*3d70*/  ISETP.GE.AND P6, PT, R8, R29.reuse, PT ;  /* 0x0000001d0800720c */ /* 0x080fe20003fc6270 */
[----:B------:R-:W-:Y:S02]  /*3d80*/  VIADD R8, R6, 0x1c0 ;  /* 0x000001c006087836 */ /* 0x000fe40000000000 */
[----:B------:R0:W-:Y:S01]  /*3d90*/  @!P0 STG.E desc[UR12][R2.64+0x300], R0 ;  /* 0x0003000002008986 */ /* 0x0001e2000c10190c */
[----:B------:R-:W-:Y:S01]  /*3da0*/  ISETP.GE.AND P0, PT, R4, R29, PT ;  /* 0x0000001d0400720c */ /* 0x000fe20003f06270 */
[----:B------:R-:W-:-:S02]  /*3db0*/  VIADD R4, R6, 0x1e0 ;  /* 0x000001e006047836 */ /* 0x000fc40000000000 */
[----:B------:R0:W-:Y:S01]  /*3dc0*/  @!P1 STG.E desc[UR12][R2.64+0x380], R31 ;  /* 0x0003801f02009986 */ /* 0x0001e2000c10190c */
[-C--:B------:R-:W-:Y:S01]  /*3dd0*/  ISETP.GE.AND P1, PT, R8, R29.reuse, PT ;  /* 0x0000001d0800720c */ /* 0x080fe20003f26270 */
[C---:B------:R-:W-:Y:S02]  /*3de0*/  VIADD R8, R6.reuse, 0x200 ;  /* 0x0000020006087836 */ /* 0x040fe40000000000 */
[----:B------:R-:W-:Y:S01]  /*3df0*/  VIADD R6, R6, 0x220 ;  /* 0x0000022006067836 */ /* 0x000fe20000000000 */
[----:B------:R0:W-:Y:S01]  /*3e00*/  @!P2 STG.E desc[UR12][R2.64+0x400], R23 ;  /* 0x000400170200a986 */ /* 0x0001e2000c10190c */
[----:B------:R-:W-:-:S03]  /*3e10*/  ISETP.GE.AND P2, PT, R4, R29, PT ;  /* 0x0000001d0400720c */ /* 0x000fc60003f46270 */
[----:B------:R0:W-:Y:S01]  /*3e20*/  @!P3 STG.E desc[UR12][R2.64+0x480], R19 ;  /* 0x000480130200b986 */ /* 0x0001e2000c10190c */
[----:B------:R-:W-:-:S03]  /*3e30*/  ISETP.GE.AND P3, PT, R8, R29, PT ;  /* 0x0000001d0800720c */ /* 0x000fc60003f66270 */
[----:B------:R0:W-:Y:S01]  /*3e40*/  @!P4 STG.E desc[UR12][R2.64+0x500], R21 ;  /* 0x000500150200c986 */ /* 0x0001e2000c10190c */
[----:B------:R-:W-:-:S03]  /*3e50*/  ISETP.GE.AND P4, PT, R6, R29, PT ;  /* 0x0000001d0600720c */ /* 0x000fc60003f86270 */
[----:B------:R0:W-:Y:S01]  /*3e60*/  @!P5 STG.E desc[UR12][R2.64+0x580], R17 ;  /* 0x000580110200d986 */ /* 0x0001e2000c10190c */
[----:B------:R-:W-:-:S03]  /*3e70*/  ISETP.GE.AND P5, PT, R40, R29, PT ;  /* 0x0000001d2800720c */ /* 0x000fc60003fa6270 */
[----:B------:R0:W-:Y:S04]  /*3e80*/  @!P6 STG.E desc[UR12][R2.64+0x600], R15 ;  /* 0x0006000f0200e986 */ /* 0x0001e8000c10190c */
[----:B------:R0:W-:Y:S04]  /*3e90*/  @!P0 STG.E desc[UR12][R2.64+0x680], R13 ;  /* 0x0006800d02008986 */ /* 0x0001e8000c10190c */
[----:B------:R0:W-:Y:S04]  /*3ea0*/  @!P1 STG.E desc[UR12][R2.64+0x700], R11 ;  /* 0x0007000b02009986 */ /* 0x0001e8000c10190c */
[----:B------:R0:W-:Y:S04]  /*3eb0*/  @!P2 STG.E desc[UR12][R2.64+0x780], R9 ;  /* 0x000780090200a986 */ /* 0x0001e8000c10190c */
[----:B------:R0:W-:Y:S04]  /*3ec0*/  @!P3 STG.E desc[UR12][R2.64+0x800], R7 ;  /* 0x000800070200b986 */ /* 0x0001e8000c10190c */
[----:B------:R0:W-:Y:S01]  /*3ed0*/  @!P4 STG.E desc[UR12][R2.64+0x880], R5 ;  /* 0x000880050200c986 */ /* 0x0001e2000c10190c */
[----:B------:R-:W-:Y:S05]  /*3ee0*/  @P5 EXIT ;  /* 0x000000000000594d */ /* 0x000fea0003800000 */
[----:B------:R-:W-:Y:S01]  /*3ef0*/  STG.E desc[UR12][R2.64+0x900], R25 ;  /* 0x0009001902007986 */ /* 0x000fe2000c10190c */
[----:B------:R-:W-:Y:S05]  /*3f00*/  EXIT ;  /* 0x000000000000794d */ /* 0x000fea0003800000 */
.L_x_11:
[----:B------:R-:W-:Y:S01]  /*3f10*/  BSSY B1, `(.L_x_38) ;  /* 0x0000006000017945 */ /* 0x000fe20003800000 */
[----:B------:R-:W-:Y:S01]  /*3f20*/  PLOP3.LUT P0, PT, P0, PT, PT, 0x8, 0x80 ;  /* 0x000000000080781c */ /* 0x000fe2000070e170 */
[----:B------:R-:W-:-:S12]  /*3f30*/  IMAD.MOV.U32 R8, RZ, RZ, -0x1 ;  /* 0xffffffffff087424 */ /* 0x000fd800078e00ff */
[----:B------:R-:W-:Y:S05]  /*3f40*/  WARPSYNC.COLLECTIVE R8, `(.L_x_39) ;  /* 0x0000000008087348 */ /* 0x000fea0003c00000 */
[----:B------:R-:W-:Y:S01]  /*3f50*/  VOTE.ANY P0, P0 ;  /* 0x0000000000ff7806 */ /* 0x000fe20000000100 */
[----:B------:R-:W-:-:S12]  /*3f60*/  ENDCOLLECTIVE ;  /* 0x000000000000791b */ /* 0x000fd80003800000 */
.L_x_39:
[----:B------:R-:W-:Y:S05]  /*3f70*/  BSYNC B1 ;  /* 0x0000000000017941 */ /* 0x000fea0003800000 */
.L_x_38:
[----:B------:R-:W-:Y:S05]  /*3f80*/  BRA `(.L_x_40) ;  /* 0xffffffd000087947 */ /* 0x000fea000383ffff */
.L_x_13:
[----:B------:R-:W-:Y:S01]  /*3f90*/  BSSY B1, `(.L_x_41) ;  /* 0x0000006000017945 */ /* 0x000fe20003800000 */
[----:B------:R-:W-:Y:S01]  /*3fa0*/  PLOP3.LUT P0, PT, P0, PT, PT, 0x8, 0x80 ;  /* 0x000000000080781c */ /* 0x000fe2000070e170 */
[----:B------:R-:W-:-:S12]  /*3fb0*/  IMAD.MOV.U32 R8, RZ, RZ, -0x1 ;  /* 0xffffffffff087424 */ /* 0x000fd800078e00ff */
[----:B------:R-:W-:Y:S05]  /*3fc0*/  WARPSYNC.COLLECTIVE R8, `(.L_x_42) ;  /* 0x0000000008087348 */ /* 0x000fea0003c00000 */
[----:B------:R-:W-:Y:S01]  /*3fd0*/  VOTE.ANY P0, P0 ;  /* 0x0000000000ff7806 */ /* 0x000fe20000000100 */
[----:B------:R-:W-:-:S12]  /*3fe0*/  ENDCOLLECTIVE ;  /* 0x000000000000791b */ /* 0x000fd80003800000 */
.L_x_42:
[----:B------:R-:W-:Y:S05]  /*3ff0*/  BSYNC B1 ;  /* 0x0000000000017941 */ /* 0x000fea0003800000 */
.L_x_41:
[----:B------:R-:W-:Y:S05]  /*4000*/  BRA `(.L_x_43) ;  /* 0xffffffd0000c7947 */ /* 0x000fea000383ffff */
.L_x_15:
[----:B------:R-:W0:Y:S01]  /*4010*/  S2R R45, SR_GEMASK ;  /* 0x00000000002d7919 */ /* 0x000e220000003c00 */
[----:B------:R-:W-:Y:S01]  /*4020*/  BSSY B1, `(.L_x_44) ;  /* 0x0000007000017945 */ /* 0x000fe20003800000 */
[----:B------:R-:W-:Y:S01]  /*4030*/  ISETP.NE.AND P0, PT, R14, 0x65, PT ;  /* 0x000000650e00780c */ /* 0x000fe20003f05270 */
[----:B------:R-:W-:Y:S01]  /*4040*/  IMAD.MOV.U32 R8, RZ, RZ, -0x1 ;  /* 0xffffffffff087424 */ /* 0x000fe200078e00ff */
[----:B------:R-:W-:-:S13]  /*4050*/  PLOP3.LUT P2, PT, P2, PT, PT, 0x8, 0x80 ;  /* 0x000000000080781c */ /* 0x000fda000174e170 */
[----:B0-----:R-:W-:Y:S05]  /*4060*/  WARPSYNC.COLLECTIVE R8, `(.L_x_45) ;  /* 0x0000000008087348 */ /* 0x001fea0003c00000 */
[----:B------:R-:W-:Y:S01]  /*4070*/  VOTE.ANY R8, PT, P2 ;  /* 0x0000000000087806 */ /* 0x000fe200010e0100 */
[----:B0-----:R-:W-:Y:S06]  /*4080*/  ENDCOLLECTIVE ;  /* 0x000000000000791b */ /* 0x001fec0003800000 */
.L_x_45:
[----:B------:R-:W-:Y:S05]  /*4090*/  BSYNC B1 ;  /* 0x0000000000017941 */ /* 0x000fea0003800000 */
.L_x_44:
[----:B------:R-:W-:Y:S01]  /*40a0*/  LOP3.LUT R8, R8, 0x80000000, R45, 0xec, !PT ;  /* 0x8000000008087812 */ /* 0x000fe200078eec2d */
[----:B------:R-:W-:Y:S02]  /*40b0*/  IMAD.MOV.U32 R10, RZ, RZ, 0x1 ;  /* 0x00000001ff0a7424 */ /* 0x000fe400078e00ff */
[----:B------:R-:W-:Y:S02]  /*40c0*/  VIADD R33, R44, 0x2 ;  /* 0x000000022c217836 */ /* 0x000fe40000000000 */
[----:B------:R-:W-:Y:S02]  /*40d0*/  VIADD R9, R8, 0xffffffff ;  /* 0xffffffff08097836 */ /* 0x000fe40000000000 */
[C---:B------:R-:W-:Y:S02]  /*40e0*/  VIADD R32, R44.reuse, 0x4 ;  /* 0x000000042c207836 */ /* 0x040fe40000000000 */
[----:B------:R-:W-:Y:S01]  /*40f0*/  VIADD R19, R44, 0x8 ;  /* 0x000000082c137836 */ /* 0x000fe20000000000 */
[----:B------:R-:W-:Y:S01]  /*4100*/  LOP3.LUT R38, R8, R9, RZ, 0xc, !PT ;  /* 0x0000000908267212 */ /* 0x000fe200078e0cff */
[----:B------:R-:W-:-:S02]  /*4110*/  IMAD.MOV.U32 R8, RZ, RZ, -0x1 ;  /* 0xffffffffff087424 */ /* 0x000fc400078e00ff */
[----:B------:R-:W-:-:S03]  /*4120*/  VIADD R34, R44, 0x10 ;  /* 0x000000102c227836 */ /* 0x000fc60000000000 */
[----:B------:R-:W0:Y:S02]  /*4130*/  POPC R38, R38 ;  /* 0x0000002600267309 */ /* 0x000e240000000000 */
[----:B0-----:R-:W-:-:S07]  /*4140*/  IMAD.MOV.U32 R9, RZ, RZ, R38 ;  /* 0x000000ffff097224 */ /* 0x001fce00078e0026 */
[----:B------:R-:W-:Y:S05]  /*4150*/  WARPSYNC.COLLECTIVE R8, `(.L_x_46) ;  /* 0x0000000008087348 */ /* 0x000fea0003c00000 */
[----:B------:R0:W1:Y:S02]  /*4160*/  SHFL.DOWN P2, R16, R15, R10, R9 ;  /* 0x0800000a0f107389 */ /* 0x0000640000040009 */
[----:B01----:R-:W-:Y:S05]  /*4170*/  ENDCOLLECTIVE ;  /* 0x000000000000791b */ /* 0x003fea0003800000 */
.L_x_46:
[----:B------:R-:W-:Y:S01]  /*4180*/  IMAD.MOV.U32 R10, RZ, RZ, 0x2 ;  /* 0x00000002ff0a7424 */ /* 0x000fe200078e00ff */
[----:B------:R-:W-:-:S04]  /*4190*/  ISETP.GE.AND P2, PT, R44, R38, PT ;  /* 0x000000262c00720c */ /* 0x000fc80003f46270 */
[----:B------:R-:W-:-:S05]  /*41a0*/  SEL R16, R16, RZ, !P2 ;  /* 0x000000ff10107207 */ /* 0x000fca0005000000 */
[----:B------:R-:W-:-:S04]  /*41b0*/  IMAD.IADD R17, R16, 0x1, R15 ;  /* 0x0000000110117824 */ /* 0x000fc800078e020f */
[----:B------:R-:W-:-:S07]  /*41c0*/  IMAD.MOV.U32 R15, RZ, RZ, R17 ;  /* 0x000000ffff0f7224 */ /* 0x000fce00078e0011 */
[----:B------:R-:W-:Y:S05]  /*41d0*/  WARPSYNC.COLLECTIVE R8, `(.L_x_47) ;  /* 0x0000000008087348 */ /* 0x000fea0003c00000 */
[----:B------:R0:W1:Y:S02]  /*41e0*/  SHFL.DOWN P2, R16, R15, R10, R9 ;  /* 0x0800000a0f107389 */ /* 0x0000640000040009 */
[----:B01----:R-:W-:Y:S05]  /*41f0*/  ENDCOLLECTIVE ;  /* 0x000000000000791b */ /* 0x003fea0003800000 */
.L_x_47:
[----:B------:R-:W-:Y:S01]  /*4200*/  IMAD.MOV.U32 R10, RZ, RZ, 0x4 ;  /* 0x00000004ff0a7424 */ /* 0x000fe200078e00ff */
[----:B------:R-:W-:-:S04]  /*4210*/  ISETP.GT.AND P2, PT, R33, R38, PT ;  /* 0x000000262100720c */ /* 0x000fc80003f44270 */
[----:B------:R-:W-:-:S05]  /*4220*/  SEL R16, R16, RZ, !P2 ;  /* 0x000000ff10107207 */ /* 0x000fca0005000000 */
[----:B------:R-:W-:-:S04]  /*4230*/  IMAD.IADD R35, R17, 0x1, R16 ;  /* 0x0000000111237824 */ /* 0x000fc800078e0210 */
[----:B------:R-:W-:-:S07]  /*4240*/  IMAD.MOV.U32 R15, RZ, RZ, R35 ;  /* 0x000000ffff0f7224 */ /* 0x000fce00078e0023 */
[----:B------:R-:W-:Y:S05]  /*4250*/  WARPSYNC.COLLECTIVE R8, `(.L_x_48) ;  /* 0x0000000008087348 */ /* 0x000fea0003c00000 */
[----:B------:R0:W1:Y:S02]  /*4260*/  SHFL.DOWN P2, R16, R15, R10, R9 ;  /* 0x0800000a0f107389 */ /* 0x0000640000040009 */
[----:B01----:R-:W-:Y:S05]  /*4270*/  ENDCOLLECTIVE ;  /* 0x000000000000791b */ /* 0x003fea0003800000 */
.L_x_48:
        /* <DEDUP_REMOVED lines=8> */
.L_x_49:
        /* <DEDUP_REMOVED lines=8> */
.L_x_50:
[----:B------:R-:W0:Y:S01]  /*4380*/  LDC.64 R8, c[0x0][0x390] ;  /* 0x0000e400ff087b82 */ /* 0x000e220000000a00 */
[----:B------:R-:W-:-:S04]  /*4390*/  ISETP.GT.AND P2, PT, R34, R38, PT ;  /* 0x000000262200720c */ /* 0x000fc80003f44270 */
[----:B------:R-:W-:-:S05]  /*43a0*/  SEL R16, R16, RZ, !P2 ;  /* 0x000000ff10107207 */ /* 0x000fca0005000000 */
[----:B------:R-:W-:Y:S01]  /*43b0*/  IMAD.IADD R36, R17, 0x1, R16 ;  /* 0x0000000111247824 */ /* 0x000fe200078e0210 */
[----:B0-----:R-:W-:Y:S01]  /*43c0*/  IADD3 R35, P2, PT, R8, 0x100, RZ ;  /* 0x0000010008237810 */ /* 0x001fe20007f5e0ff */
[----:B------:R-:W-:-:S04]  /*43d0*/  IMAD.MOV.U32 R8, RZ, RZ, -0x1 ;  /* 0xffffffffff087424 */ /* 0x000fc800078e00ff */
[----:B------:R-:W-:-:S08]  /*43e0*/  IMAD.X R37, RZ, RZ, R9, P2 ;  /* 0x000000ffff257224 */ /* 0x000fd000010e0609 */
[----:B------:R-:W-:Y:S05]  /*43f0*/  WARPSYNC.COLLECTIVE R8, `(.L_x_51) ;  /* 0x0000000008087348 */ /* 0x000fea0003c00000 */
[----:B------:R-:W-:Y:S01]  /*4400*/  VOTE.ALL P0, P0 ;  /* 0x0000000000ff7806 */ /* 0x000fe20000000000 */
[----:B------:R-:W-:-:S12]  /*4410*/  ENDCOLLECTIVE ;  /* 0x000000000000791b */ /* 0x000fd80003800000 */
.L_x_51:
[----:B------:R-:W-:Y:S05]  /*4420*/  BRA `(.L_x_52) ;  /* 0xffffffcc00a07947 */ /* 0x000fea000383ffff */
.L_x_17:
[----:B------:R-:W-:Y:S01]  /*4430*/  BSSY B1, `(.L_x_53) ;  /* 0x0000006000017945 */ /* 0x000fe20003800000 */
[----:B------:R-:W-:Y:S01]  /*4440*/  PLOP3.LUT P0, PT, P0, PT, PT, 0x8, 0x80 ;  /* 0x000000000080781c */ /* 0x000fe2000070e170 */
[----:B------:R-:W-:-:S12]  /*4450*/  IMAD.MOV.U32 R8, RZ, RZ, -0x1 ;  /* 0xffffffffff087424 */ /* 0x000fd800078e00ff */
[----:B------:R-:W-:Y:S05]  /*4460*/  WARPSYNC.COLLECTIVE R8, `(.L_x_54) ;  /* 0x0000000008087348 */ /* 0x000fea0003c00000 */
[----:B------:R-:W-:Y:S01]  /*4470*/  VOTE.ANY P0, P0 ;  /* 0x0000000000ff7806 */ /* 0x000fe20000000100 */
[----:B------:R-:W-:-:S12]  /*4480*/  ENDCOLLECTIVE ;  /* 0x000000000000791b */ /* 0x000fd80003800000 */
.L_x_54:
[----:B------:R-:W-:Y:S05]  /*4490*/  BSYNC B1 ;  /* 0x0000000000017941 */ /* 0x000fea0003800000 */
.L_x_53:
[----:B------:R-:W-:Y:S05]  /*44a0*/  BRA `(.L_x_55) ;  /* 0xffffffcc00b07947 */ /* 0x000fea000383ffff */
.L_x_19:
[----:B------:R-:W-:Y:S01]  /*44b0*/  BSSY B1, `(.L_x_56) ;  /* 0x0000006000017945 */ /* 0x000fe20003800000 */
[----:B------:R-:W-:Y:S01]  /*44c0*/  PLOP3.LUT P0, PT, P0, PT, PT, 0x8, 0x80 ;  /* 0x000000000080781c */ /* 0x000fe2000070e170 */
[----:B------:R-:W-:-:S12]  /*44d0*/  IMAD.MOV.U32 R8, RZ, RZ, -0x1 ;  /* 0xffffffffff087424 */ /* 0x000fd800078e00ff */
[----:B------:R-:W-:Y:S05]  /*44e0*/  WARPSYNC.COLLECTIVE R8, `(.L_x_57) ;  /* 0x0000000008087348 */ /* 0x000fea0003c00000 */
[----:B------:R-:W-:Y:S01]  /*44f0*/  VOTE.ANY P0, P0 ;  /* 0x0000000000ff7806 */ /* 0x000fe20000000100 */
[----:B------:R-:W-:-:S12]  /*4500*/  ENDCOLLECTIVE ;  /* 0x000000000000791b */ /* 0x000fd80003800000 */
.L_x_57:
[----:B------:R-:W-:Y:S05]  /*4510*/  BSYNC B1 ;  /* 0x0000000000017941 */ /* 0x000fea0003800000 */
.L_x_56:
[----:B------:R-:W-:Y:S05]  /*4520*/  BRA `(.L_x_58) ;  /* 0xffffffcc00b47947 */ /* 0x000fea000383ffff */
.L_x_21:
[----:B------:R-:W-:Y:S01]  /*4530*/  BSSY B1, `(.L_x_59) ;  /* 0x0000006000017945 */ /* 0x000fe20003800000 */
[----:B------:R-:W-:Y:S01]  /*4540*/  PLOP3.LUT P2, PT, P0, PT, PT, 0x8, 0x80 ;  /* 0x000000000080781c */ /* 0x000fe2000074e170 */
[----:B------:R-:W-:-:S12]  /*4550*/  IMAD.MOV.U32 R8, RZ, RZ, -0x1 ;  /* 0xffffffffff087424 */ /* 0x000fd800078e00ff */
[----:B------:R-:W-:Y:S05]  /*4560*/  WARPSYNC.COLLECTIVE R8, `(.L_x_60) ;  /* 0x0000000008087348 */ /* 0x000fea0003c00000 */
[----:B------:R-:W-:Y:S01]  /*4570*/  VOTE.ANY R8, PT, P2 ;  /* 0x0000000000087806 */ /* 0x000fe200010e0100 */
[----:B------:R-:W-:Y:S06]  /*4580*/  ENDCOLLECTIVE ;  /* 0x000000000000791b */ /* 0x000fec0003800000 */
.L_x_60:
[----:B------:R-:W-:Y:S05]  /*4590*/  BSYNC B1 ;  /* 0x0000000000017941 */ /* 0x000fea0003800000 */
.L_x_59:
[----:B------:R-:W-:Y:S01]  /*45a0*/  LOP3.LUT R8, R8, 0x80000000, R45, 0xec, !PT ;  /* 0x8000000008087812 */ /* 0x000fe200078eec2d */
[----:B------:R-:W-:Y:S02]  /*45b0*/  IMAD.MOV.U32 R10, RZ, RZ, 0x1 ;  /* 0x00000001ff0a7424 */ /* 0x000fe400078e00ff */
[----:B------:R-:W-:Y:S02]  /*45c0*/  VIADD R18, R18, 0xffffffe0 ;  /* 0xffffffe012127836 */ /* 0x000fe40000000000 */
[----:B------:R-:W-:-:S05]  /*45d0*/  VIADD R9, R8, 0xffffffff ;  /* 0xffffffff08097836 */ /* 0x000fca0000000000 */
[----:B------:R-:W-:Y:S01]  /*45e0*/  LOP3.LUT R17, R8, R9, RZ, 0xc, !PT ;  /* 0x0000000908117212 */ /* 0x000fe200078e0cff */
[----:B------:R-:W-:-:S03]  /*45f0*/  IMAD.MOV.U32 R8, RZ, RZ, -0x1 ;  /* 0xffffffffff087424 */ /* 0x000fc600078e00ff */
[----:B------:R0:W1:Y:S04]  /*4600*/  POPC R9, R17 ;  /* 0x0000001100097309 */ /* 0x0000680000000000 */
[----:B01----:R-:W-:Y:S05]  /*4610*/  WARPSYNC.COLLECTIVE R8, `(.L_x_61) ;  /* 0x0000000008087348 */ /* 0x003fea0003c00000 */
[----:B-1----:R1:W2:Y:S02]  /*4620*/  SHFL.DOWN P2, R16, R15, R10, R9 ;  /* 0x0800000a0f107389 */ /* 0x0022a40000040009 */
[----:B012---:R-:W-:Y:S05]  /*4630*/  ENDCOLLECTIVE ;  /* 0x000000000000791b */ /* 0x007fea0003800000 */
.L_x_61:
[----:B------:R-:W-:Y:S01]  /*4640*/  ISETP.GE.AND P0, PT, R44, R9, PT ;  /* 0x000000092c00720c */ /* 0x000fe20003f06270 */
[----:B------:R-:W-:-:S03]  /*4650*/  IMAD.MOV.U32 R10, RZ, RZ, 0x2 ;  /* 0x00000002ff0a7424 */ /* 0x000fc600078e00ff */
[----:B------:R-:W-:Y:S02]  /*4660*/  SEL R16, R16, RZ, !P0 ;  /* 0x000000ff10107207 */ /* 0x000fe40004000000 */
[----:B------:R-:W-:-:S03]  /*4670*/  ISETP.GT.AND P0, PT, R33, R9, PT ;  /* 0x000000092100720c */ /* 0x000fc60003f04270 */
[----:B------:R-:W-:-:S10]  /*4680*/  IMAD.IADD R15, R16, 0x1, R15 ;  /* 0x00000001100f7824 */ /* 0x000fd400078e020f */
[----:B------:R-:W-:Y:S05]  /*4690*/  WARPSYNC.COLLECTIVE R8, `(.L_x_62) ;  /* 0x0000000008087348 */ /* 0x000fea0003c00000 */
[----:B------:R0:W1:Y:S02]  /*46a0*/  SHFL.DOWN P2, R16, R15, R10, R9 ;  /* 0x0800000a0f107389 */ /* 0x0000640000040009 */
[----:B01----:R-:W-:Y:S05]  /*46b0*/  ENDCOLLECTIVE ;  /* 0x000000000000791b */ /* 0x003fea0003800000 */
.L_x_62:
[----:B------:R-:W-:Y:S01]  /*46c0*/  IMAD.MOV.U32 R10, RZ, RZ, 0x4 ;  /* 0x00000004ff0a7424 */ /* 0x000fe200078e00ff */
[----:B------:R-:W-:Y:S02]  /*46d0*/  SEL R16, R16, RZ, !P0 ;  /* 0x000000ff10107207 */ /* 0x000fe40004000000 */
[----:B------:R-:W-:-:S03]  /*46e0*/  ISETP.GT.AND P0, PT, R32, R9, PT ;  /* 0x000000092000720c */ /* 0x000fc60003f04270 */
[----:B------:R-:W-:-:S10]  /*46f0*/  IMAD.IADD R15, R15, 0x1, R16 ;  /* 0x000000010f0f7824 */ /* 0x000fd400078e0210 */
[----:B------:R-:W-:Y:S05]  /*4700*/  WARPSYNC.COLLECTIVE R8, `(.L_x_63) ;  /* 0x0000000008087348 */ /* 0x000fea0003c00000 */
[----:B------:R0:W1:Y:S02]  /*4710*/  SHFL.DOWN P2, R16, R15, R10, R9 ;  /* 0x0800000a0f107389 */ /* 0x0000640000040009 */
[----:B01----:R-:W-:Y:S05]  /*4720*/  ENDCOLLECTIVE ;  /* 0x000000000000791b */ /* 0x003fea0003800000 */
.L_x_63:
[----:B------:R-:W-:Y:S01]  /*4730*/  IMAD.MOV.U32 R10, RZ, RZ, 0x8 ;  /* 0x00000008ff0a7424 */ /* 0x000fe200078e00ff */
[----:B------:R-:W-:Y:S02]  /*4740*/  SEL R16, R16, RZ, !P0 ;  /* 0x000000ff10107207 */ /* 0x000fe40004000000 */
[----:B------:R-:W-:-:S03]  /*4750*/  ISETP.GT.AND P0, PT, R19, R9, PT ;  /* 0x000000091300720c */ /* 0x000fc60003f04270 */
[----:B------:R-:W-:-:S10]  /*4760*/  IMAD.IADD R15, R15, 0x1, R16 ;  /* 0x000000010f0f7824 */ /* 0x000fd400078e0210 */
[----:B------:R-:W-:Y:S05]  /*4770*/  WARPSYNC.COLLECTIVE R8, `(.L_x_64) ;  /* 0x0000000008087348 */ /* 0x000fea0003c00000 */
[----:B------:R0:W1:Y:S02]  /*4780*/  SHFL.DOWN P2, R16, R15, R10, R9 ;  /* 0x0800000a0f107389 */ /* 0x0000640000040009 */
[----:B01----:R-:W-:Y:S05]  /*4790*/  ENDCOLLECTIVE ;  /* 0x000000000000791b */ /* 0x003fea0003800000 */
.L_x_64:
[----:B------:R-:W-:Y:S01]  /*47a0*/  IMAD.MOV.U32 R10, RZ, RZ, 0x10 ;  /* 0x00000010ff0a7424 */ /* 0x000fe200078e00ff */
[----:B------:R-:W-:Y:S02]  /*47b0*/  SEL R16, R16, RZ, !P0 ;  /* 0x000000ff10107207 */ /* 0x000fe40004000000 */
[----:B------:R-:W-:-:S03]  /*47c0*/  ISETP.GT.AND P0, PT, R34, R9, PT ;  /* 0x000000092200720c */ /* 0x000fc60003f04270 */
[----:B------:R-:W-:-:S10]  /*47d0*/  IMAD.IADD R15, R15, 0x1, R16 ;  /* 0x000000010f0f7824 */ /* 0x000fd400078e0210 */
[----:B------:R-:W-:Y:S05]  /*47e0*/  WARPSYNC.COLLECTIVE R8, `(.L_x_65) ;  /* 0x0000000008087348 */ /* 0x000fea0003c00000 */
[----:B------:R0:W1:Y:S02]  /*47f0*/  SHFL.DOWN P2, R16, R15, R10, R9 ;  /* 0x0800000a0f107389 */ /* 0x0000640000040009 */
[----:B01----:R-:W-:Y:S05]  /*4800*/  ENDCOLLECTIVE ;  /* 0x000000000000791b */ /* 0x003fea0003800000 */
.L_x_65:
[----:B------:R-:W-:Y:S02]  /*4810*/  SEL R16, R16, RZ, !P0 ;  /* 0x000000ff10107207 */ /* 0x000fe40004000000 */
[----:B------:R-:W-:Y:S02]  /*4820*/  ISETP.NE.AND P0, PT, R14, 0x65, PT ;  /* 0x000000650e00780c */ /* 0x000fe40003f05270 */
[----:B------:R-:W-:-:S11]  /*4830*/  IADD3 R36, PT, PT, R15, R16, R36 ;  /* 0x000000100f247210 */ /* 0x000fd60007ffe024 */
[----:B------:R-:W-:Y:S05]  /*4840*/  WARPSYNC.COLLECTIVE R8, `(.L_x_66) ;  /* 0x0000000008087348 */ /* 0x000fea0003c00000 */
[----:B------:R-:W-:Y:S01]  /*4850*/  VOTE.ALL P0, P0 ;  /* 0x0000000000ff7806 */ /* 0x000fe20000000000 */
[----:B------:R-:W-:-:S12]  /*4860*/  ENDCOLLECTIVE ;  /* 0x000000000000791b */ /* 0x000fd80003800000 */
.L_x_66:
[----:B------:R-:W-:Y:S05]  /*4870*/  BRA `(.L_x_67) ;  /* 0xffffffcc00607947 */ /* 0x000fea000383ffff */
.L_x_26:
[----:B------:R-:W-:Y:S01]  /*4880*/  BSSY B0, `(.L_x_68) ;  /* 0x0000006000007945 */ /* 0x000fe20003800000 */
[----:B------:R-:W-:Y:S01]  /*4890*/  PLOP3.LUT P0, PT, P0, PT, PT, 0x8, 0x80 ;  /* 0x000000000080781c */ /* 0x000fe2000070e170 */
[----:B------:R-:W-:-:S12]  /*48a0*/  IMAD.MOV.U32 R8, RZ, RZ, -0x1 ;  /* 0xffffffffff087424 */ /* 0x000fd800078e00ff */
[----:B------:R-:W-:Y:S05]  /*48b0*/  WARPSYNC.COLLECTIVE R8, `(.L_x_69) ;  /* 0x0000000008087348 */ /* 0x000fea0003c00000 */
[----:B------:R-:W-:Y:S01]  /*48c0*/  VOTE.ANY P0, P0 ;  /* 0x0000000000ff7806 */ /* 0x000fe20000000100 */
[----:B------:R-:W-:-:S12]  /*48d0*/  ENDCOLLECTIVE ;  /* 0x000000000000791b */ /* 0x000fd80003800000 */
.L_x_69:
[----:B------:R-:W-:Y:S05]  /*48e0*/  BSYNC B0 ;  /* 0x0000000000007941 */ /* 0x000fea0003800000 */
.L_x_68:
[----:B------:R-:W-:Y:S05]  /*48f0*/  BRA `(.L_x_70) ;  /* 0xffffffe400787947 */ /* 0x000fea000383ffff */
.L_x_28:
[----:B------:R-:W-:Y:S01]  /*4900*/  BSSY B0, `(.L_x_71) ;  /* 0x0000006000007945 */ /* 0x000fe20003800000 */
[----:B------:R-:W-:Y:S01]  /*4910*/  PLOP3.LUT P0, PT, P0, PT, PT, 0x8, 0x80 ;  /* 0x000000000080781c */ /* 0x000fe2000070e170 */
[----:B------:R-:W-:-:S12]  /*4920*/  IMAD.MOV.U32 R8, RZ, RZ, -0x1 ;  /* 0xffffffffff087424 */ /* 0x000fd800078e00ff */
[----:B------:R-:W-:Y:S05]  /*4930*/  WARPSYNC.COLLECTIVE R8, `(.L_x_72) ;  /* 0x0000000008087348 */ /* 0x000fea0003c00000 */
[----:B------:R-:W-:Y:S01]  /*4940*/  VOTE.ANY P0, P0 ;  /* 0x0000000000ff7806 */ /* 0x000fe20000000100 */
[----:B------:R-:W-:-:S12]  /*4950*/  ENDCOLLECTIVE ;  /* 0x000000000000791b */ /* 0x000fd80003800000 */
.L_x_72:
[----:B------:R-:W-:Y:S05]  /*4960*/  BSYNC B0 ;  /* 0x0000000000007941 */ /* 0x000fea0003800000 */
.L_x_71:
[----:B------:R-:W-:Y:S05]  /*4970*/  BRA `(.L_x_73) ;  /* 0xffffffe4007c7947 */ /* 0x000fea000383ffff */
.L_x_30:
        /* <DEDUP_REMOVED lines=8> */
.L_x_75:
[----:B------:R-:W-:Y:S05]  /*4a00*/  BSYNC B0 ;  /* 0x0000000000007941 */ /* 0x000fea0003800000 */
.L_x_74:
[----:B------:R-:W-:Y:S01]  /*4a10*/  LOP3.LUT R8, R8, 0x80000000, R42, 0xec, !PT ;  /* 0x8000000008087812 */ /* 0x000fe200078eec2a */
[----:B------:R-:W-:Y:S02]  /*4a20*/  IMAD.MOV.U32 R10, RZ, RZ, 0x1 ;  /* 0x00000001ff0a7424 */ /* 0x000fe400078e00ff */
[----:B------:R-:W-:Y:S02]  /*4a30*/  VIADD R19, R35, 0x2 ;  /* 0x0000000223137836 */ /* 0x000fe40000000000 */
[----:B------:R-:W-:-:S05]  /*4a40*/  VIADD R9, R8, 0xffffffff ;  /* 0xffffffff08097836 */ /* 0x000fca0000000000 */
[----:B------:R-:W-:Y:S01]  /*4a50*/  LOP3.LUT R38, R8, R9, RZ, 0xc, !PT ;  /* 0x0000000908267212 */ /* 0x000fe200078e0cff */
[----:B------:R-:W-:-:S05]  /*4a60*/  IMAD.MOV.U32 R8, RZ, RZ, -0x1 ;  /* 0xffffffffff087424 */ /* 0x000fca00078e00ff */
[----:B------:R-:W0:Y:S02]  /*4a70*/  POPC R38, R38 ;  /* 0x0000002600267309 */ /* 0x000e240000000000 */
[----:B0-----:R-:W-:Y:S01]  /*4a80*/  IMAD.MOV.U32 R9, RZ, RZ, R38 ;  /* 0x000000ffff097224 */ /* 0x001fe200078e0026 */
[----:B------:R-:W-:-:S13]  /*4a90*/  ISETP.GT.AND P3, PT, R19, R38, PT ;  /* 0x000000261300720c */ /* 0x000fda0003f64270 */
[----:B------:R-:W-:Y:S05]  /*4aa0*/  WARPSYNC.COLLECTIVE R8, `(.L_x_76) ;  /* 0x0000000008087348 */ /* 0x000fea0003c00000 */
[----:B------:R0:W1:Y:S02]  /*4ab0*/  SHFL.DOWN P2, R16, R15, R10, R9 ;  /* 0x0800000a0f107389 */ /* 0x0000640000040009 */
[----:B01----:R-:W-:Y:S05]  /*4ac0*/  ENDCOLLECTIVE ;  /* 0x000000000000791b */ /* 0x003fea0003800000 */
.L_x_76:
        /* <DEDUP_REMOVED lines=8> */
.L_x_77:
[----:B------:R-:W-:Y:S01]  /*4b50*/  IMAD.MOV.U32 R10, RZ, RZ, 0x4 ;  /* 0x00000004ff0a7424 */ /* 0x000fe200078e00ff */
[----:B------:R-:W-:-:S05]  /*4b60*/  SEL R16, R16, RZ, !P3 ;  /* 0x000000ff10107207 */ /* 0x000fca0005800000 */
[----:B------:R-:W-:Y:S02]  /*4b70*/  IMAD.IADD R19, R17, 0x1, R16 ;  /* 0x0000000111137824 */ /* 0x000fe400078e0210 */
[----:B------:R-:W-:Y:S02]  /*4b80*/  VIADD R17, R35, 0x4 ;  /* 0x0000000423117836 */ /* 0x000fe40000000000 */
[----:B------:R-:W-:-:S03]  /*4b90*/  IMAD.MOV.U32 R15, RZ, RZ, R19 ;  /* 0x000000ffff0f7224 */ /* 0x000fc600078e0013 */
[----:B------:R-:W-:Y:S01]  /*4ba0*/  ISETP.GT.AND P3, PT, R17, R38, PT ;  /* 0x000000261100720c */ /* 0x000fe20003f64270 */
[----:B------:R-:W-:-:S12]  /*4bb0*/  VIADD R17, R35, 0x8 ;  /* 0x0000000823117836 */ /* 0x000fd80000000000 */
[----:B------:R-:W-:Y:S05]  /*4bc0*/  WARPSYNC.COLLECTIVE R8, `(.L_x_78) ;  /* 0x0000000008087348 */ /* 0x000fea0003c00000 */
[----:B------:R0:W1:Y:S02]  /*4bd0*/  SHFL.DOWN P2, R16, R15, R10, R9 ;  /* 0x0800000a0f107389 */ /* 0x0000640000040009 */
[----:B01----:R-:W-:Y:S05]  /*4be0*/  ENDCOLLECTIVE ;  /* 0x000000000000791b */ /* 0x003fea0003800000 */
.L_x_78:
[----:B------:R-:W-:Y:S01]  /*4bf0*/  IMAD.MOV.U32 R10, RZ, RZ, 0x8 ;  /* 0x00000008ff0a7424 */ /* 0x000fe200078e00ff */
[----:B------:R-:W-:Y:S02]  /*4c00*/  SEL R16, R16, RZ, !P3 ;  /* 0x000000ff10107207 */ /* 0x000fe40005800000 */
[----:B------:R-:W-:-:S03]  /*4c10*/  ISETP.GT.AND P3, PT, R17, R38, PT ;  /* 0x000000261100720c */ /* 0x000fc60003f64270 */
[----:B------:R-:W-:Y:S02]  /*4c20*/  IMAD.IADD R37, R19, 0x1, R16 ;  /* 0x0000000113257824 */ /* 0x000fe400078e0210 */
[----:B------:R-:W-:Y:S02]  /*4c30*/  VIADD R19, R35, 0x10 ;  /* 0x0000001023137836 */ /* 0x000fe40000000000 */
[----:B------:R-:W-:-:S07]  /*4c40*/  IMAD.MOV.U32 R15, RZ, RZ, R37 ;  /* 0x000000ffff0f7224 */ /* 0x000fce00078e0025 */
[----:B------:R-:W-:Y:S05]  /*4c50*/  WARPSYNC.COLLECTIVE R8, `(.L_x_79) ;  /* 0x0000000008087348 */ /* 0x000fea0003c00000 */
[----:B------:R0:W1:Y:S02]  /*4c60*/  SHFL.DOWN P2, R16, R15, R10, R9 ;  /* 0x0800000a0f107389 */ /* 0x0000640000040009 */
[----:B01----:R-:W-:Y:S05]  /*4c70*/  ENDCOLLECTIVE ;  /* 0x000000000000791b */ /* 0x003fea0003800000 */
.L_x_79:
[----:B------:R-:W-:Y:S01]  /*4c80*/  IMAD.MOV.U32 R10, RZ, RZ, 0x10 ;  /* 0x00000010ff0a7424 */ /* 0x000fe200078e00ff */
[----:B------:R-:W-:-:S05]  /*4c90*/  SEL R16, R16, RZ, !P3 ;  /* 0x000000ff10107207 */ /* 0x000fca0005800000 */
[----:B------:R-:W-:-:S04]  /*4ca0*/  IMAD.IADD R17, R37, 0x1, R16 ;  /* 0x0000000125117824 */ /* 0x000fc800078e0210 */
[----:B------:R-:W-:-:S07]  /*4cb0*/  IMAD.MOV.U32 R15, RZ, RZ, R17 ;  /* 0x000000ffff0f7224 */ /* 0x000fce00078e0011 */
[----:B------:R-:W-:Y:S05]  /*4cc0*/  WARPSYNC.COLLECTIVE R8, `(.L_x_80) ;  /* 0x0000000008087348 */ /* 0x000fea0003c00000 */
[----:B------:R0:W1:Y:S02]  /*4cd0*/  SHFL.DOWN P2, R16, R15, R10, R9 ;  /* 0x0800000a0f107389 */ /* 0x0000640000040009 */
[----:B01----:R-:W-:Y:S05]  /*4ce0*/  ENDCOLLECTIVE ;  /* 0x000000000000791b */ /* 0x003fea0003800000 */
.L_x_80:
        /* <DEDUP_REMOVED lines=10> */
.L_x_81:
[----:B------:R-:W-:Y:S05]  /*4d90*/  BRA `(.L_x_82) ;  /* 0xffffffe400107947 */ /* 0x000fea000383ffff */
.L_x_32:
[----:B------:R-:W-:Y:S01]  /*4da0*/  BSSY B0, `(.L_x_83) ;  /* 0x0000006000007945 */ /* 0x000fe20003800000 */
[----:B------:R-:W-:Y:S01]  /*4db0*/  PLOP3.LUT P0, PT, P0, PT, PT, 0x8, 0x80 ;  /* 0x000000000080781c */ /* 0x000fe2000070e170 */
[----:B------:R-:W-:-:S12]  /*4dc0*/  IMAD.MOV.U32 R8, RZ, RZ, -0x1 ;  /* 0xffffffffff087424 */ /* 0x000fd800078e00ff */
[----:B------:R-:W-:Y:S05]  /*4dd0*/  WARPSYNC.COLLECTIVE R8, `(.L_x_84) ;  /* 0x0000000008087348 */ /* 0x000fea0003c00000 */
[----:B------:R-:W-:Y:S01]  /*4de0*/  VOTE.ANY P0, P0 ;  /* 0x0000000000ff7806 */ /* 0x000fe20000000100 */
[----:B------:R-:W-:-:S12]  /*4df0*/  ENDCOLLECTIVE ;  /* 0x000000000000791b */ /* 0x000fd80003800000 */
.L_x_84:
[----:B------:R-:W-:Y:S05]  /*4e00*/  BSYNC B0 ;  /* 0x0000000000007941 */ /* 0x000fea0003800000 */
.L_x_83:
[----:B------:R-:W-:Y:S05]  /*4e10*/  BRA `(.L_x_85) ;  /* 0xffffffe400207947 */ /* 0x000fea000383ffff */
.L_x_34:
[----:B------:R-:W-:Y:S01]  /*4e20*/  BSSY B0, `(.L_x_86) ;  /* 0x0000006000007945 */ /* 0x000fe20003800000 */
[----:B------:R-:W-:Y:S01]  /*4e30*/  PLOP3.LUT P0, PT, P0, PT, PT, 0x8, 0x80 ;  /* 0x000000000080781c */ /* 0x000fe2000070e170 */
[----:B------:R-:W-:-:S12]  /*4e40*/  IMAD.MOV.U32 R8, RZ, RZ, -0x1 ;  /* 0xffffffffff087424 */ /* 0x000fd800078e00ff */
[----:B------:R-:W-:Y:S05]  /*4e50*/  WARPSYNC.COLLECTIVE R8, `(.L_x_87) ;  /* 0x0000000008087348 */ /* 0x000fea0003c00000 */
[----:B------:R-:W-:Y:S01]  /*4e60*/  VOTE.ANY P0, P0 ;  /* 0x0000000000ff7806 */ /* 0x000fe20000000100 */
[----:B------:R-:W-:-:S12]  /*4e70*/  ENDCOLLECTIVE ;  /* 0x000000000000791b */ /* 0x000fd80003800000 */
.L_x_87:
[----:B------:R-:W-:Y:S05]  /*4e80*/  BSYNC B0 ;  /* 0x0000000000007941 */ /* 0x000fea0003800000 */
.L_x_86:
[----:B------:R-:W-:Y:S05]  /*4e90*/  BRA `(.L_x_88) ;  /* 0xffffffe400247947 */ /* 0x000fea000383ffff */
.L_x_36:
[----:B------:R-:W-:Y:S01]  /*4ea0*/  BSSY B0, `(.L_x_89) ;  /* 0x0000006000007945 */ /* 0x000fe20003800000 */
[----:B------:R-:W-:Y:S01]  /*4eb0*/  PLOP3.LUT P2, PT, P0, PT, PT, 0x8, 0x80 ;  /* 0x000000000080781c */ /* 0x000fe2000074e170 */
[----:B------:R-:W-:-:S12]  /*4ec0*/  IMAD.MOV.U32 R8, RZ, RZ, -0x1 ;  /* 0xffffffffff087424 */ /* 0x000fd800078e00ff */
[----:B------:R-:W-:Y:S05]  /*4ed0*/  WARPSYNC.COLLECTIVE R8, `(.L_x_90) ;  /* 0x0000000008087348 */ /* 0x000fea0003c00000 */
[----:B------:R-:W-:Y:S01]  /*4ee0*/  VOTE.ANY R8, PT, P2 ;  /* 0x0000000000087806 */ /* 0x000fe200010e0100 */
[----:B------:R-:W-:Y:S06]  /*4ef0*/  ENDCOLLECTIVE ;  /* 0x000000000000791b */ /* 0x000fec0003800000 */
.L_x_90:
[----:B------:R-:W-:Y:S05]  /*4f00*/  BSYNC B0 ;  /* 0x0000000000007941 */ /* 0x000fea0003800000 */
.L_x_89:
        /* <DEDUP_REMOVED lines=10> */
.L_x_91:
[----:B------:R-:W-:Y:S01]  /*4fb0*/  ISETP.GE.AND P0, PT, R35, R9, PT ;  /* 0x000000092300720c */ /* 0x000fe20003f06270 */
[----:B------:R-:W-:-:S03]  /*4fc0*/  IMAD.MOV.U32 R10, RZ, RZ, 0x2 ;  /* 0x00000002ff0a7424 */ /* 0x000fc600078e00ff */
[----:B------:R-:W-:-:S05]  /*4fd0*/  SEL R16, R16, RZ, !P0 ;  /* 0x000000ff10107207 */ /* 0x000fca0004000000 */
[----:B------:R-:W-:Y:S02]  /*4fe0*/  IMAD.IADD R44, R16, 0x1, R15 ;  /* 0x00000001102c7824 */ /* 0x000fe400078e020f */
[----:B------:R-:W-:Y:S02]  /*4ff0*/  VIADD R16, R35, 0x2 ;  /* 0x0000000223107836 */ /* 0x000fe40000000000 */
[----:B------:R-:W-:-:S03]  /*5000*/  IMAD.MOV.U32 R15, RZ, RZ, R44 ;  /* 0x000000ffff0f7224 */ /* 0x000fc600078e002c */
[----:B------:R-:W-:-:S13]  /*5010*/  ISETP.GT.AND P0, PT, R16, R9, PT ;  /* 0x000000091000720c */ /* 0x000fda0003f04270 */
[----:B------:R-:W-:Y:S05]  /*5020*/  WARPSYNC.COLLECTIVE R8, `(.L_x_92) ;  /* 0x0000000008087348 */ /* 0x000fea0003c00000 */
[----:B------:R0:W1:Y:S02]  /*5030*/  SHFL.DOWN P2, R16, R15, R10, R9 ;  /* 0x0800000a0f107389 */ /* 0x0000640000040009 */
[----:B01----:R-:W-:Y:S05]  /*5040*/  ENDCOLLECTIVE ;  /* 0x000000000000791b */ /* 0x003fea0003800000 */
.L_x_92:
[----:B------:R-:W-:Y:S01]  /*5050*/  IMAD.MOV.U32 R10, RZ, RZ, 0x4 ;  /* 0x00000004ff0a7424 */ /* 0x000fe200078e00ff */
[----:B------:R-:W-:Y:S01]  /*5060*/  SEL R17, R16, RZ, !P0 ;  /* 0x000000ff10117207 */ /* 0x000fe20004000000 */
[----:B------:R-:W-:-:S04]  /*5070*/  VIADD R16, R35, 0x4 ;  /* 0x0000000423107836 */ /* 0x000fc80000000000 */
[----:B------:R-:W-:Y:S01]  /*5080*/  IMAD.IADD R17, R44, 0x1, R17 ;  /* 0x000000012c117824 */ /* 0x000fe200078e0211 */
[----:B------:R-:W-:-:S03]  /*5090*/  ISETP.GT.AND P0, PT, R16, R9, PT ;  /* 0x000000091000720c */ /* 0x000fc60003f04270 */
[----:B------:R-:W-:-:S10]  /*50a0*/  IMAD.MOV.U32 R15, RZ, RZ, R17 ;  /* 0x000000ffff0f7224 */ /* 0x000fd400078e0011 */
[----:B------:R-:W-:Y:S05]  /*50b0*/  WARPSYNC.COLLECTIVE R8, `(.L_x_93) ;  /* 0x0000000008087348 */ /* 0x000fea0003c00000 */
[----:B------:R0:W1:Y:S02]  /*50c0*/  SHFL.DOWN P2, R16, R15, R10, R9 ;  /* 0x0800000a0f107389 */ /* 0x0000640000040009 */
[----:B01----:R-:W-:Y:S05]  /*50d0*/  ENDCOLLECTIVE ;  /* 0x000000000000791b */ /* 0x003fea0003800000 */
.L_x_93:
[----:B------:R-:W-:Y:S01]  /*50e0*/  IMAD.MOV.U32 R10, RZ, RZ, 0x8 ;  /* 0x00000008ff0a7424 */ /* 0x000fe200078e00ff */
[----:B------:R-:W-:-:S05]  /*50f0*/  SEL R16, R16, RZ, !P0 ;  /* 0x000000ff10107207 */ /* 0x000fca0004000000 */
[----:B------:R-:W-:Y:S02]  /*5100*/  IMAD.IADD R45, R17, 0x1, R16 ;  /* 0x00000001112d7824 */ /* 0x000fe400078e0210 */
[C---:B------:R-:W-:Y:S02]  /*5110*/  VIADD R16, R35.reuse, 0x8 ;  /* 0x0000000823107836 */ /* 0x040fe40000000000 */
[----:B------:R-:W-:Y:S02]  /*5120*/  IMAD.MOV.U32 R15, RZ, RZ, R45 ;  /* 0x000000ffff0f7224 */ /* 0x000fe400078e002d */
[----:B------:R-:W-:Y:S01]  /*5130*/  VIADD R17, R35, 0x10 ;  /* 0x0000001023117836 */ /* 0x000fe20000000000 */
[----:B------:R-:W-:-:S13]  /*5140*/  ISETP.GT.AND P0, PT, R16, R9, PT ;  /* 0x000000091000720c */ /* 0x000fda0003f04270 */
[----:B------:R-:W-:Y:S05]  /*5150*/  WARPSYNC.COLLECTIVE R8, `(.L_x_94) ;  /* 0x0000000008087348 */ /* 0x000fea0003c00000 */
[----:B------:R0:W1:Y:S02]  /*5160*/  SHFL.DOWN P2, R16, R15, R10, R9 ;  /* 0x0800000a0f107389 */ /* 0x0000640000040009 */
[----:B01----:R-:W-:Y:S05]  /*5170*/  ENDCOLLECTIVE ;  /* 0x000000000000791b */ /* 0x003fea0003800000 */
.L_x_94:
[----:B------:R-:W-:Y:S01]  /*5180*/  IMAD.MOV.U32 R10, RZ, RZ, 0x10 ;  /* 0x00000010ff0a7424 */ /* 0x000fe200078e00ff */
[----:B------:R-:W-:Y:S02]  /*5190*/  SEL R16, R16, RZ, !P0 ;  /* 0x000000ff10107207 */ /* 0x000fe40004000000 */
[----:B------:R-:W-:-:S03]  /*51a0*/  ISETP.GT.AND P0, PT, R17, R9, PT ;  /* 0x000000091100720c */ /* 0x000fc60003f04270 */
[----:B------:R-:W-:-:S04]  /*51b0*/  IMAD.IADD R44, R45, 0x1, R16 ;  /* 0x000000012d2c7824 */ /* 0x000fc800078e0210 */
[----:B------:R-:W-:-:S07]  /*51c0*/  IMAD.MOV.U32 R15, RZ, RZ, R44 ;  /* 0x000000ffff0f7224 */ /* 0x000fce00078e002c */
[----:B------:R-:W-:Y:S05]  /*51d0*/  WARPSYNC.COLLECTIVE R8, `(.L_x_95) ;  /* 0x0000000008087348 */ /* 0x000fea0003c00000 */
[----:B------:R0:W1:Y:S02]  /*51e0*/  SHFL.DOWN P2, R16, R15, R10, R9 ;  /* 0x0800000a0f107389 */ /* 0x0000640000040009 */
[----:B01----:R-:W-:Y:S05]  /*51f0*/  ENDCOLLECTIVE ;  /* 0x000000000000791b */ /* 0x003fea0003800000 */
.L_x_95:
[----:B------:R-:W-:Y:S02]  /*5200*/  SEL R16, R16, RZ, !P0 ;  /* 0x000000ff10107207 */ /* 0x000fe40004000000 */
[----:B------:R-:W-:Y:S02]  /*5210*/  ISETP.NE.AND P0, PT, R14, 0x65, PT ;  /* 0x000000650e00780c */ /* 0x000fe40003f05270 */
[----:B------:R-:W-:-:S11]  /*5220*/  IADD3 R19, PT, PT, R44, R16, R19 ;  /* 0x000000102c137210 */ /* 0x000fd60007ffe013 */
[----:B------:R-:W-:Y:S05]  /*5230*/  WARPSYNC.COLLECTIVE R8, `(.L_x_96) ;  /* 0x0000000008087348 */ /* 0x000fea0003c00000 */
[----:B------:R-:W-:Y:S01]  /*5240*/  VOTE.ALL P0, P0 ;  /* 0x0000000000ff7806 */ /* 0x000fe20000000000 */
[----:B------:R-:W-:-:S12]  /*5250*/  ENDCOLLECTIVE ;  /* 0x000000000000791b */ /* 0x000fd80003800000 */
.L_x_96:
[----:B------:R-:W-:Y:S05]  /*5260*/  BRA `(.L_x_97) ;  /* 0xffffffe000c07947 */ /* 0x000fea000383ffff */
.L_x_98:
        /* <DEDUP_REMOVED lines=9> */
.L_x_205:


//--------------------- .text._ZN3cub18CUB_300001_SM_10006detail4scan16DeviceScanKernelINS2_10policy_hubIiiijN4cuda3std3__44plusIvEEE10Policy1000EN6thrust24THRUST_300001_SM_1000_NS6detail15normal_iteratorINSD_10device_ptrIiEEEESI_NS0_13ScanTileStateIiLb1EEES9_NS0_8NullTypeEjiLb0ESL_EEvT0_T1_T2_iT3_T4_T5_ --------------------------
	.section	.text._ZN3cub18CUB_300001_SM_10006detail4scan16DeviceScanKernelINS2_10policy_hubIiiijN4cuda3std3__44plusIvEEE10Policy1000EN6thrust24THRUST_300001_SM_1000_NS6detail15normal_iteratorINSD_10device_ptrIiEEEESI_NS0_13ScanTileStateIiLb1EEES9_NS0_8NullTypeEjiLb0ESL_EEvT0_T1_T2_iT3_T4_T5_,"ax",@progbits
	.align	128
        .global         _ZN3cub18CUB_300001_SM_10006detail4scan16DeviceScanKernelINS2_10policy_hubIiiijN4cuda3std3__44plusIvEEE10Policy1000EN6thrust24THRUST_300001_SM_1000_NS6detail15normal_iteratorINSD_10device_ptrIiEEEESI_NS0_13ScanTileStateIiLb1EEES9_NS0_8NullTypeEjiLb0ESL_EEvT0_T1_T2_iT3_T4_T5_
        .type           _ZN3cub18CUB_300001_SM_10006detail4scan16DeviceScanKernelINS2_10policy_hubIiiijN4cuda3std3__44plusIvEEE10Policy1000EN6thrust24THRUST_300001_SM_1000_NS6detail15normal_iteratorINSD_10device_ptrIiEEEESI_NS0_13ScanTileStateIiLb1EEES9_NS0_8NullTypeEjiLb0ESL_EEvT0_T1_T2_iT3_T4_T5_,@function
        .size           _ZN3cub18CUB_300001_SM_10006detail4scan16DeviceScanKernelINS2_10policy_hubIiiijN4cuda3std3__44plusIvEEE10Policy1000EN6thrust24THRUST_300001_SM_1000_NS6detail15normal_iteratorINSD_10device_ptrIiEEEESI_NS0_13ScanTileStateIiLb1EEES9_NS0_8NullTypeEjiLb0ESL_EEvT0_T1_T2_iT3_T4_T5_,(.L_x_206 - _ZN3cub18CUB_300001_SM_10006detail4scan16DeviceScanKernelINS2_10policy_hubIiiijN4cuda3std3__44plusIvEEE10Policy1000EN6thrust24THRUST_300001_SM_1000_NS6detail15normal_iteratorINSD_10device_ptrIiEEEESI_NS0_13ScanTileStateIiLb1EEES9_NS0_8NullTypeEjiLb0ESL_EEvT0_T1_T2_iT3_T4_T5_)
        .other          _ZN3cub18CUB_300001_SM_10006detail4scan16DeviceScanKernelINS2_10policy_hubIiiijN4cuda3std3__44plusIvEEE10Policy1000EN6thrust24THRUST_300001_SM_1000_NS6detail15normal_iteratorINSD_10device_ptrIiEEEESI_NS0_13ScanTileStateIiLb1EEES9_NS0_8NullTypeEjiLb0ESL_EEvT0_T1_T2_iT3_T4_T5_,@"STO_CUDA_ENTRY STV_DEFAULT"
_ZN3cub18CUB_300001_SM_10006detail4scan16DeviceScanKernelINS2_10policy_hubIiiijN4cuda3std3__44plusIvEEE10Policy1000EN6thrust24THRUST_300001_SM_1000_NS6detail15normal_iteratorINSD_10device_ptrIiEEEESI_NS0_13ScanTileStateIiLb1EEES9_NS0_8NullTypeEjiLb0ESL_EEvT0_T1_T2_iT3_T4_T5_:
.text._ZN3cub18CUB_300001_SM_10006detail4scan16DeviceScanKernelINS2_10policy_hubIiiijN4cuda3std3__44plusIvEEE10Policy1000EN6thrust24THRUST_300001_SM_1000_NS6detail15normal_iteratorINSD_10device_ptrIiEEEESI_NS0_13ScanTileStateIiLb1EEES9_NS0_8NullTypeEjiLb0ESL_EEvT0_T1_T2_iT3_T4_T5_:
[----:B------:R-:W-:Y:S08]  /*0000*/  LDC R1, c[0x0][0x37c] ;  /* 0x0000df00ff017b82 */ /* 0x000ff00000000800 */
[----:B------:R-:W0:Y:S01]  /*0010*/  S2UR UR4, SR_CTAID.X ;  /* 0x00000000000479c3 */ /* 0x000e220000002500 */
[----:B------:R-:W1:Y:S01]  /*0020*/  LDCU UR5, c[0x0][0x3a0] ;  /* 0x00007400ff0577ac */ /* 0x000e620008000800 */
[----:B------:R-:W2:Y:S06]  /*0030*/  LDCU.64 UR8, c[0x0][0x358] ;  /* 0x00006b00ff0877ac */ /* 0x000eac0008000a00 */
[----:B------:R-:W0:Y:S02]  /*0040*/  LDC R42, c[0x0][0x398] ;  /* 0x0000e600ff2a7b82 */ /* 0x000e240000000800 */
[----:B0-----:R-:W-:-:S04]  /*0050*/  VIADD R42, R42, UR4 ;  /* 0x000000042a2a7c36 */ /* 0x001fc80008000000 */
[----:B------:R-:W-:-:S05]  /*0060*/  IMAD R3, R42, 0x2100, RZ ;  /* 0x000021002a037824 */ /* 0x000fca00078e02ff */
[----:B-1----:R-:W-:-:S04]  /*0070*/  IADD3 R0, PT, PT, -R3, UR5, RZ ;  /* 0x0000000503007c10 */ /* 0x002fc8000fffe1ff */
[----:B------:R-:W-:-:S13]  /*0080*/  ISETP.GE.U32.AND P0, PT, R0, 0x2101, PT ;  /* 0x000021010000780c */ /* 0x000fda0003f06070 */
[----:B--2---:R-:W-:Y:S05]  /*0090*/  @!P0 BRA `(.L_x_99) ;  /* 0x0000001c00a88947 */ /* 0x004fea0003800000 */
[----:B------:R-:W0:Y:S01]  /*00a0*/  S2R R16, SR_TID.X ;  /* 0x0000000000107919 */ /* 0x000e220000002100 */
[----:B------:R-:W1:Y:S01]  /*00b0*/  LDCU.64 UR4, c[0x0][0x380] ;  /* 0x00007000ff0477ac */ /* 0x000e620008000a00 */
[C---:B0-----:R-:W-:Y:S02]  /*00c0*/  LOP3.LUT R0, R16.reuse, 0x1f, RZ, 0xc0, !PT ;  /* 0x0000001f10007812 */ /* 0x041fe400078ec0ff */
[----:B------:R-:W-:-:S05]  /*00d0*/  LOP3.LUT R5, R16, 0x3e0, RZ, 0xc0, !PT ;  /* 0x000003e010057812 */ /* 0x000fca00078ec0ff */
[----:B------:R-:W-:-:S05]  /*00e0*/  IMAD R0, R5, 0x16, R0 ;  /* 0x0000001605007824 */ /* 0x000fca00078e0200 */
[----:B------:R-:W-:-:S05]  /*00f0*/  IADD3 R0, P0, PT, R3, R0, RZ ;  /* 0x0000000003007210 */ /* 0x000fca0007f1e0ff */
[----:B------:R-:W-:Y:S02]  /*0100*/  IMAD.X R3, RZ, RZ, RZ, P0 ;  /* 0x000000ffff037224 */ /* 0x000fe400000e06ff */
        /* <DEDUP_REMOVED lines=30> */
[----:B------:R-:W-:Y:S01]  /*02f0*/  ISETP.NE.AND P0, PT, R42, RZ, PT ;  /* 0x000000ff2a00720c */ /* 0x000fe20003f05270 */
        /* <DEDUP_REMOVED lines=28> */
[----:B------:R0:W1:Y:S04]  /*04c0*/  LDS.64 R36, [R27] ;  /* 0x000000001b247984 */ /* 0x0000680000000a00 */
[----:B------:R0:W2:Y:S04]  /*04d0*/  LDS.64 R34, [R27+0x8] ;  /* 0x000008001b227984 */ /* 0x0000a80000000a00 */
[----:B------:R0:W3:Y:S04]  /*04e0*/  LDS.64 R32, [R27+0x10] ;  /* 0x000010001b207984 */ /* 0x0000e80000000a00 */
[----:B------:R0:W4:Y:S04]  /*04f0*/  LDS.64 R18, [R27+0x18] ;  /* 0x000018001b127984 */ /* 0x0001280000000a00 */
[----:B------:R0:W0:Y:S04]  /*0500*/  LDS.64 R14, [R27+0x20] ;  /* 0x000020001b0e7984 */ /* 0x0000280000000a00 */
[----:B------:R0:W0:Y:S04]  /*0510*/  LDS.64 R12, [R27+0x28] ;  /* 0x000028001b0c7984 */ /* 0x0000280000000a00 */
[----:B------:R0:W0:Y:S04]  /*0520*/  LDS.64 R10, [R27+0x30] ;  /* 0x000030001b0a7984 */ /* 0x0000280000000a00 */
[----:B------:R0:W0:Y:S04]  /*0530*/  LDS.64 R8, [R27+0x38] ;  /* 0x000038001b087984 */ /* 0x0000280000000a00 */
[----:B------:R0:W0:Y:S04]  /*0540*/  LDS.64 R6, [R27+0x40] ;  /* 0x000040001b067984 */ /* 0x0000280000000a00 */
[----:B------:R0:W0:Y:S04]  /*0550*/  LDS.64 R4, [R27+0x48] ;  /* 0x000048001b047984 */ /* 0x0000280000000a00 */
[----:B------:R0:W0:Y:S01]  /*0560*/  LDS.64 R2, [R27+0x50] ;  /* 0x000050001b027984 */ /* 0x0000220000000a00 */
[----:B------:R-:W-:Y:S06]  /*0570*/  BAR.SYNC.DEFER_BLOCKING 0x0 ;  /* 0x0000000000007b1d */ /* 0x000fec0000010000 */
[----:B-1----:R-:W-:Y:S05]  /*0580*/  @P0 BRA `(.L_x_101) ;  /* 0x00000004001c0947 */ /* 0x002fea0003800000 */
[----:B0-2---:R-:W-:Y:S02]  /*0590*/  IADD3 R17, PT, PT, R34, R37, R36 ;  /* 0x0000002522117210 */ /* 0x005fe40007ffe024 */
[C---:B------:R-:W-:Y:S02]  /*05a0*/  ISETP.NE.AND P1, PT, R39.reuse, 0x1f, PT ;  /* 0x0000001f2700780c */ /* 0x040fe40003f25270 */
[----:B---3--:R-:W-:Y:S02]  /*05b0*/  IADD3 R17, PT, PT, R32, R35, R17 ;  /* 0x0000002320117210 */ /* 0x008fe40007ffe011 */
[----:B------:R-:W-:Y:S02]  /*05c0*/  ISETP.GE.U32.AND P2, PT, R16, 0x20, PT ;  /* 0x000000201000780c */ /* 0x000fe40003f46070 */
[----:B----4-:R-:W-:Y:S02]  /*05d0*/  IADD3 R17, PT, PT, R18, R33, R17 ;  /* 0x0000002112117210 */ /* 0x010fe40007ffe011 */
[----:B------:R-:W-:-:S02]  /*05e0*/  ISETP.NE.AND P3, PT, R39, RZ, PT ;  /* 0x000000ff2700720c */ /* 0x000fc40003f65270 */
[----:B------:R-:W-:-:S03]  /*05f0*/  IADD3 R17, PT, PT, R14, R19, R17 ;  /* 0x000000130e117210 */ /* 0x000fc60007ffe011 */
[----:B------:R-:W-:Y:S02]  /*0600*/  @!P1 LEA R43, R40, UR4, 0x2 ;  /* 0x00000004282b9c11 */ /* 0x000fe4000f8e10ff */
[----:B------:R-:W-:-:S04]  /*0610*/  IADD3 R17, PT, PT, R12, R15, R17 ;  /* 0x0000000f0c117210 */ /* 0x000fc80007ffe011 */
[----:B------:R-:W-:-:S04]  /*0620*/  IADD3 R17, PT, PT, R10, R13, R17 ;  /* 0x0000000d0a117210 */ /* 0x000fc80007ffe011 */
[----:B------:R-:W-:-:S04]  /*0630*/  IADD3 R17, PT, PT, R8, R11, R17 ;  /* 0x0000000b08117210 */ /* 0x000fc80007ffe011 */
[----:B------:R-:W-:-:S04]  /*0640*/  IADD3 R17, PT, PT, R6, R9, R17 ;  /* 0x0000000906117210 */ /* 0x000fc80007ffe011 */
[----:B------:R-:W-:-:S04]  /*0650*/  IADD3 R17, PT, PT, R4, R7, R17 ;  /* 0x0000000704117210 */ /* 0x000fc80007ffe011 */
[----:B------:R-:W-:-:S05]  /*0660*/  IADD3 R20, PT, PT, R2, R5, R17 ;  /* 0x0000000502147210 */ /* 0x000fca0007ffe011 */
[----:B------:R-:W-:-:S05]  /*0670*/  IMAD.IADD R17, R3, 0x1, R20 ;  /* 0x0000000103117824 */ /* 0x000fca00078e0214 */
        /* <DEDUP_REMOVED lines=10> */
[----:B------:R-:W-:-:S04]  /*0720*/  ISETP.NE.AND P0, PT, R40, 0x2, PT ;  /* 0x000000022800780c */ /* 0x000fc80003f05270 */
        /* <DEDUP_REMOVED lines=8> */
[----:B------:R-:W-:Y:S01]  /*07b0*/  SEL R20, R21, R20, !P0 ;  /* 0x0000001415147207 */ /* 0x000fe20004000000 */
[----:B------:R-:W-:Y:S01]  /*07c0*/  IMAD.IADD R21, R42, 0x1, -R17 ;  /* 0x000000012a157824 */ /* 0x000fe200078e0a11 */
[----:B------:R-:W-:Y:S01]  /*07d0*/  ISETP.NE.AND P0, PT, R40, 0x3, PT ;  /* 0x000000032800780c */ /* 0x000fe20003f05270 */
[----:B------:R-:W-:-:S03]  /*07e0*/  IMAD.IADD R23, R23, 0x1, R22 ;  /* 0x0000000117177824 */ /* 0x000fc600078e0216 */
[----:B------:R-:W-:Y:S01]  /*07f0*/  SEL R20, R22, R20, !P0 ;  /* 0x0000001416147207 */ /* 0x000fe20004000000 */
[----:B-1----:R-:W-:Y:S01]  /*0800*/  IMAD.IADD R24, R23, 0x1, R24 ;  /* 0x0000000117187824 */ /* 0x002fe200078e0218 */
[C---:B------:R-:W-:Y:S02]  /*0810*/  ISETP.NE.AND P0, PT, R40.reuse, 0x4, PT ;  /* 0x000000042800780c */ /* 0x040fe40003f05270 */
[----:B------:R-:W-:Y:S01]  /*0820*/  SEL R17, R21, RZ, P3 ;  /* 0x000000ff15117207 */ /* 0x000fe20001800000 */
        /* <DEDUP_REMOVED lines=18> */
[----:B------:R-:W-:Y:S02]  /*0950*/  ISETP.NE.AND P1, PT, R40, 0xb, PT ;  /* 0x0000000b2800780c */ /* 0x000fe40003f25270 */
[----:B------:R-:W-:Y:S02]  /*0960*/  SEL R20, R29, R20, !P0 ;  /* 0x000000141d147207 */ /* 0x000fe40004000000 */
[----:B------:R-:W-:-:S02]  /*0970*/  ISETP.NE.AND P0, PT, R16, RZ, PT ;  /* 0x000000ff1000720c */ /* 0x000fc40003f05270 */
[----:B------:R-:W-:-:S05]  /*0980*/  SEL R20, R30, R20, !P1 ;  /* 0x000000141e147207 */ /* 0x000fca0004800000 */
[----:B------:R-:W-:-:S06]  /*0990*/  @P2 IMAD.IADD R21, R20, 0x1, R17 ;  /* 0x0000000114152824 */ /* 0x000fcc00078e0211 */
[----:B------:R-:W-:Y:S05]  /*09a0*/  @P0 BRA `(.L_x_102) ;  /* 0x0000000c00f00947 */ /* 0x000fea0003800000 */
[----:B------:R-:W0:Y:S01]  /*09b0*/  LDC.64 R16, c[0x0][0x390] ;  /* 0x0000e400ff107b82 */ /* 0x000e220000000a00 */
[----:B------:R-:W-:Y:S02]  /*09c0*/  IMAD.MOV.U32 R30, RZ, RZ, 0x65 ;  /* 0x00000065ff1e7424 */ /* 0x000fe400078e00ff */
[----:B------:R-:W-:-:S03]  /*09d0*/  IMAD.MOV.U32 R21, RZ, RZ, RZ ;  /* 0x000000ffff157224 */ /* 0x000fc600078e00ff */
[----:B0-----:R0:W-:Y:S01]  /*09e0*/  ST.E.64.STRONG.GPU desc[UR8][R16.64+0x100], R30 ;  /* 0x0001001e10007985 */ /* 0x0011e2000c10fb08 */
[----:B------:R-:W-:Y:S05]  /*09f0*/  BRA `(.L_x_102) ;  /* 0x0000000c00dc7947 */ /* 0x000fea0003800000 */
.L_x_101:
[----:B0-2---:R-:W-:Y:S02]  /*0a00*/  IADD3 R17, PT, PT, R34, R37, R36 ;  /* 0x0000002522117210 */ /* 0x005fe40007ffe024 */
[C---:B------:R-:W-:Y:S02]  /*0a10*/  ISETP.NE.AND P1, PT, R39.reuse, 0x1f, PT ;  /* 0x0000001f2700780c */ /* 0x040fe40003f25270 */
[----:B---3--:R-:W-:Y:S02]  /*0a20*/  IADD3 R17, PT, PT, R32, R35, R17 ;  /* 0x0000002320117210 */ /* 0x008fe40007ffe011 */
[----:B------:R-:W-:Y:S02]  /*0a30*/  ISETP.NE.AND P2, PT, R39, RZ, PT ;  /* 0x000000ff2700720c */ /* 0x000fe40003f45270 */
[----:B----4-:R-:W-:-:S04]  /*0a40*/  IADD3 R17, PT, PT, R18, R33, R17 ;  /* 0x0000002112117210 */ /* 0x010fc80007ffe011 */
        /* <DEDUP_REMOVED lines=56> */
[----:B------:R-:W-:-:S02]  /*0dd0*/  ISETP.GT.U32.AND P0, PT, R16, 0x1f, PT ;  /* 0x0000001f1000780c */ /* 0x000fc40003f04070 */
[----:B------:R-:W-:Y:S02]  /*0de0*/  SEL R20, R30, R20, !P1 ;  /* 0x000000141e147207 */ /* 0x000fe40004800000 */
[----:B------:R-:W-:-:S03]  /*0df0*/  ISETP.GE.U32.AND P1, PT, R16, 0x20, PT ;  /* 0x000000201000780c */ /* 0x000fc60003f26070 */
[----:B------:R-:W-:-:S05]  /*0e00*/  IMAD.IADD R20, R20, 0x1, R21 ;  /* 0x0000000114147824 */ /* 0x000fca00078e0215 */
[----:B------:R-:W-:Y:S01]  /*0e10*/  SEL R23, R17, R20, !P1 ;  /* 0x0000001411177207 */ /* 0x000fe20004800000 */
[----:B------:R-:W-:Y:S06]  /*0e20*/  @P0 BRA `(.L_x_103) ;  /* 0x0000000800a80947 */ /* 0x000fec0003800000 */
[----:B------:R-:W0:Y:S01]  /*0e30*/  LDC.64 R20, c[0x0][0x390] ;  /* 0x0000e400ff147b82 */ /* 0x000e220000000a00 */
[----:B------:R-:W-:Y:S02]  /*0e40*/  ISETP.NE.AND P1, PT, R16, RZ, PT ;  /* 0x000000ff1000720c */ /* 0x000fe40003f25270 */
[----:B------:R-:W-:-:S05]  /*0e50*/  LOP3.LUT R17, RZ, R16, RZ, 0x33, !PT ;  /* 0x00000010ff117212 */ /* 0x000fca00078e33ff */
[----:B------:R-:W-:-:S06]  /*0e60*/  IMAD.IADD R24, R42, 0x1, R17 ;  /* 0x000000012a187824 */ /* 0x000fcc00078e0211 */
        /* <DEDUP_REMOVED lines=11> */
.L_x_133:
[----:B------:R-:W-:Y:S05]  /*0f20*/  @!P0 BRA `(.L_x_105) ;  /* 0x0000000000748947 */ /* 0x000fea0003800000 */
[----:B------:R-:W-:-:S07]  /*0f30*/  IMAD.MOV.U32 R22, RZ, RZ, 0x3b8 ;  /* 0x000003b8ff167424 */ /* 0x000fce00078e00ff */
.L_x_107:
[----:B------:R-:W-:Y:S02]  /*0f40*/  VIADD R25, R22, 0x1 ;  /* 0x0000000116197836 */ /* 0x000fe40000000000 */
[----:B------:R-:W-:Y:S02]  /*0f50*/  IMAD R42, R42, 0x41a7, RZ ;  /* 0x000041a72a2a7824 */ /* 0x000fe400078e02ff */
[----:B------:R-:W0:Y:S01]  /*0f60*/  I2F.U32.RP R28, R25 ;  /* 0x00000019001c7306 */ /* 0x000e220000209000 */
[----:B------:R-:W-:Y:S01]  /*0f70*/  IMAD.MOV R29, RZ, RZ, -R25 ;  /* 0x000000ffff1d7224 */ /* 0x000fe200078e0a19 */
[----:B------:R-:W-:Y:S02]  /*0f80*/  ISETP.NE.U32.AND P2, PT, R25, RZ, PT ;  /* 0x000000ff1900720c */ /* 0x000fe40003f45070 */
[----:B------:R-:W-:-:S04]  /*0f90*/  LOP3.LUT R42, R42, 0x7fffffff, RZ, 0xc0, !PT ;  /* 0x7fffffff2a2a7812 */ /* 0x000fc800078ec0ff */
[----:B0-----:R-:W0:Y:S02]  /*0fa0*/  MUFU.RCP R28, R28 ;  /* 0x0000001c001c7308 */ /* 0x001e240000001000 */
[----:B0-----:R-:W-:-:S06]  /*0fb0*/  VIADD R20, R28, 0xffffffe ;  /* 0x0ffffffe1c147836 */ /* 0x001fcc0000000000 */
[----:B------:R0:W1:Y:S02]  /*0fc0*/  F2I.FTZ.U32.TRUNC.NTZ R21, R20 ;  /* 0x0000001400157305 */ /* 0x000064000021f000 */
[----:B0-----:R-:W-:Y:S02]  /*0fd0*/  IMAD.MOV.U32 R20, RZ, RZ, RZ ;  /* 0x000000ffff147224 */ /* 0x001fe400078e00ff */
[----:B-1----:R-:W-:-:S04]  /*0fe0*/  IMAD R29, R29, R21, RZ ;  /* 0x000000151d1d7224 */ /* 0x002fc800078e02ff */
[----:B------:R-:W-:-:S06]  /*0ff0*/  IMAD.HI.U32 R21, R21, R29, R20 ;  /* 0x0000001d15157227 */ /* 0x000fcc00078e0014 */
[----:B------:R-:W-:-:S04]  /*1000*/  IMAD.HI.U32 R21, R21, R42, RZ ;  /* 0x0000002a15157227 */ /* 0x000fc800078e00ff */
[----:B------:R-:W-:-:S04]  /*1010*/  IMAD.MOV R21, RZ, RZ, -R21 ;  /* 0x000000ffff157224 */ /* 0x000fc800078e0a15 */
[----:B------:R-:W-:-:S05]  /*1020*/  IMAD R28, R25, R21, R42 ;  /* 0x00000015191c7224 */ /* 0x000fca00078e022a */
[----:B------:R-:W-:-:S13]  /*1030*/  ISETP.GE.U32.AND P0, PT, R28, R25, PT ;  /* 0x000000191c00720c */ /* 0x000fda0003f06070 */
[----:B------:R-:W-:-:S05]  /*1040*/  @P0 IMAD.IADD R28, R28, 0x1, -R25 ;  /* 0x000000011c1c0824 */ /* 0x000fca00078e0a19 */
[----:B------:R-:W-:-:S13]  /*1050*/  ISETP.GE.U32.AND P0, PT, R28, R25, PT ;  /* 0x000000191c00720c */ /* 0x000fda0003f06070 */
[----:B------:R-:W-:Y:S01]  /*1060*/  @P0 IMAD.IADD R28, R28, 0x1, -R25 ;  /* 0x000000011c1c0824 */ /* 0x000fe200078e0a19 */
[----:B------:R-:W-:-:S04]  /*1070*/  @!P2 LOP3.LUT R28, RZ, R25, RZ, 0x33, !PT ;  /* 0x00000019ff1ca212 */ /* 0x000fc800078e33ff */
[----:B------:R-:W-:Y:S05]  /*1080*/  NANOSLEEP R28 ;  /* 0x0000001c0000735d */ /* 0x000fea0003800000 */
[----:B------:R-:W2:Y:S01]  /*1090*/  LD.E.64.STRONG.GPU R28, desc[UR8][R16.64+0x100] ;  /* 0x00010008101c7980 */ /* 0x000ea2000c10fb00 */
[----:B------:R-:W-:Y:S01]  /*10a0*/  UMOV UR5, 0xffffffff ;  /* 0xffffffff00057882 */ /* 0x000fe20000000000 */
[----:B------:R-:W-:Y:S02]  /*10b0*/  SHF.R.U32.HI R22, RZ, 0x1, R22 ;  /* 0x00000001ff167819 */ /* 0x000fe40000011616 */
[----:B--2---:R-:W-:Y:S01]  /*10c0*/  ISETP.NE.AND P0, PT, R28, 0x63, PT ;  /* 0x000000631c00780c */ /* 0x004fe20003f05270 */
[----:B------:R-:W-:-:S12]  /*10d0*/  BRA.DIV UR5, `(.L_x_106) ;  /* 0x00000036051c7947 */ /* 0x000fd8000b800000 */
[----:B------:R-:W-:-:S13]  /*10e0*/  VOTE.ANY P0, !P0 ;  /* 0x0000000000ff7806 */ /* 0x000fda0004000100 */
.L_x_136:
[----:B------:R-:W-:Y:S05]  /*10f0*/  @P0 BRA `(.L_x_107) ;  /* 0xfffffffc00900947 */ /* 0x000fea000383ffff */
.L_x_105:
[----:B------:R-:W-:Y:S01]  /*1100*/  UMOV UR5, 0xffffffff ;  /* 0xffffffff00057882 */ /* 0x000fe20000000000 */
[----:B------:R-:W-:Y:S02]  /*1110*/  ISETP.NE.AND P0, PT, R28, 0x65, PT ;  /* 0x000000651c00780c */ /* 0x000fe40003f05270 */
[----:B------:R-:W-:Y:S11]  /*1120*/  BRA.DIV UR5, `(.L_x_108) ;  /* 0x0000003605287947 */ /* 0x000ff6000b800000 */
[----:B------:R-:W0:Y:S01]  /*1130*/  S2R R25, SR_GEMASK ;  /* 0x0000000000197919 */ /* 0x000e220000003c00 */
[----:B------:R-:W-:Y:S01]  /*1140*/  VOTE.ANY R21, PT, !P0 ;  /* 0x0000000000157806 */ /* 0x000fe200040e0100 */
        /* <DEDUP_REMOVED lines=10> */
[----:B0-----:R-:W-:Y:S02]  /*11f0*/  IADD3 R44, P3, PT, R16, 0x100, RZ ;  /* 0x00000100102c7810 */ /* 0x001fe40007f7e0ff */
[----:B-1----:R-:W-:Y:S02]  /*1200*/  SEL R22, R22, RZ, !P0 ;  /* 0x000000ff16167207 */ /* 0x002fe40004000000 */
[----:B------:R-:W-:-:S03]  /*1210*/  ISETP.GT.AND P0, PT, R41, R48, PT ;  /* 0x000000302900720c */ /* 0x000fc60003f04270 */
[----:B------:R-:W-:-:S05]  /*1220*/  IMAD.IADD R43, R22, 0x1, R29 ;  /* 0x00000001162b7824 */ /* 0x000fca00078e021d */
[----:B------:R-:W0:Y:S02]  /*1230*/  SHFL.DOWN PT, R22, R43, 0x2, R48 ;  /* 0x084000002b167989 */ /* 0x000e2400000e0030 */
[----:B0-----:R-:W-:Y:S02]  /*1240*/  SEL R22, R22, RZ, !P0 ;  /* 0x000000ff16167207 */ /* 0x001fe40004000000 */
[----:B------:R-:W-:-:S03]  /*1250*/  ISETP.GT.AND P0, PT, R40, R48, PT ;  /* 0x000000302800720c */ /* 0x000fc60003f04270 */
[----:B------:R-:W-:Y:S02]  /*1260*/  IMAD.IADD R45, R43, 0x1, R22 ;  /* 0x000000012b2d7824 */ /* 0x000fe400078e0216 */
[----:B------:R-:W-:-:S03]  /*1270*/  VIADD R43, R39, 0x10 ;  /* 0x00000010272b7836 */ /* 0x000fc60000000000 */
[----:B------:R-:W0:Y:S02]  /*1280*/  SHFL.DOWN PT, R22, R45, 0x4, R48 ;  /* 0x088000002d167989 */ /* 0x000e2400000e0030 */
[-C--:B------:R-:W-:Y:S02]  /*1290*/  ISETP.GT.AND P2, PT, R43, R48.reuse, PT ;  /* 0x000000302b00720c */ /* 0x080fe40003f44270 */
[----:B0-----:R-:W-:Y:S02]  /*12a0*/  SEL R22, R22, RZ, !P0 ;  /* 0x000000ff16167207 */ /* 0x001fe40004000000 */
[----:B------:R-:W-:-:S03]  /*12b0*/  ISETP.GT.AND P0, PT, R30, R48, PT ;  /* 0x000000301e00720c */ /* 0x000fc60003f04270 */
[----:B------:R-:W-:Y:S02]  /*12c0*/  IMAD.IADD R29, R45, 0x1, R22 ;  /* 0x000000012d1d7824 */ /* 0x000fe400078e0216 */
[----:B------:R-:W-:-:S03]  /*12d0*/  IMAD.X R45, RZ, RZ, R17, P3 ;  /* 0x000000ffff2d7224 */ /* 0x000fc600018e0611 */
[----:B------:R-:W0:Y:S02]  /*12e0*/  SHFL.DOWN PT, R22, R29, 0x8, R48 ;  /* 0x090000001d167989 */ /* 0x000e2400000e0030 */
[----:B0-----:R-:W-:Y:S02]  /*12f0*/  SEL R22, R22, RZ, !P0 ;  /* 0x000000ff16167207 */ /* 0x001fe40004000000 */
[----:B------:R-:W-:-:S03]  /*1300*/  ISETP.NE.AND P0, PT, R28, 0x65, PT ;  /* 0x000000651c00780c */ /* 0x000fc60003f05270 */
[----:B------:R-:W-:-:S05]  /*1310*/  IMAD.IADD R47, R29, 0x1, R22 ;  /* 0x000000011d2f7824 */ /* 0x000fca00078e0216 */
[----:B------:R-:W0:Y:S05]  /*1320*/  SHFL.DOWN PT, R22, R47, 0x10, R48 ;  /* 0x0a0000002f167989 */ /* 0x000e2a00000e0030 */
[----:B------:R-:W-:Y:S02]  /*1330*/  VOTE.ALL P0, P0 ;  /* 0x0000000000ff7806 */ /* 0x000fe40000000000 */
[----:B0-----:R-:W-:-:S05]  /*1340*/  SEL R22, R22, RZ, !P2 ;  /* 0x000000ff16167207 */ /* 0x001fca0005000000 */
[----:B------:R-:W-:-:S07]  /*1350*/  IMAD.IADD R46, R47, 0x1, R22 ;  /* 0x000000012f2e7824 */ /* 0x000fce00078e0216 */
.L_x_145:
[----:B------:R-:W-:Y:S05]  /*1360*/  @!P0 BRA `(.L_x_109) ;  /* 0x00000004001c8947 */ /* 0x000fea0003800000 */
[----:B------:R-:W-:-:S07]  /*1370*/  IMAD.MOV.U32 R47, RZ, RZ, 0x3b8 ;  /* 0x000003b8ff2f7424 */ /* 0x000fce00078e00ff */
.L_x_115:
        /* <DEDUP_REMOVED lines=8> */
.L_x_148:
[----:B------:R-:W-:Y:S05]  /*1400*/  @!P0 BRA `(.L_x_111) ;  /* 0x0000000000748947 */ /* 0x000fea0003800000 */
[----:B------:R-:W-:-:S07]  /*1410*/  IMAD.MOV.U32 R22, RZ, RZ, R47 ;  /* 0x000000ffff167224 */ /* 0x000fce00078e002f */
.L_x_113:
        /* <DEDUP_REMOVED lines=27> */
.L_x_151:
[----:B------:R-:W-:Y:S05]  /*15d0*/  @P0 BRA `(.L_x_113) ;  /* 0xfffffffc00900947 */ /* 0x000fea000383ffff */
.L_x_111:
[----:B------:R-:W-:Y:S01]  /*15e0*/  UMOV UR5, 0xffffffff ;  /* 0xffffffff00057882 */ /* 0x000fe20000000000 */
[----:B------:R-:W-:Y:S02]  /*15f0*/  ISETP.NE.AND P0, PT, R28, 0x65, PT ;  /* 0x000000651c00780c */ /* 0x000fe40003f05270 */
[----:B------:R-:W-:Y:S11]  /*1600*/  BRA.DIV UR5, `(.L_x_114) ;  /* 0x0000003605387947 */ /* 0x000ff6000b800000 */
[----:B------:R-:W-:Y:S01]  /*1610*/  VOTE.ANY R21, PT, !P0 ;  /* 0x0000000000157806 */ /* 0x000fe200040e0100 */
[----:B------:R-:W-:-:S03]  /*1620*/  VIADD R24, R24, 0xffffffe0 ;  /* 0xffffffe018187836 */ /* 0x000fc60000000000 */
[----:B------:R-:W-:-:S05]  /*1630*/  LOP3.LUT R21, R21, 0x80000000, R25, 0xec, !PT ;  /* 0x8000000015157812 */ /* 0x000fca00078eec19 */
[----:B------:R-:W-:-:S05]  /*1640*/  VIADD R16, R21, 0xffffffff ;  /* 0xffffffff15107836 */ /* 0x000fca0000000000 */
[----:B------:R-:W-:-:S04]  /*1650*/  LOP3.LUT R16, R21, R16, RZ, 0xc, !PT ;  /* 0x0000001015107212 */ /* 0x000fc800078e0cff */
        /* <DEDUP_REMOVED lines=23> */
.L_x_160:
[----:B------:R-:W-:Y:S05]  /*17d0*/  @P0 BRA `(.L_x_115) ;  /* 0xfffffff800e80947 */ /* 0x000fea000383ffff */
.L_x_109:
        /* <DEDUP_REMOVED lines=8> */
[----:B0-----:R-:W-:-:S05]  /*1860*/  @!P1 LEA R16, R17, R16, 0x18 ;  /* 0x0000001011109211 */ /* 0x001fca00078ec0ff */
[----:B------:R1:W-:Y:S04]  /*1870*/  @!P1 STS [R16+0x8], R31 ;  /* 0x0000081f10009388 */ /* 0x0003e80000000800 */
[----:B------:R1:W-:Y:S01]  /*1880*/  @!P1 STS [R16+0x4], R46 ;  /* 0x0000042e10009388 */ /* 0x0003e20000000800 */
[----:B--2---:R-:W-:Y:S01]  /*1890*/  @!P0 LEA R21, R21, R20, 0x18 ;  /* 0x0000001415158211 */ /* 0x004fe200078ec0ff */
[----:B------:R-:W-:Y:S02]  /*18a0*/  IMAD.MOV.U32 R20, RZ, RZ, R23 ;  /* 0x000000ffff147224 */ /* 0x000fe400078e0017 */
[----:B------:R-:W-:Y:S02]  /*18b0*/  @!P0 IMAD.MOV.U32 R20, RZ, RZ, R46 ;  /* 0x000000ffff148224 */ /* 0x000fe400078e002e */
[----:B------:R1:W-:Y:S05]  /*18c0*/  @!P0 STS [R21+0x4c], R46 ;  /* 0x00004c2e15008388 */ /* 0x0003ea0000000800 */
.L_x_103:
[----:B------:R-:W-:Y:S05]  /*18d0*/  WARPSYNC.ALL ;  /* 0x0000000000007948 */ /* 0x000fea0003800000 */
[----:B------:R-:W0:Y:S08]  /*18e0*/  S2UR UR6, SR_CgaCtaId ;  /* 0x00000000000679c3 */ /* 0x000e300000008800 */
[----:B------:R-:W-:Y:S06]  /*18f0*/  BAR.SYNC.DEFER_BLOCKING 0x0 ;  /* 0x0000000000007b1d */ /* 0x000fec0000010000 */
[----:B------:R-:W-:Y:S01]  /*1900*/  UMOV UR5, 0x400 ;  /* 0x0000040000057882 */ /* 0x000fe20000000000 */
[----:B------:R-:W2:Y:S01]  /*1910*/  S2R R17, SR_TID.X ;  /* 0x0000000000117919 */ /* 0x000ea20000002100 */
[----:B0-----:R-:W-:-:S09]  /*1920*/  ULEA UR5, UR6, UR5, 0x18 ;  /* 0x0000000506057291 */ /* 0x001fd2000f8ec0ff */
[----:B-1----:R-:W0:Y:S01]  /*1930*/  LDS R16, [UR5+0x4c] ;  /* 0x00004c05ff107984 */ /* 0x002e220008000800 */
[----:B--2---:R-:W-:-:S04]  /*1940*/  ISETP.NE.AND P0, PT, R17, RZ, PT ;  /* 0x000000ff1100720c */ /* 0x004fc80003f05270 */
[----:B0-----:R-:W-:-:S05]  /*1950*/  SEL R21, R16, RZ, P0 ;  /* 0x000000ff10157207 */ /* 0x001fca0000000000 */
[----:B------:R-:W-:-:S07]  /*1960*/  IMAD.IADD R21, R21, 0x1, R20 ;  /* 0x0000000115157824 */ /* 0x000fce00078e0214 */
.L_x_102:
[----:B------:R-:W-:Y:S05]  /*1970*/  BSYNC.RECONVERGENT B0 ;  /* 0x0000000000007941 */ /* 0x000fea0003800200 */
.L_x_100:
[----:B------:R-:W-:Y:S01]  /*1980*/  IMAD.IADD R36, R36, 0x1, R21 ;  /* 0x0000000124247824 */ /* 0x000fe200078e0215 */
[----:B0-----:R-:W0:Y:S01]  /*1990*/  S2R R16, SR_TID.X ;  /* 0x0000000000107919 */ /* 0x001e220000002100 */
[----:B------:R-:W1:Y:S01]  /*19a0*/  S2UR UR6, SR_CgaCtaId ;  /* 0x00000000000679c3 */ /* 0x000e620000008800 */
[----:B------:R-:W-:Y:S01]  /*19b0*/  UMOV UR5, 0x400 ;  /* 0x0000040000057882 */ /* 0x000fe20000000000 */
[----:B------:R-:W-:Y:S01]  /*19c0*/  IMAD.IADD R37, R37, 0x1, R36 ;  /* 0x0000000125257824 */ /* 0x000fe200078e0224 */
[----:B------:R-:W2:Y:S03]  /*19d0*/  S2R R17, SR_LANEID ;  /* 0x0000000000117919 */ /* 0x000ea60000000000 */
[----:B------:R-:W-:Y:S02]  /*19e0*/  IMAD.IADD R34, R34, 0x1, R37 ;  /* 0x0000000122227824 */ /* 0x000fe400078e0225 */
[----:B------:R-:W-:Y:S02]  /*19f0*/  BAR.SYNC.DEFER_BLOCKING 0x0 ;  /* 0x0000000000007b1d */ /* 0x000fe40000010000 */
[----:B------:R-:W-:-:S04]  /*1a00*/  IMAD.IADD R35, R35, 0x1, R34 ;  /* 0x0000000123237824 */ /* 0x000fc800078e0222 */
[----:B------:R-:W-:-:S04]  /*1a10*/  IMAD.IADD R32, R32, 0x1, R35 ;  /* 0x0000000120207824 */ /* 0x000fc800078e0223 */
[----:B------:R-:W-:-:S04]  /*1a20*/  IMAD.IADD R33, R33, 0x1, R32 ;  /* 0x0000000121217824 */ /* 0x000fc800078e0220 */
[----:B------:R-:W-:Y:S01]  /*1a30*/  IMAD.IADD R18, R18, 0x1, R33 ;  /* 0x0000000112127824 */ /* 0x000fe200078e0221 */
[----:B-1----:R-:W-:-:S03]  /*1a40*/  ULEA UR5, UR6, UR5, 0x18 ;  /* 0x0000000506057291 */ /* 0x002fc6000f8ec0ff */
[----:B------:R-:W-:Y:S01]  /*1a50*/  IMAD.IADD R19, R19, 0x1, R18 ;  /* 0x0000000113137824 */ /* 0x000fe200078e0212 */
[----:B------:R-:W1:Y:S03]  /*1a60*/  LDCU.64 UR6, c[0x0][0x388] ;  /* 0x00007100ff0677ac */ /* 0x000e660008000a00 */
[----:B------:R-:W-:Y:S01]  /*1a70*/  IMAD.IADD R14, R14, 0x1, R19 ;  /* 0x000000010e0e7824 */ /* 0x000fe200078e0213 */
[----:B0-----:R-:W-:-:S03]  /*1a80*/  SHF.R.U32.HI R16, RZ, 0x5, R16 ;  /* 0x00000005ff107819 */ /* 0x001fc60000011610 */
[----:B------:R-:W-:Y:S02]  /*1a90*/  IMAD.IADD R15, R15, 0x1, R14 ;  /* 0x000000010f0f7824 */ /* 0x000fe400078e020e */
[----:B--2---:R-:W-:Y:S02]  /*1aa0*/  IMAD R16, R16, 0x2c0, R17 ;  /* 0x000002c010107824 */ /* 0x004fe400078e0211 */
[----:B------:R-:W-:-:S03]  /*1ab0*/  IMAD.IADD R12, R12, 0x1, R15 ;  /* 0x000000010c0c7824 */ /* 0x000fc600078e020f */
[----:B------:R-:W-:Y:S01]  /*1ac0*/  LEA R16, R16, UR5, 0x2 ;  /* 0x0000000510107c11 */ /* 0x000fe2000f8e10ff */
[----:B------:R-:W-:Y:S01]  /*1ad0*/  IMAD.IADD R13, R13, 0x1, R12 ;  /* 0x000000010d0d7824 */ /* 0x000fe200078e020c */
[----:B-1----:R-:W-:-:S03]  /*1ae0*/  IADD3 R38, P0, PT, R38, UR6, RZ ;  /* 0x0000000626267c10 */ /* 0x002fc6000ff1e0ff */
[----:B------:R-:W-:Y:S02]  /*1af0*/  IMAD.IADD R10, R10, 0x1, R13 ;  /* 0x000000010a0a7824 */ /* 0x000fe400078e020d */
[----:B------:R-:W-:Y:S01]  /*1b00*/  IMAD R20, R17, 0x54, R16 ;  /* 0x0000005411147824 */ /* 0x000fe200078e0210 */
[----:B------:R-:W-:Y:S01]  /*1b10*/  IADD3.X R39, PT, PT, R0, UR7, RZ, P0, !PT ;  /* 0x0000000700277c10 */ /* 0x000fe200087fe4ff */
[----:B------:R-:W-:-:S03]  /*1b20*/  IMAD.IADD R11, R11, 0x1, R10 ;  /* 0x000000010b0b7824 */ /* 0x000fc600078e020a */
[----:B------:R-:W-:Y:S01]  /*1b30*/  STS.64 [R20], R36 ;  /* 0x0000002414007388 */ /* 0x000fe20000000a00 */
[----:B------:R-:W-:-:S03]  /*1b40*/  IMAD.IADD R8, R8, 0x1, R11 ;  /* 0x0000000108087824 */ /* 0x000fc600078e020b */
[----:B------:R-:W-:Y:S01]  /*1b50*/  STS.64 [R20+0x8], R34 ;  /* 0x0000082214007388 */ /* 0x000fe20000000a00 */
        /* <DEDUP_REMOVED lines=13> */
[----:B------:R-:W-:Y:S04]  /*1c30*/  STS.64 [R20+0x40], R6 ;  /* 0x0000400614007388 */ /* 0x000fe80000000a00 */
[----:B------:R-:W-:Y:S04]  /*1c40*/  STS.64 [R20+0x48], R4 ;  /* 0x0000480414007388 */ /* 0x000fe80000000a00 */
[----:B------:R-:W-:Y:S01]  /*1c50*/  STS.64 [R20+0x50], R2 ;  /* 0x0000500214007388 */ /* 0x000fe20000000a00 */
        /* <DEDUP_REMOVED lines=46> */
.L_x_99:
[----:B------:R-:W-:-:S13]  /*1f40*/  ISETP.NE.AND P0, PT, R0, RZ, PT ;  /* 0x000000ff0000720c */ /* 0x000fda0003f05270 */
[----:B------:R-:W-:Y:S05]  /*1f50*/  @!P0 EXIT ;  /* 0x000000000000894d */ /* 0x000fea0003800000 */
[----:B------:R-:W0:Y:S02]  /*1f60*/  LDC.64 R4, c[0x0][0x380] ;  /* 0x0000e000ff047b82 */ /* 0x000e240000000a00 */
[----:B0-----:R-:W-:-:S05]  /*1f70*/  IMAD.WIDE.U32 R4, R3, 0x4, R4 ;  /* 0x0000000403047825 */ /* 0x001fca00078e0004 */
[----:B------:R0:W2:Y:S01]  /*1f80*/  LDG.E R6, desc[UR8][R4.64] ;  /* 0x0000000804067981 */ /* 0x0000a2000c1e1900 */
[----:B------:R-:W1:Y:S02]  /*1f90*/  S2R R2, SR_TID.X ;  /* 0x0000000000027919 */ /* 0x000e640000002100 */
[C---:B-1----:R-:W-:Y:S02]  /*1fa0*/  LOP3.LUT R3, R2.reuse, 0x1f, RZ, 0xc0, !PT ;  /* 0x0000001f02037812 */ /* 0x042fe400078ec0ff */
[----:B------:R-:W-:-:S05]  /*1fb0*/  LOP3.LUT R8, R2, 0x3e0, RZ, 0xc0, !PT ;  /* 0x000003e002087812 */ /* 0x000fca00078ec0ff */
[----:B------:R-:W-:-:S04]  /*1fc0*/  IMAD R3, R8, 0x16, R3 ;  /* 0x0000001608037824 */ /* 0x000fc800078e0203 */
[C---:B------:R-:W-:Y:S01]  /*1fd0*/  VIADD R7, R3.reuse, 0x20 ;  /* 0x0000002003077836 */ /* 0x040fe20000000000 */
[C---:B------:R-:W-:Y:S01]  /*1fe0*/  ISETP.GE.U32.AND P6, PT, R3.reuse, R0, PT ;  /* 0x000000000300720c */ /* 0x040fe20003fc6070 */
[C---:B------:R-:W-:Y:S01]  /*1ff0*/  VIADD R9, R3.reuse, 0x40 ;  /* 0x0000004003097836 */ /* 0x040fe20000000000 */
[C---:B0-----:R-:W-:Y:S01]  /*2000*/  LEA R4, P1, R3.reuse, R4, 0x2 ;  /* 0x0000000403047211 */ /* 0x041fe200078210ff */
[----:B------:R-:W-:Y:S01]  /*2010*/  VIADD R11, R3, 0x60 ;  /* 0x00000060030b7836 */ /* 0x000fe20000000000 */
[-C--:B------:R-:W-:Y:S01]  /*2020*/  ISETP.GE.U32.AND P5, PT, R7, R0.reuse, PT ;  /* 0x000000000700720c */ /* 0x080fe20003fa6070 */
[----:B------:R-:W-:Y:S01]  /*2030*/  VIADD R7, R3, 0x80 ;  /* 0x0000008003077836 */ /* 0x000fe20000000000 */
[-C--:B------:R-:W-:Y:S01]  /*2040*/  ISETP.GE.U32.AND P0, PT, R9, R0.reuse, PT ;  /* 0x000000000900720c */ /* 0x080fe20003f06070 */
[----:B------:R-:W-:Y:S01]  /*2050*/  IMAD.X R5, RZ, RZ, R5, P1 ;  /* 0x000000ffff057224 */ /* 0x000fe200008e0605 */
[-C--:B------:R-:W-:Y:S01]  /*2060*/  ISETP.GE.U32.AND P4, PT, R11, R0.reuse, PT ;  /* 0x000000000b00720c */ /* 0x080fe20003f86070 */
[----:B------:R-:W-:Y:S01]  /*2070*/  VIADD R9, R3, 0xa0 ;  /* 0x000000a003097836 */ /* 0x000fe20000000000 */
[----:B------:R-:W-:Y:S01]  /*2080*/  ISETP.GE.U32.AND P3, PT, R7, R0, PT ;  /* 0x000000000700720c */ /* 0x000fe20003f66070 */
[----:B------:R-:W-:-:S03]  /*2090*/  VIADD R7, R3, 0xc0 ;  /* 0x000000c003077836 */ /* 0x000fc60000000000 */
[-C--:B------:R-:W-:Y:S01]  /*20a0*/  ISETP.GE.U32.AND P2, PT, R9, R0.reuse, PT ;  /* 0x000000000900720c */ /* 0x080fe20003f46070 */
[----:B------:R-:W-:Y:S01]  /*20b0*/  VIADD R9, R3, 0x100 ;  /* 0x0000010003097836 */ /* 0x000fe20000000000 */
[-C--:B------:R-:W-:Y:S01]  /*20c0*/  ISETP.GE.U32.AND P1, PT, R7, R0.reuse, PT ;  /* 0x000000000700720c */ /* 0x080fe20003f26070 */
[C---:B------:R-:W-:Y:S02]  /*20d0*/  VIADD R7, R3.reuse, 0xe0 ;  /* 0x000000e003077836 */ /* 0x040fe40000000000 */
[----:B------:R-:W-:Y:S02]  /*20e0*/  VIADD R39, R3, 0x260 ;  /* 0x0000026003277836 */ /* 0x000fe40000000000 */
[----:B--2---:R-:W-:Y:S02]  /*20f0*/  IMAD.MOV.U32 R16, RZ, RZ, R6 ;  /* 0x000000ffff107224 */ /* 0x004fe400078e0006 */
[----:B------:R-:W2:Y:S01]  /*2100*/  @!P6 LDG.E R6, desc[UR8][R4.64] ;  /* 0x000000080406e981 */ /* 0x000ea2000c1e1900 */
[----:B------:R-:W-:Y:S01]  /*2110*/  ISETP.GE.U32.AND P6, PT, R7, R0, PT ;  /* 0x000000000700720c */ /* 0x000fe20003fc6070 */
[----:B------:R-:W-:-:S02]  /*2120*/  IMAD.MOV.U32 R10, RZ, RZ, R16 ;  /* 0x000000ffff0a7224 */ /* 0x000fc400078e0010 */
[----:B------:R-:W-:Y:S02]  /*2130*/  VIADD R7, R3, 0x120 ;  /* 0x0000012003077836 */ /* 0x000fe40000000000 */
[--C-:B------:R-:W-:Y:S02]  /*2140*/  IMAD.MOV.U32 R12, RZ, RZ, R16.reuse ;  /* 0x000000ffff0c7224 */ /* 0x100fe400078e0010 */
[----:B------:R-:W3:Y:S01]  /*2150*/  @!P0 LDG.E R10, desc[UR8][R4.64+0x100] ;  /* 0x00010008040a8981 */ /* 0x000ee2000c1e1900 */
[-C--:B------:R-:W-:Y:S01]  /*2160*/  ISETP.GE.U32.AND P0, PT, R7, R0.reuse, PT ;  /* 0x000000000700720c */ /* 0x080fe20003f06070 */
[----:B------:R-:W-:Y:S02]  /*2170*/  VIADD R7, R3, 0x140 ;  /* 0x0000014003077836 */ /* 0x000fe40000000000 */
[--C-:B------:R-:W-:Y:S01]  /*2180*/  IMAD.MOV.U32 R8, RZ, RZ, R16.reuse ;  /* 0x000000ffff087224 */ /* 0x100fe200078e0010 */
[----:B------:R-:W4:Y:S01]  /*2190*/  @!P4 LDG.E R12, desc[UR8][R4.64+0x180] ;  /* 0x00018008040cc981 */ /* 0x000f22000c1e1900 */
[----:B------:R-:W-:Y:S01]  /*21a0*/  IMAD.MOV.U32 R18, RZ, RZ, R16 ;  /* 0x000000ffff127224 */ /* 0x000fe200078e0010 */
[----:B------:R-:W-:Y:S01]  /*21b0*/  ISETP.GE.U32.AND P4, PT, R7, R0, PT ;  /* 0x000000000700720c */ /* 0x000fe20003f86070 */
[----:B------:R-:W-:-:S02]  /*21c0*/  VIADD R7, R3, 0x180 ;  /* 0x0000018003077836 */ /* 0x000fc40000000000 */
[----:B------:R-:W5:Y:S01]  /*21d0*/  @!P5 LDG.E R8, desc[UR8][R4.64+0x80] ;  /* 0x000080080408d981 */ /* 0x000f62000c1e1900 */
[-C--:B------:R-:W-:Y:S01]  /*21e0*/  ISETP.GE.U32.AND P5, PT, R9, R0.reuse, PT ;  /* 0x000000000900720c */ /* 0x080fe20003fa6070 */
[--C-:B------:R-:W-:Y:S02]  /*21f0*/  IMAD.MOV.U32 R20, RZ, RZ, R16.reuse ;  /* 0x000000ffff147224 */ /* 0x100fe400078e0010 */
[----:B------:R-:W5:Y:S01]  /*2200*/  @!P2 LDG.E R18, desc[UR8][R4.64+0x280] ;  /* 0x000280080412a981 */ /* 0x000f62000c1e1900 */
[-C--:B------:R-:W-:Y:S01]  /*2210*/  ISETP.GE.U32.AND P2, PT, R7, R0.reuse, PT ;  /* 0x000000000700720c */ /* 0x080fe20003f46070 */
[C---:B------:R-:W-:Y:S02]  /*2220*/  VIADD R7, R3.reuse, 0x1a0 ;  /* 0x000001a003077836 */ /* 0x040fe40000000000 */
[--C-:B------:R-:W-:Y:S01]  /*2230*/  IMAD.MOV.U32 R14, RZ, RZ, R16.reuse ;  /* 0x000000ffff0e7224 */ /* 0x100fe200078e0010 */
[----:B------:R-:W5:Y:S01]  /*2240*/  @!P1 LDG.E R20, desc[UR8][R4.64+0x300] ;  /* 0x0003000804149981 */ /* 0x000f62000c1e1900 */
[----:B------:R-:W-:Y:S01]  /*2250*/  VIADD R9, R3, 0x160 ;  /* 0x0000016003097836 */ /* 0x000fe20000000000 */
[----:B------:R-:W-:Y:S01]  /*2260*/  ISETP.GE.U32.AND P1, PT, R7, R0, PT ;  /* 0x000000000700720c */ /* 0x000fe20003f26070 */
[----:B------:R-:W-:-:S02]  /*2270*/  IMAD.MOV.U32 R24, RZ, RZ, R16 ;  /* 0x000000ffff187224 */ /* 0x000fc400078e0010 */
[----:B------:R-:W-:Y:S01]  /*2280*/  VIADD R7, R3, 0x1e0 ;  /* 0x000001e003077836 */ /* 0x000fe20000000000 */
        /* <DEDUP_REMOVED lines=17> */
[----:B------:R-:W-:Y:S02]  /*23a0*/  VIADD R7, R3, 0x280 ;  /* 0x0000028003077836 */ /* 0x000fe40000000000 */
[--C-:B------:R-:W-:Y:S01]  /*23b0*/  IMAD.MOV.U32 R28, RZ, RZ, R16.reuse ;  /* 0x000000ffff1c7224 */ /* 0x100fe200078e0010 */
[----:B------:R-:W5:Y:S01]  /*23c0*/  @!P2 LDG.E R32, desc[UR8][R4.64+0x600] ;  /* 0x000600080420a981 */ /* 0x000f62000c1e1900 */
[--C-:B------:R-:W-:Y:S01]  /*23d0*/  IMAD.MOV.U32 R34, RZ, RZ, R16.reuse ;  /* 0x000000ffff227224 */ /* 0x100fe200078e0010 */
[----:B------:R-:W-:Y:S01]  /*23e0*/  ISETP.GE.U32.AND P2, PT, R7, R0, PT ;  /* 0x000000000700720c */ /* 0x000fe20003f46070 */
[----:B------:R-:W-:-:S02]  /*23f0*/  IMAD.MOV.U32 R36, RZ, RZ, R16 ;  /* 0x000000ffff247224 */ /* 0x000fc400078e0010 */
[C---:B------:R-:W-:Y:S01]  /*2400*/  VIADD R9, R3.reuse, 0x220 ;  /* 0x0000022003097836 */ /* 0x040fe20000000000 */
[----:B------:R-:W5:Y:S01]  /*2410*/  @!P4 LDG.E R28, desc[UR8][R4.64+0x500] ;  /* 0x00050008041cc981 */ /* 0x000f62000c1e1900 */
[----:B------:R-:W-:-:S03]  /*2420*/  VIADD R7, R3, 0x2a0 ;  /* 0x000002a003077836 */ /* 0x000fc60000000000 */
[----:B------:R-:W5:Y:S01]  /*2430*/  @!P1 LDG.E R34, desc[UR8][R4.64+0x680] ;  /* 0x0006800804229981 */ /* 0x000f62000c1e1900 */
[-C--:B------:R-:W-:Y:S02]  /*2440*/  ISETP.GE.U32.AND P4, PT, R9, R0.reuse, PT ;  /* 0x000000000900720c */ /* 0x080fe40003f86070 */
[-C--:B------:R-:W-:Y:S01]  /*2450*/  ISETP.GE.U32.AND P1, PT, R39, R0.reuse, PT ;  /* 0x000000002700720c */ /* 0x080fe20003f26070 */
[----:B------:R-:W5:Y:S01]  /*2460*/  @!P6 LDG.E R36, desc[UR8][R4.64+0x700] ;  /* 0x000700080424e981 */ /* 0x000f62000c1e1900 */
[----:B------:R-:W-:Y:S01]  /*2470*/  ISETP.GE.U32.AND P6, PT, R7, R0, PT ;  /* 0x000000000700720c */ /* 0x000fe20003fc6070 */
        /* <DEDUP_REMOVED lines=16> */
[----:B------:R-:W-:Y:S01]  /*2580*/  UMOV UR4, 0x400 ;  /* 0x0000040000047882 */ /* 0x000fe20000000000 */
[----:B------:R-:W-:Y:S01]  /*2590*/  ISETP.NE.AND P0, PT, R42, RZ, PT ;  /* 0x000000ff2a00720c */ /* 0x000fe20003f05270 */
[----:B-1----:R-:W-:-:S02]  /*25a0*/  ULEA UR4, UR5, UR4, 0x18 ;  /* 0x0000000405047291 */ /* 0x002fc4000f8ec0ff */
[----:B0-----:R-:W-:-:S05]  /*25b0*/  IMAD R41, R43, 0x2c0, R38 ;  /* 0x000002c02b297824 */ /* 0x001fca00078e0226 */
        /* <DEDUP_REMOVED lines=39> */
[----:B------:R-:W-:Y:S02]  /*2830*/  ISETP.NE.AND P1, PT, R38, 0x1f, PT ;  /* 0x0000001f2600780c */ /* 0x000fe40003f25270 */
[----:B---3--:R-:W-:Y:S02]  /*2840*/  IADD3 R16, PT, PT, R8, R7, R16 ;  /* 0x0000000708107210 */ /* 0x008fe40007ffe010 */
[----:B------:R-:W-:Y:S02]  /*2850*/  ISETP.NE.AND P2, PT, R43, 0xb, PT ;  /* 0x0000000b2b00780c */ /* 0x000fe40003f45270 */
[----:B----4-:R-:W-:Y:S02]  /*2860*/  IADD3 R16, PT, PT, R10, R9, R16 ;  /* 0x000000090a107210 */ /* 0x010fe40007ffe010 */
[----:B------:R-:W-:-:S02]  /*2870*/  ISETP.GE.U32.AND P3, PT, R2, 0x20, PT ;  /* 0x000000200200780c */ /* 0x000fc40003f66070 */
        /* <DEDUP_REMOVED lines=46> */
[----:B------:R-:W-:Y:S02]  /*2b60*/  SEL R16, R22, R16, !P0 ;  /* 0x0000001016107207 */ /* 0x000fe40004000000 */
[----:B------:R-:W-:-:S04]  /*2b70*/  ISETP.NE.AND P0, PT, R43, 0x8, PT ;  /* 0x000000082b00780c */ /* 0x000fc80003f05270 */
[----:B------:R-:W-:Y:S02]  /*2b80*/  SEL R16, R23, R16, !P0 ;  /* 0x0000001017107207 */ /* 0x000fe40004000000 */
[----:B------:R-:W-:Y:S02]  /*2b90*/  ISETP.NE.AND P0, PT, R43, 0xa, PT ;  /* 0x0000000a2b00780c */ /* 0x000fe40003f05270 */
[----:B------:R-:W-:Y:S02]  /*2ba0*/  SEL R16, R24, R16, !P1 ;  /* 0x0000001018107207 */ /* 0x000fe40004800000 */
[----:B------:R-:W-:Y:S02]  /*2bb0*/  ISETP.NE.AND P1, PT, R38, RZ, PT ;  /* 0x000000ff2600720c */ /* 0x000fe40003f25270 */
[----:B------:R-:W-:Y:S01]  /*2bc0*/  SEL R16, R25, R16, !P0 ;  /* 0x0000001019107207 */ /* 0x000fe20004000000 */
[----:B------:R-:W-:Y:S01]  /*2bd0*/  @!P2 IMAD.IADD R16, R26, 0x1, R25 ;  /* 0x000000011a10a824 */ /* 0x000fe200078e0219 */
[----:B------:R-:W-:-:S02]  /*2be0*/  SEL R17, R42, RZ, P1 ;  /* 0x000000ff2a117207 */ /* 0x000fc40000800000 */
[----:B------:R-:W-:-:S03]  /*2bf0*/  ISETP.NE.AND P0, PT, R2, RZ, PT ;  /* 0x000000ff0200720c */ /* 0x000fc60003f05270 */
[----:B------:R-:W-:-:S05]  /*2c00*/  @P3 IMAD.IADD R42, R16, 0x1, R17 ;  /* 0x00000001102a3824 */ /* 0x000fca00078e0211 */
[----:B------:R-:W-:Y:S01]  /*2c10*/  SEL R17, R42, RZ, P0 ;  /* 0x000000ff2a117207 */ /* 0x000fe20000000000 */
[----:B------:R-:W-:Y:S06]  /*2c20*/  BRA `(.L_x_117) ;  /* 0x0000000c00e87947 */ /* 0x000fec0003800000 */
.L_x_116:
[----:B0-2---:R-:W-:Y:S02]  /*2c30*/  IADD3 R16, PT, PT, R6, R5, R4 ;  /* 0x0000000506107210 */ /* 0x005fe40007ffe004 */
[----:B------:R-:W-:Y:S02]  /*2c40*/  ISETP.NE.AND P1, PT, R38, 0x1f, PT ;  /* 0x0000001f2600780c */ /* 0x000fe40003f25270 */
        /* <DEDUP_REMOVED lines=52> */
[----:B------:R-:W-:Y:S01]  /*2f90*/  SEL R16, R23, R16, !P0 ;  /* 0x0000001017107207 */ /* 0x000fe20004000000 */
[----:B------:R-:W-:Y:S01]  /*2fa0*/  IMAD.IADD R23, R45, 0x1, -R44 ;  /* 0x000000012d177824 */ /* 0x000fe200078e0a2c */
[C---:B------:R-:W-:Y:S02]  /*2fb0*/  ISETP.NE.AND P0, PT, R43.reuse, 0xa, PT ;  /* 0x0000000a2b00780c */ /* 0x040fe40003f05270 */
[----:B------:R-:W-:Y:S02]  /*2fc0*/  SEL R16, R24, R16, !P1 ;  /* 0x0000001018107207 */ /* 0x000fe40004800000 */
[----:B------:R-:W-:Y:S02]  /*2fd0*/  ISETP.NE.AND P1, PT, R43, 0xb, PT ;  /* 0x0000000b2b00780c */ /* 0x000fe40003f25270 */
[----:B------:R-:W-:Y:S02]  /*2fe0*/  SEL R16, R25, R16, !P0 ;  /* 0x0000001019107207 */ /* 0x000fe40004000000 */
[----:B------:R-:W-:-:S02]  /*2ff0*/  ISETP.GT.U32.AND P0, PT, R2, 0x1f, PT ;  /* 0x0000001f0200780c */ /* 0x000fc40003f04070 */
[----:B------:R-:W-:Y:S02]  /*3000*/  SEL R17, R23, RZ, P2 ;  /* 0x000000ff17117207 */ /* 0x000fe40001000000 */
        /* <DEDUP_REMOVED lines=20> */
.L_x_163:
[----:B------:R-:W-:Y:S05]  /*3150*/  @!P0 BRA `(.L_x_120) ;  /* 0x0000000000748947 */ /* 0x000fea0003800000 */
[----:B------:R-:W-:-:S07]  /*3160*/  IMAD.MOV.U32 R20, RZ, RZ, 0x3b8 ;  /* 0x000003b8ff147424 */ /* 0x000fce00078e00ff */
.L_x_122:
        /* <DEDUP_REMOVED lines=27> */
.L_x_166:
[----:B------:R-:W-:Y:S05]  /*3320*/  @P0 BRA `(.L_x_122) ;  /* 0xfffffffc00900947 */ /* 0x000fea000383ffff */
.L_x_120:
        /* <DEDUP_REMOVED lines=23> */
[----:B------:R-:W-:-:S03]  /*34a0*/  ISETP.GT.AND P0, PT, R16, R47, PT ;  /* 0x0000002f1000720c */ /* 0x000fc60003f04270 */
[----:B------:R-:W-:-:S05]  /*34b0*/  IMAD.IADD R50, R46, 0x1, R17 ;  /* 0x000000012e327824 */ /* 0x000fca00078e0211 */
[----:B------:R-:W0:Y:S02]  /*34c0*/  SHFL.DOWN PT, R22, R50, 0x8, R47 ;  /* 0x0900000032167989 */ /* 0x000e2400000e002f */
[----:B0-----:R-:W-:Y:S02]  /*34d0*/  SEL R17, R22, RZ, !P0 ;  /* 0x000000ff16117207 */ /* 0x001fe40004000000 */
[----:B------:R-:W-:Y:S01]  /*34e0*/  ISETP.NE.AND P0, PT, R18, 0x65, PT ;  /* 0x000000651200780c */ /* 0x000fe20003f05270 */
[----:B------:R-:W-:Y:S02]  /*34f0*/  VIADD R18, R38, 0x10 ;  /* 0x0000001026127836 */ /* 0x000fe40000000000 */
[----:B------:R-:W-:Y:S02]  /*3500*/  IMAD.IADD R48, R50, 0x1, R17 ;  /* 0x0000000132307824 */ /* 0x000fe400078e0211 */
[----:B------:R-:W0:Y:S01]  /*3510*/  LDC.64 R16, c[0x0][0x390] ;  /* 0x0000e400ff107b82 */ /* 0x000e220000000a00 */
[----:B------:R-:W-:-:S02]  /*3520*/  ISETP.GT.AND P2, PT, R18, R47, PT ;  /* 0x0000002f1200720c */ /* 0x000fc40003f44270 */
[----:B------:R-:W1:Y:S05]  /*3530*/  SHFL.DOWN PT, R22, R48, 0x10, R47 ;  /* 0x0a00000030167989 */ /* 0x000e6a00000e002f */
[----:B------:R-:W-:Y:S02]  /*3540*/  VOTE.ALL P0, P0 ;  /* 0x0000000000ff7806 */ /* 0x000fe40000000000 */
[----:B0-----:R-:W-:Y:S02]  /*3550*/  IADD3 R44, P3, PT, R16, 0x100, RZ ;  /* 0x00000100102c7810 */ /* 0x001fe40007f7e0ff */
[----:B-1----:R-:W-:-:S03]  /*3560*/  SEL R19, R22, RZ, !P2 ;  /* 0x000000ff16137207 */ /* 0x002fc60005000000 */
[----:B------:R-:W-:Y:S02]  /*3570*/  IMAD.X R45, RZ, RZ, R17, P3 ;  /* 0x000000ffff2d7224 */ /* 0x000fe400018e0611 */
[----:B------:R-:W-:-:S07]  /*3580*/  IMAD.IADD R46, R48, 0x1, R19 ;  /* 0x00000001302e7824 */ /* 0x000fce00078e0213 */
.L_x_175:
[----:B------:R-:W-:Y:S05]  /*3590*/  @!P0 BRA `(.L_x_124) ;  /* 0x00000004002c8947 */ /* 0x000fea0003800000 */
[----:B------:R-:W-:-:S07]  /*35a0*/  IMAD.MOV.U32 R47, RZ, RZ, 0x3b8 ;  /* 0x000003b8ff2f7424 */ /* 0x000fce00078e00ff */
.L_x_130:
        /* <DEDUP_REMOVED lines=8> */
.L_x_178:
[----:B------:R-:W-:Y:S05]  /*3630*/  @!P0 BRA `(.L_x_126) ;  /* 0x0000000000748947 */ /* 0x000fea0003800000 */
[----:B------:R-:W-:-:S07]  /*3640*/  IMAD.MOV.U32 R20, RZ, RZ, R47 ;  /* 0x000000ffff147224 */ /* 0x000fce00078e002f */
.L_x_128:
        /* <DEDUP_REMOVED lines=27> */
.L_x_181:
[----:B------:R-:W-:Y:S05]  /*3800*/  @P0 BRA `(.L_x_128) ;  /* 0xfffffffc00900947 */ /* 0x000fea000383ffff */
.L_x_126:
[----:B------:R-:W-:Y:S01]  /*3810*/  UMOV UR5, 0xffffffff ;  /* 0xffffffff00057882 */ /* 0x000fe20000000000 */
[----:B------:R-:W-:Y:S02]  /*3820*/  ISETP.NE.AND P0, PT, R18, 0x65, PT ;  /* 0x000000651200780c */ /* 0x000fe40003f05270 */
[----:B------:R-:W-:Y:S11]  /*3830*/  BRA.DIV UR5, `(.L_x_129) ;  /* 0x0000001e051c7947 */ /* 0x000ff6000b800000 */
[----:B------:R-:W-:Y:S01]  /*3840*/  VOTE.ANY R21, PT, !P0 ;  /* 0x0000000000157806 */ /* 0x000fe200040e0100 */
[----:B------:R-:W-:Y:S02]  /*3850*/  VIADD R20, R38, 0x2 ;  /* 0x0000000226147836 */ /* 0x000fe40000000000 */
[----:B------:R-:W-:Y:S01]  /*3860*/  VIADD R43, R43, 0xffffffe0 ;  /* 0xffffffe02b2b7836 */ /* 0x000fe20000000000 */
[----:B------:R-:W-:-:S05]  /*3870*/  LOP3.LUT R21, R21, 0x80000000, R26, 0xec, !PT ;  /* 0x8000000015157812 */ /* 0x000fca00078eec1a */
        /* <DEDUP_REMOVED lines=28> */
.L_x_190:
[----:B------:R-:W-:Y:S05]  /*3a40*/  @P0 BRA `(.L_x_130) ;  /* 0xfffffff800d80947 */ /* 0x000fea000383ffff */
.L_x_124:
        /* <DEDUP_REMOVED lines=15> */
.L_x_118:
[----:B------:R-:W-:Y:S05]  /*3b40*/  WARPSYNC.ALL ;  /* 0x0000000000007948 */ /* 0x000fea0003800000 */
[----:B------:R-:W0:Y:S08]  /*3b50*/  S2UR UR5, SR_CgaCtaId ;  /* 0x00000000000579c3 */ /* 0x000e300000008800 */
[----:B------:R-:W-:Y:S01]  /*3b60*/  BAR.SYNC.DEFER_BLOCKING 0x0 ;  /* 0x0000000000007b1d */ /* 0x000fe20000010000 */
[----:B------:R-:W-:-:S05]  /*3b70*/  ISETP.NE.AND P0, PT, R2, RZ, PT ;  /* 0x000000ff0200720c */ /* 0x000fca0003f05270 */
[----:B------:R-:W-:Y:S02]  /*3b80*/  UMOV UR4, 0x400 ;  /* 0x0000040000047882 */ /* 0x000fe40000000000 */
[----:B0-----:R-:W-:-:S09]  /*3b90*/  ULEA UR4, UR5, UR4, 0x18 ;  /* 0x0000000405047291 */ /* 0x001fd2000f8ec0ff */
[----:B-1----:R-:W0:Y:S02]  /*3ba0*/  LDS R17, [UR4+0x4c] ;  /* 0x00004c04ff117984 */ /* 0x002e240008000800 */
[----:B0-----:R-:W-:-:S05]  /*3bb0*/  SEL R17, R17, RZ, P0 ;  /* 0x000000ff11117207 */ /* 0x001fca0000000000 */
[----:B------:R-:W-:-:S07]  /*3bc0*/  IMAD.IADD R17, R17, 0x1, R16 ;  /* 0x0000000111117824 */ /* 0x000fce00078e0210 */
.L_x_117:
[----:B------:R-:W-:Y:S01]  /*3bd0*/  IMAD.IADD R4, R4, 0x1, R17 ;  /* 0x0000000104047824 */ /* 0x000fe200078e0211 */
[----:B------:R-:W-:Y:S01]  /*3be0*/  BAR.SYNC.DEFER_BLOCKING 0x0 ;  /* 0x0000000000007b1d */ /* 0x000fe20000010000 */
[----:B------:R-:W-:Y:S02]  /*3bf0*/  ISETP.NE.AND P0, PT, R2, RZ, PT ;  /* 0x000000ff0200720c */ /* 0x000fe40003f05270 */
[----:B------:R-:W-:-:S05]  /*3c00*/  IMAD.IADD R5, R5, 0x1, R4 ;  /* 0x0000000105057824 */ /* 0x000fca00078e0204 */
[----:B------:R-:W0:Y:S01]  /*3c10*/  S2UR UR5, SR_CTAID.X ;  /* 0x00000000000579c3 */ /* 0x000e220000002500 */
[----:B------:R-:W-:Y:S01]  /*3c20*/  IMAD.IADD R6, R6, 0x1, R5 ;  /* 0x0000000106067824 */ /* 0x000fe200078e0205 */
[----:B------:R-:W1:Y:S03]  /*3c30*/  LDCU.64 UR6, c[0x0][0x388] ;  /* 0x00007100ff0677ac */ /* 0x000e660008000a00 */
[----:B------:R-:W-:-:S04]  /*3c40*/  IMAD.IADD R7, R7, 0x1, R6 ;  /* 0x0000000107077824 */ /* 0x000fc800078e0206 */
[----:B------:R-:W-:-:S04]  /*3c50*/  IMAD.IADD R8, R8, 0x1, R7 ;  /* 0x0000000108087824 */ /* 0x000fc800078e0207 */
[----:B------:R-:W-:-:S04]  /*3c60*/  IMAD.IADD R9, R9, 0x1, R8 ;  /* 0x0000000109097824 */ /* 0x000fc800078e0208 */
[----:B------:R-:W-:Y:S01]  /*3c70*/  IMAD.IADD R10, R10, 0x1, R9 ;  /* 0x000000010a0a7824 */ /* 0x000fe200078e0209 */
[----:B------:R2:W-:Y:S03]  /*3c80*/  STS.64 [R40], R4 ;  /* 0x0000000428007388 */ /* 0x0005e60000000a00 */
[----:B------:R-:W-:Y:S01]  /*3c90*/  IMAD.IADD R11, R11, 0x1, R10 ;  /* 0x000000010b0b7824 */ /* 0x000fe200078e020a */
[----:B------:R-:W-:Y:S03]  /*3ca0*/  STS.64 [R40+0x8], R6 ;  /* 0x0000080628007388 */ /* 0x000fe60000000a00 */
[----:B------:R-:W-:Y:S01]  /*3cb0*/  IMAD.IADD R12, R12, 0x1, R11 ;  /* 0x000000010c0c7824 */ /* 0x000fe200078e020b */
[----:B------:R3:W-:Y:S03]  /*3cc0*/  STS.64 [R40+0x10], R8 ;  /* 0x0000100828007388 */ /* 0x0007e60000000a00 */
[----:B------:R-:W-:Y:S01]  /*3cd0*/  IMAD.IADD R13, R13, 0x1, R12 ;  /* 0x000000010d0d7824 */ /* 0x000fe200078e020c */
[----:B------:R-:W-:Y:S01]  /*3ce0*/  STS.64 [R40+0x18], R10 ;  /* 0x0000180a28007388 */ /* 0x000fe20000000a00 */
[----:B--2---:R-:W0:Y:S02]  /*3cf0*/  LDC R4, c[0x0][0x398] ;  /* 0x0000e600ff047b82 */ /* 0x004e240000000800 */
[----:B------:R-:W-:Y:S01]  /*3d00*/  IMAD.IADD R14, R14, 0x1, R13 ;  /* 0x000000010e0e7824 */ /* 0x000fe200078e020d */
[----:B------:R2:W-:Y:S03]  /*3d10*/  STS.64 [R40+0x20], R12 ;  /* 0x0000200c28007388 */ /* 0x0005e60000000a00 */
[----:B------:R-:W-:Y:S01]  /*3d20*/  IMAD.IADD R15, R15, 0x1, R14 ;  /* 0x000000010f0f7824 */ /* 0x000fe200078e020e */
[----:B------:R-:W4:Y:S03]  /*3d30*/  S2R R5, SR_TID.X ;  /* 0x0000000000057919 */ /* 0x000f260000002100 */
[----:B------:R-:W-:Y:S01]  /*3d40*/  IMAD.IADD R28, R28, 0x1, R15 ;  /* 0x000000011c1c7824 */ /* 0x000fe200078e020f */
[----:B------:R-:W-:Y:S03]  /*3d50*/  STS.64 [R40+0x28], R14 ;  /* 0x0000280e28007388 */ /* 0x000fe60000000a00 */
[----:B------:R-:W-:Y:S01]  /*3d60*/  IMAD.IADD R29, R29, 0x1, R28 ;  /* 0x000000011d1d7824 */ /* 0x000fe200078e021c */
[----:B---3--:R-:W3:Y:S03]  /*3d70*/  S2R R8, SR_TID.X ;  /* 0x0000000000087919 */ /* 0x008ee60000002100 */
[----:B------:R-:W-:Y:S01]  /*3d80*/  IMAD.IADD R30, R30, 0x1, R29 ;  /* 0x000000011e1e7824 */ /* 0x000fe200078e021d */
[----:B------:R-:W-:Y:S03]  /*3d90*/  STS.64 [R40+0x30], R28 ;  /* 0x0000301c28007388 */ /* 0x000fe60000000a00 */
[----:B------:R-:W-:-:S02]  /*3da0*/  IMAD.IADD R31, R31, 0x1, R30 ;  /* 0x000000011f1f7824 */ /* 0x000fc400078e021e */
[----:B0-----:R-:W-:Y:S02]  /*3db0*/  VIADD R4, R4, UR5 ;  /* 0x0000000504047c36 */ /* 0x001fe40008000000 */
[----:B------:R-:W-:Y:S01]  /*3dc0*/  IMAD.IADD R32, R32, 0x1, R31 ;  /* 0x0000000120207824 */ /* 0x000fe200078e021f */
[----:B------:R-:W-:Y:S01]  /*3dd0*/  STS.64 [R40+0x38], R30 ;  /* 0x0000381e28007388 */ /* 0x000fe20000000a00 */
[----:B--2---:R-:W-:Y:S02]  /*3de0*/  IMAD R12, R4, 0x2100, RZ ;  /* 0x00002100040c7824 */ /* 0x004fe400078e02ff */
[----:B------:R-:W-:-:S04]  /*3df0*/  IMAD.IADD R33, R33, 0x1, R32 ;  /* 0x0000000121217824 */ /* 0x000fc800078e0220 */
[----:B------:R-:W-:Y:S01]  /*3e00*/  IMAD.IADD R34, R34, 0x1, R33 ;  /* 0x0000000122227824 */ /* 0x000fe200078e0221 */
[----:B------:R-:W-:Y:S03]  /*3e10*/  STS.64 [R40+0x40], R32 ;  /* 0x0000402028007388 */ /* 0x000fe60000000a00 */
[----:B------:R-:W-:Y:S01]  /*3e20*/  IMAD.IADD R35, R35, 0x1, R34 ;  /* 0x0000000123237824 */ /* 0x000fe200078e0222 */
[C---:B----4-:R-:W-:Y:S02]  /*3e30*/  LOP3.LUT R4, R5.reuse, 0x3e0, RZ, 0xc0, !PT ;  /* 0x000003e005047812 */ /* 0x050fe400078ec0ff */
[----:B------:R-:W-:Y:S01]  /*3e40*/  LOP3.LUT R6, R5, 0x1f, RZ, 0xc0, !PT ;  /* 0x0000001f05067812 */ /* 0x000fe200078ec0ff */
[----:B------:R-:W-:Y:S01]  /*3e50*/  IMAD.IADD R36, R36, 0x1, R35 ;  /* 0x0000000124247824 */ /* 0x000fe200078e0223 */
[----:B------:R-:W-:Y:S03]  /*3e60*/  STS.64 [R40+0x48], R34 ;  /* 0x0000482228007388 */ /* 0x000fe60000000a00 */
[----:B------:R-:W-:Y:S01]  /*3e70*/  IMAD.IADD R37, R37, 0x1, R36 ;  /* 0x0000000125257824 */ /* 0x000fe200078e0224 */
[----:B---3--:R-:W-:Y:S01]  /*3e80*/  LOP3.LUT R10, R8, 0x1f, RZ, 0xc0, !PT ;  /* 0x0000001f080a7812 */ /* 0x008fe200078ec0ff */
[----:B------:R-:W-:-:S03]  /*3e90*/  IMAD R6, R4, 0x16, R6 ;  /* 0x0000001604067824 */ /* 0x000fc600078e0206 */
[----:B------:R-:W-:Y:S01]  /*3ea0*/  STS.64 [R40+0x50], R36 ;  /* 0x0000502428007388 */ /* 0x000fe20000000a00 */
        /* <DEDUP_REMOVED lines=22> */
[----:B------:R0:W-:Y:S04]  /*4010*/  LDS R21, [R41+0xa80] ;  /* 0x000a800029157984 */ /* 0x0001e80000000800 */
[----:B------:R2:W-:Y:S01]  /*4020*/  @!P0 STS [UR4+0x8400], R0 ;  /* 0x00840000ff008988 */ /* 0x0005e20008000804 */
[----:B------:R-:W-:Y:S01]  /*4030*/  BAR.SYNC.DEFER_BLOCKING 0x0 ;  /* 0x0000000000007b1d */ /* 0x000fe20000010000 */
[----:B0-----:R-:W-:Y:S01]  /*4040*/  LOP3.LUT R41, R8, 0x3e0, RZ, 0xc0, !PT ;  /* 0x000003e008297812 */ /* 0x001fe200078ec0ff */
[----:B------:R-:W-:Y:S01]  /*4050*/  VIADD R8, R6, 0x80 ;  /* 0x0000008006087836 */ /* 0x000fe20000000000 */
[----:B------:R-:W-:-:S03]  /*4060*/  IADD3 R5, P0, PT, R12, R3, RZ ;  /* 0x000000030c057210 */ /* 0x000fc60007f1e0ff */
[----:B------:R-:W-:Y:S02]  /*4070*/  IMAD R10, R41, 0x16, R10 ;  /* 0x00000016290a7824 */ /* 0x000fe400078e020a */
[----:B------:R-:W-:Y:S02]  /*4080*/  VIADD R41, R6, 0x20 ;  /* 0x0000002006297836 */ /* 0x000fe40000000000 */
[----:B--2---:R-:W-:Y:S01]  /*4090*/  IMAD.X R0, RZ, RZ, RZ, P0 ;  /* 0x000000ffff007224 */ /* 0x004fe200000e06ff */
[----:B-1----:R-:W-:-:S04]  /*40a0*/  LEA R4, P0, R5, UR6, 0x2 ;  /* 0x0000000605047c11 */ /* 0x002fc8000f8010ff */
[----:B------:R-:W-:Y:S01]  /*40b0*/  LEA.HI.X R5, R5, UR7, R0, 0x2, P0 ;  /* 0x0000000705057c11 */ /* 0x000fe200080f1400 */
[----:B------:R-:W-:Y:S01]  /*40c0*/  VIADD R0, R10, 0xe0 ;  /* 0x000000e00a007836 */ /* 0x000fe20000000000 */
[----:B------:R-:W0:Y:S02]  /*40d0*/  LDS R2, [UR4+0x8400] ;  /* 0x00840004ff027984 */ /* 0x000e240008000800 */
[-C--:B0-----:R-:W-:Y:S01]  /*40e0*/  ISETP.GE.AND P6, PT, R3, R2.reuse, PT ;  /* 0x000000020300720c */ /* 0x081fe20003fc6270 */
[C---:B------:R-:W-:Y:S01]  /*40f0*/  VIADD R3, R6.reuse, 0xa0 ;  /* 0x000000a006037836 */ /* 0x040fe20000000000 */
[-C--:B------:R-:W-:Y:S01]  /*4100*/  ISETP.GE.AND P5, PT, R41, R2.reuse, PT ;  /* 0x000000022900720c */ /* 0x080fe20003fa6270 */
[----:B------:R-:W-:Y:S01]  /*4110*/  VIADD R41, R6, 0xc0 ;  /* 0x000000c006297836 */ /* 0x000fe20000000000 */
[-C--:B------:R-:W-:Y:S01]  /*4120*/  ISETP.GE.AND P0, PT, R8, R2.reuse, PT ;  /* 0x000000020800720c */ /* 0x080fe20003f06270 */
[----:B------:R-:W-:Y:S01]  /*4130*/  VIADD R8, R10, 0x40 ;  /* 0x000000400a087836 */ /* 0x000fe20000000000 */
[-C--:B------:R-:W-:Y:S01]  /*4140*/  ISETP.GE.AND P4, PT, R3, R2.reuse, PT ;  /* 0x000000020300720c */ /* 0x080fe20003f86270 */
[C---:B------:R-:W-:Y:S01]  /*4150*/  VIADD R3, R6.reuse, 0x100 ;  /* 0x0000010006037836 */ /* 0x040fe20000000000 */
[-C--:B------:R-:W-:Y:S01]  /*4160*/  ISETP.GE.AND P2, PT, R41, R2.reuse, PT ;  /* 0x000000022900720c */ /* 0x080fe20003f46270 */
[----:B------:R-:W-:Y:S01]  /*4170*/  VIADD R41, R6, 0x120 ;  /* 0x0000012006297836 */ /* 0x000fe20000000000 */
[----:B------:R-:W-:-:S02]  /*4180*/  ISETP.GE.AND P3, PT, R8, R2, PT ;  /* 0x000000020800720c */ /* 0x000fc40003f66270 */
[-C--:B------:R-:W-:Y:S01]  /*4190*/  ISETP.GE.AND P1, PT, R0, R2.reuse, PT ;  /* 0x000000020000720c */ /* 0x080fe20003f26270 */
[----:B------:R-:W-:Y:S01]  /*41a0*/  @!P6 STG.E desc[UR8][R4.64], R45 ;  /* 0x0000002d0400e986 */ /* 0x000fe2000c101908 */
[-C--:B------:R-:W-:Y:S01]  /*41b0*/  ISETP.GE.AND P6, PT, R3, R2.reuse, PT ;  /* 0x000000020300720c */ /* 0x080fe20003fc6270 */
[----:B------:R-:W-:Y:S02]  /*41c0*/  VIADD R3, R6, 0x140 ;  /* 0x0000014006037836 */ /* 0x000fe40000000000 */
[----:B------:R-:W-:Y:S01]  /*41d0*/  @!P5 STG.E desc[UR8][R4.64+0x80], R47 ;  /* 0x0000802f0400d986 */ /* 0x000fe2000c101908 */
[-C--:B------:R-:W-:Y:S01]  /*41e0*/  ISETP.GE.AND P5, PT, R41, R2.reuse, PT ;  /* 0x000000022900720c */ /* 0x080fe20003fa6270 */
[C---:B------:R-:W-:Y:S02]  /*41f0*/  VIADD R41, R10.reuse, 0x160 ;  /* 0x000001600a297836 */ /* 0x040fe40000000000 */
[----:B------:R-:W-:Y:S01]  /*4200*/  @!P0 STG.E desc[UR8][R4.64+0x200], R49 ;  /* 0x0002003104008986 */ /* 0x000fe2000c101908 */
[----:B------:R-:W-:Y:S01]  /*4210*/  ISETP.GE.AND P0, PT, R3, R2, PT ;  /* 0x000000020300720c */ /* 0x000fe20003f06270 */
[----:B------:R-:W-:-:S02]  /*4220*/  VIADD R3, R10, 0x180 ;  /* 0x000001800a037836 */ /* 0x000fc40000000000 */
[----:B------:R-:W-:Y:S01]  /*4230*/  @!P4 STG.E desc[UR8][R4.64+0x280], R51 ;  /* 0x000280330400c986 */ /* 0x000fe2000c101908 */
[-C--:B------:R-:W-:Y:S01]  /*4240*/  ISETP.GE.AND P4, PT, R41, R2.reuse, PT ;  /* 0x000000022900720c */ /* 0x080fe20003f86270 */
[C---:B------:R-:W-:Y:S02]  /*4250*/  VIADD R41, R10.reuse, 0x60 ;  /* 0x000000600a297836 */ /* 0x040fe40000000000 */
[----:B------:R-:W-:Y:S01]  /*4260*/  @!P2 STG.E desc[UR8][R4.64+0x300], R53 ;  /* 0x000300350400a986 */ /* 0x000fe2000c101908 */
[-C--:B------:R-:W-:Y:S01]  /*4270*/  ISETP.GE.AND P2, PT, R3, R2.reuse, PT ;  /* 0x000000020300720c */ /* 0x080fe20003f46270 */
[C---:B------:R-:W-:Y:S02]  /*4280*/  VIADD R3, R10.reuse, 0x1a0 ;  /* 0x000001a00a037836 */ /* 0x040fe40000000000 */
[----:B------:R0:W-:Y:S01]  /*4290*/  @!P3 STG.E desc[UR8][R4.64+0x100], R43 ;  /* 0x0001002b0400b986 */ /* 0x0001e2000c101908 */
[----:B------:R-:W-:Y:S01]  /*42a0*/  ISETP.GE.AND P3, PT, R41, R2, PT ;  /* 0x000000022900720c */ /* 0x000fe20003f66270 */
[----:B------:R-:W-:-:S02]  /*42b0*/  VIADD R41, R10, 0x1c0 ;  /* 0x000001c00a297836 */ /* 0x000fc40000000000 */
[----:B------:R1:W-:Y:S01]  /*42c0*/  @!P1 STG.E desc[UR8][R4.64+0x380], R37 ;  /* 0x0003802504009986 */ /* 0x0003e2000c101908 */
[-C--:B------:R-:W-:Y:S01]  /*42d0*/  ISETP.GE.AND P1, PT, R3, R2.reuse, PT ;  /* 0x000000020300720c */ /* 0x080fe20003f26270 */
[C---:B------:R-:W-:Y:S02]  /*42e0*/  VIADD R3, R6.reuse, 0x1e0 ;  /* 0x000001e006037836 */ /* 0x040fe40000000000 */
[----:B------:R1:W-:Y:S03]  /*42f0*/  @!P5 STG.E desc[UR8][R4.64+0x480], R33 ;  /* 0x000480210400d986 */ /* 0x0003e6000c101908 */
[-C--:B------:R-:W-:Y:S01]  /*4300*/  ISETP.GE.AND P5, PT, R3, R2.reuse, PT ;  /* 0x000000020300720c */ /* 0x080fe20003fa6270 */
[C---:B------:R-:W-:Y:S01]  /*4310*/  VIADD R3, R6.reuse, 0x240 ;  /* 0x0000024006037836 */ /* 0x040fe20000000000 */
[----:B------:R1:W-:Y:S01]  /*4320*/  @!P6 STG.E desc[UR8][R4.64+0x400], R35 ;  /* 0x000400230400e986 */ /* 0x0003e2000c101908 */
[----:B------:R-:W-:Y:S01]  /*4330*/  ISETP.GE.AND P6, PT, R41, R2, PT ;  /* 0x000000022900720c */ /* 0x000fe20003fc6270 */
[----:B------:R-:W-:-:S02]  /*4340*/  VIADD R41, R6, 0x200 ;  /* 0x0000020006297836 */ /* 0x000fc40000000000 */
[----:B------:R1:W-:Y:S01]  /*4350*/  @!P3 STG.E desc[UR8][R4.64+0x180], R29 ;  /* 0x0001801d0400b986 */ /* 0x0003e2000c101908 */
[-C--:B------:R-:W-:Y:S01]  /*4360*/  ISETP.GE.AND P3, PT, R3, R2.reuse, PT ;  /* 0x000000020300720c */ /* 0x080fe20003f66270 */
[----:B------:R-:W-:Y:S02]  /*4370*/  VIADD R3, R6, 0x280 ;  /* 0x0000028006037836 */ /* 0x000fe40000000000 */
[----:B------:R1:W-:Y:S01]  /*4380*/  @!P1 STG.E desc[UR8][R4.64+0x680], R25 ;  /* 0x0006801904009986 */ /* 0x0003e2000c101908 */
[----:B0-----:R-:W-:Y:S02]  /*4390*/  VIADD R43, R10, 0x220 ;  /* 0x000002200a2b7836 */ /* 0x001fe40000000000 */
[-C--:B------:R-:W-:Y:S01]  /*43a0*/  ISETP.GE.AND P1, PT, R3, R2.reuse, PT ;  /* 0x000000020300720c */ /* 0x080fe20003f26270 */
        /* <DEDUP_REMOVED lines=18> */
.L_x_104:
[----:B------:R-:W-:Y:S01]  /*44d0*/  BSSY B1, `(.L_x_131) ;  /* 0x0000006000017945 */ /* 0x000fe20003800000 */
[----:B------:R-:W-:Y:S01]  /*44e0*/  PLOP3.LUT P0, PT, P0, PT, PT, 0x8, 0x80 ;  /* 0x000000000080781c */ /* 0x000fe2000070e170 */
[----:B------:R-:W-:-:S12]  /*44f0*/  IMAD.MOV.U32 R21, RZ, RZ, -0x1 ;  /* 0xffffffffff157424 */ /* 0x000fd800078e00ff */
[----:B------:R-:W-:Y:S05]  /*4500*/  WARPSYNC.COLLECTIVE R21, `(.L_x_132) ;  /* 0x0000000015087348 */ /* 0x000fea0003c00000 */
[----:B------:R-:W-:Y:S01]  /*4510*/  VOTE.ANY P0, P0 ;  /* 0x0000000000ff7806 */ /* 0x000fe20000000100 */
[----:B------:R-:W-:-:S12]  /*4520*/  ENDCOLLECTIVE ;  /* 0x000000000000791b */ /* 0x000fd80003800000 */
.L_x_132:
[----:B------:R-:W-:Y:S05]  /*4530*/  BSYNC B1 ;  /* 0x0000000000017941 */ /* 0x000fea0003800000 */
.L_x_131:
[----:B------:R-:W-:Y:S05]  /*4540*/  BRA `(.L_x_133) ;  /* 0xffffffc800747947 */ /* 0x000fea000383ffff */
.L_x_106:
[----:B------:R-:W-:Y:S01]  /*4550*/  BSSY B1, `(.L_x_134) ;  /* 0x0000006000017945 */ /* 0x000fe20003800000 */
[----:B------:R-:W-:Y:S01]  /*4560*/  PLOP3.LUT P0, PT, P0, PT, PT, 0x8, 0x80 ;  /* 0x000000000080781c */ /* 0x000fe2000070e170 */
[----:B------:R-:W-:-:S12]  /*4570*/  IMAD.MOV.U32 R21, RZ, RZ, -0x1 ;  /* 0xffffffffff157424 */ /* 0x000fd800078e00ff */
[----:B------:R-:W-:Y:S05]  /*4580*/  WARPSYNC.COLLECTIVE R21, `(.L_x_135) ;  /* 0x0000000015087348 */ /* 0x000fea0003c00000 */
[----:B------:R-:W-:Y:S01]  /*4590*/  VOTE.ANY P0, P0 ;  /* 0x0000000000ff7806 */ /* 0x000fe20000000100 */
[----:B------:R-:W-:-:S12]  /*45a0*/  ENDCOLLECTIVE ;  /* 0x000000000000791b */ /* 0x000fd80003800000 */
.L_x_135:
[----:B------:R-:W-:Y:S05]  /*45b0*/  BSYNC B1 ;  /* 0x0000000000017941 */ /* 0x000fea0003800000 */
.L_x_134:
[----:B------:R-:W-:Y:S05]  /*45c0*/  BRA `(.L_x_136) ;  /* 0xffffffc800c87947 */ /* 0x000fea000383ffff */
.L_x_108:
[----:B------:R-:W0:Y:S01]  /*45d0*/  S2R R25, SR_GEMASK ;  /* 0x0000000000197919 */ /* 0x000e220000003c00 */
[----:B------:R-:W-:Y:S01]  /*45e0*/  BSSY B1, `(.L_x_137) ;  /* 0x0000006000017945 */ /* 0x000fe20003800000 */
[----:B------:R-:W-:Y:S01]  /*45f0*/  PLOP3.LUT P0, PT, P0, PT, PT, 0x8, 0x80 ;  /* 0x000000000080781c */ /* 0x000fe2000070e170 */
[----:B------:R-:W-:-:S12]  /*4600*/  IMAD.MOV.U32 R21, RZ, RZ, -0x1 ;  /* 0xffffffffff157424 */ /* 0x000fd800078e00ff */
[----:B0-----:R-:W-:Y:S05]  /*4610*/  WARPSYNC.COLLECTIVE R21, `(.L_x_138) ;  /* 0x0000000015087348 */ /* 0x001fea0003c00000 */
[----:B------:R-:W-:Y:S01]  /*4620*/  VOTE.ANY R21, PT, P0 ;  /* 0x0000000000157806 */ /* 0x000fe200000e0100 */
[----:B0-----:R-:W-:Y:S06]  /*4630*/  ENDCOLLECTIVE ;  /* 0x000000000000791b */ /* 0x001fec0003800000 */
.L_x_138:
[----:B------:R-:W-:Y:S05]  /*4640*/  BSYNC B1 ;  /* 0x0000000000017941 */ /* 0x000fea0003800000 */
.L_x_137:
[----:B------:R-:W-:Y:S01]  /*4650*/  LOP3.LUT R21, R21, 0x80000000, R25, 0xec, !PT ;  /* 0x8000000015157812 */ /* 0x000fe200078eec19 */
[----:B------:R-:W-:Y:S02]  /*4660*/  IMAD.MOV.U32 R20, RZ, RZ, R29 ;  /* 0x000000ffff147224 */ /* 0x000fe400078e001d */
[----:B------:R-:W-:Y:S02]  /*4670*/  VIADD R41, R39, 0x2 ;  /* 0x0000000227297836 */ /* 0x000fe40000000000 */
[----:B------:R-:W-:Y:S02]  /*4680*/  VIADD R16, R21, 0xffffffff ;  /* 0xffffffff15107836 */ /* 0x000fe40000000000 */
[C---:B------:R-:W-:Y:S02]  /*4690*/  VIADD R40, R39.reuse, 0x4 ;  /* 0x0000000427287836 */ /* 0x040fe40000000000 */
[----:B------:R-:W-:Y:S01]  /*46a0*/  VIADD R30, R39, 0x8 ;  /* 0x00000008271e7836 */ /* 0x000fe20000000000 */
[----:B------:R-:W-:Y:S01]  /*46b0*/  LOP3.LUT R48, R21, R16, RZ, 0xc, !PT ;  /* 0x0000001015307212 */ /* 0x000fe200078e0cff */
[----:B------:R-:W-:-:S02]  /*46c0*/  IMAD.MOV.U32 R16, RZ, RZ, 0x1 ;  /* 0x00000001ff107424 */ /* 0x000fc400078e00ff */
[----:B------:R-:W-:-:S03]  /*46d0*/  IMAD.MOV.U32 R21, RZ, RZ, -0x1 ;  /* 0xffffffffff157424 */ /* 0x000fc600078e00ff */
[----:B------:R-:W0:Y:S02]  /*46e0*/  POPC R48, R48 ;  /* 0x0000003000307309 */ /* 0x000e240000000000 */
[----:B0-----:R-:W-:Y:S01]  /*46f0*/  IMAD.MOV.U32 R17, RZ, RZ, R48 ;  /* 0x000000ffff117224 */ /* 0x001fe200078e0030 */
[----:B------:R-:W-:-:S13]  /*4700*/  ISETP.GE.AND P0, PT, R39, R48, PT ;  /* 0x000000302700720c */ /* 0x000fda0003f06270 */
[----:B------:R-:W-:Y:S05]  /*4710*/  WARPSYNC.COLLECTIVE R21, `(.L_x_139) ;  /* 0x0000000015087348 */ /* 0x000fea0003c00000 */
[----:B------:R0:W1:Y:S02]  /*4720*/  SHFL.DOWN P3, R22, R20, R16, R17 ;  /* 0x0800001014167389 */ /* 0x0000640000060011 */
[----:B01----:R-:W-:Y:S05]  /*4730*/  ENDCOLLECTIVE ;  /* 0x000000000000791b */ /* 0x003fea0003800000 */
.L_x_139:
        /* <DEDUP_REMOVED lines=8> */
.L_x_140:
[----:B------:R-:W-:Y:S01]  /*47c0*/  IMAD.MOV.U32 R16, RZ, RZ, 0x4 ;  /* 0x00000004ff107424 */ /* 0x000fe200078e00ff */
[----:B------:R-:W-:Y:S02]  /*47d0*/  SEL R22, R22, RZ, !P0 ;  /* 0x000000ff16167207 */ /* 0x000fe40004000000 */
[----:B------:R-:W-:-:S03]  /*47e0*/  ISETP.GT.AND P0, PT, R40, R48, PT ;  /* 0x000000302800720c */ /* 0x000fc60003f04270 */
[----:B------:R-:W-:Y:S02]  /*47f0*/  IMAD.IADD R45, R43, 0x1, R22 ;  /* 0x000000012b2d7824 */ /* 0x000fe400078e0216 */
[----:B------:R-:W-:Y:S02]  /*4800*/  VIADD R43, R39, 0x10 ;  /* 0x00000010272b7836 */ /* 0x000fe40000000000 */
[----:B------:R-:W-:-:S03]  /*4810*/  IMAD.MOV.U32 R20, RZ, RZ, R45 ;  /* 0x000000ffff147224 */ /* 0x000fc600078e002d */
[----:B------:R-:W-:-:S13]  /*4820*/  ISETP.GT.AND P2, PT, R43, R48, PT ;  /* 0x000000302b00720c */ /* 0x000fda0003f44270 */
[----:B------:R-:W-:Y:S05]  /*4830*/  WARPSYNC.COLLECTIVE R21, `(.L_x_141) ;  /* 0x0000000015087348 */ /* 0x000fea0003c00000 */
[----:B------:R0:W1:Y:S02]  /*4840*/  SHFL.DOWN P3, R22, R20, R16, R17 ;  /* 0x0800001014167389 */ /* 0x0000640000060011 */
[----:B01----:R-:W-:Y:S05]  /*4850*/  ENDCOLLECTIVE ;  /* 0x000000000000791b */ /* 0x003fea0003800000 */
.L_x_141:
        /* <DEDUP_REMOVED lines=8> */
.L_x_142:
[----:B------:R-:W-:Y:S01]  /*48e0*/  IMAD.MOV.U32 R16, RZ, RZ, 0x10 ;  /* 0x00000010ff107424 */ /* 0x000fe200078e00ff */
[----:B------:R-:W-:Y:S02]  /*48f0*/  SEL R22, R22, RZ, !P0 ;  /* 0x000000ff16167207 */ /* 0x000fe40004000000 */
[----:B------:R-:W-:-:S03]  /*4900*/  ISETP.NE.AND P0, PT, R28, 0x65, PT ;  /* 0x000000651c00780c */ /* 0x000fc60003f05270 */
[----:B------:R-:W-:Y:S02]  /*4910*/  IMAD.IADD R47, R29, 0x1, R22 ;  /* 0x000000011d2f7824 */ /* 0x000fe400078e0216 */
[----:B------:R-:W0:Y:S02]  /*4920*/  LDC.64 R28, c[0x0][0x390] ;  /* 0x0000e400ff1c7b82 */ /* 0x000e240000000a00 */
[----:B------:R-:W-:-:S07]  /*4930*/  IMAD.MOV.U32 R20, RZ, RZ, R47 ;  /* 0x000000ffff147224 */ /* 0x000fce00078e002f */
[----:B0-----:R-:W-:Y:S05]  /*4940*/  WARPSYNC.COLLECTIVE R21, `(.L_x_143) ;  /* 0x0000000015087348 */ /* 0x001fea0003c00000 */
[----:B------:R1:W2:Y:S02]  /*4950*/  SHFL.DOWN P3, R22, R20, R16, R17 ;  /* 0x0800001014167389 */ /* 0x0002a40000060011 */
[----:B012---:R-:W-:Y:S05]  /*4960*/  ENDCOLLECTIVE ;  /* 0x000000000000791b */ /* 0x007fea0003800000 */
.L_x_143:
[----:B------:R-:W-:Y:S05]  /*4970*/  WARPSYNC.COLLECTIVE R21, `(.L_x_144) ;  /* 0x0000000015087348 */ /* 0x000fea0003c00000 */
[----:B------:R-:W-:Y:S01]  /*4980*/  VOTE.ALL P0, P0 ;  /* 0x0000000000ff7806 */ /* 0x000fe20000000000 */
[----:B------:R-:W-:-:S12]  /*4990*/  ENDCOLLECTIVE ;  /* 0x000000000000791b */ /* 0x000fd80003800000 */
.L_x_144:
[----:B------:R-:W-:Y:S02]  /*49a0*/  IADD3 R44, P3, PT, R28, 0x100, RZ ;  /* 0x000001001c2c7810 */ /* 0x000fe40007f7e0ff */
[----:B------:R-:W-:-:S03]  /*49b0*/  SEL R22, R22, RZ, !P2 ;  /* 0x000000ff16167207 */ /* 0x000fc60005000000 */
[----:B------:R-:W-:Y:S02]  /*49c0*/  IMAD.X R45, RZ, RZ, R29, P3 ;  /* 0x000000ffff2d7224 */ /* 0x000fe400018e061d */
[----:B------:R-:W-:Y:S01]  /*49d0*/  IMAD.IADD R46, R47, 0x1, R22 ;  /* 0x000000012f2e7824 */ /* 0x000fe200078e0216 */
[----:B------:R-:W-:Y:S06]  /*49e0*/  BRA `(.L_x_145) ;  /* 0xffffffc8005c7947 */ /* 0x000fec000383ffff */
.L_x_110:
[----:B------:R-:W-:Y:S01]  /*49f0*/  BSSY B1, `(.L_x_146) ;  /* 0x0000006000017945 */ /* 0x000fe20003800000 */
[----:B------:R-:W-:Y:S01]  /*4a00*/  PLOP3.LUT P0, PT, P0, PT, PT, 0x8, 0x80 ;  /* 0x000000000080781c */ /* 0x000fe2000070e170 */
[----:B------:R-:W-:-:S12]  /*4a10*/  IMAD.MOV.U32 R21, RZ, RZ, -0x1 ;  /* 0xffffffffff157424 */ /* 0x000fd800078e00ff */
[----:B------:R-:W-:Y:S05]  /*4a20*/  WARPSYNC.COLLECTIVE R21, `(.L_x_147) ;  /* 0x0000000015087348 */ /* 0x000fea0003c00000 */
[----:B------:R-:W-:Y:S01]  /*4a30*/  VOTE.ANY P0, P0 ;  /* 0x0000000000ff7806 */ /* 0x000fe20000000100 */
[----:B------:R-:W-:-:S12]  /*4a40*/  ENDCOLLECTIVE ;  /* 0x000000000000791b */ /* 0x000fd80003800000 */
.L_x_147:
[----:B------:R-:W-:Y:S05]  /*4a50*/  BSYNC B1 ;  /* 0x0000000000017941 */ /* 0x000fea0003800000 */
.L_x_146:
[----:B------:R-:W-:Y:S05]  /*4a60*/  BRA `(.L_x_148) ;  /* 0xffffffc800647947 */ /* 0x000fea000383ffff */
.L_x_112:
[----:B------:R-:W-:Y:S01]  /*4a70*/  BSSY B1, `(.L_x_149) ;  /* 0x0000006000017945 */ /* 0x000fe20003800000 */
[----:B------:R-:W-:Y:S01]  /*4a80*/  PLOP3.LUT P0, PT, P0, PT, PT, 0x8, 0x80 ;  /* 0x000000000080781c */ /* 0x000fe2000070e170 */
[----:B------:R-:W-:-:S12]  /*4a90*/  IMAD.MOV.U32 R21, RZ, RZ, -0x1 ;  /* 0xffffffffff157424 */ /* 0x000fd800078e00ff */
[----:B------:R-:W-:Y:S05]  /*4aa0*/  WARPSYNC.COLLECTIVE R21, `(.L_x_150) ;  /* 0x0000000015087348 */ /* 0x000fea0003c00000 */
[----:B------:R-:W-:Y:S01]  /*4ab0*/  VOTE.ANY P0, P0 ;  /* 0x0000000000ff7806 */ /* 0x000fe20000000100 */
[----:B------:R-:W-:-:S12]  /*4ac0*/  ENDCOLLECTIVE ;  /* 0x000000000000791b */ /* 0x000fd80003800000 */
.L_x_150:
[----:B------:R-:W-:Y:S05]  /*4ad0*/  BSYNC B1 ;  /* 0x0000000000017941 */ /* 0x000fea0003800000 */
.L_x_149:
[----:B------:R-:W-:Y:S05]  /*4ae0*/  BRA `(.L_x_151) ;  /* 0xffffffc800b87947 */ /* 0x000fea000383ffff */
.L_x_114:
[----:B------:R-:W-:Y:S01]  /*4af0*/  BSSY B1, `(.L_x_152) ;  /* 0x0000006000017945 */ /* 0x000fe20003800000 */
[----:B------:R-:W-:Y:S01]  /*4b00*/  PLOP3.LUT P0, PT, P0, PT, PT, 0x8, 0x80 ;  /* 0x000000000080781c */ /* 0x000fe2000070e170 */
[----:B------:R-:W-:-:S12]  /*4b10*/  IMAD.MOV.U32 R21, RZ, RZ, -0x1 ;  /* 0xffffffffff157424 */ /* 0x000fd800078e00ff */
[----:B------:R-:W-:Y:S05]  /*4b20*/  WARPSYNC.COLLECTIVE R21, `(.L_x_153) ;  /* 0x0000000015087348 */ /* 0x000fea0003c00000 */
[----:B------:R-:W-:Y:S01]  /*4b30*/  VOTE.ANY R21, PT, P0 ;  /* 0x0000000000157806 */ /* 0x000fe200000e0100 */
[----:B------:R-:W-:Y:S06]  /*4b40*/  ENDCOLLECTIVE ;  /* 0x000000000000791b */ /* 0x000fec0003800000 */
.L_x_153:
[----:B------:R-:W-:Y:S05]  /*4b50*/  BSYNC B1 ;  /* 0x0000000000017941 */ /* 0x000fea0003800000 */
.L_x_152:
[----:B------:R-:W-:Y:S01]  /*4b60*/  LOP3.LUT R21, R21, 0x80000000, R25, 0xec, !PT ;  /* 0x8000000015157812 */ /* 0x000fe200078eec19 */
[----:B------:R-:W-:Y:S02]  /*4b70*/  IMAD.MOV.U32 R20, RZ, RZ, R29 ;  /* 0x000000ffff147224 */ /* 0x000fe400078e001d */
[----:B------:R-:W-:Y:S02]  /*4b80*/  VIADD R24, R24, 0xffffffe0 ;  /* 0xffffffe018187836 */ /* 0x000fe40000000000 */
[----:B------:R-:W-:-:S05]  /*4b90*/  VIADD R16, R21, 0xffffffff ;  /* 0xffffffff15107836 */ /* 0x000fca0000000000 */
[----:B------:R-:W-:Y:S01]  /*4ba0*/  LOP3.LUT R49, R21, R16, RZ, 0xc, !PT ;  /* 0x0000001015317212 */ /* 0x000fe200078e0cff */
[----:B------:R-:W-:Y:S02]  /*4bb0*/  IMAD.MOV.U32 R16, RZ, RZ, 0x1 ;  /* 0x00000001ff107424 */ /* 0x000fe400078e00ff */
[----:B------:R-:W-:Y:S01]  /*4bc0*/  IMAD.MOV.U32 R21, RZ, RZ, -0x1 ;  /* 0xffffffffff157424 */ /* 0x000fe200078e00ff */
[----:B------:R0:W1:Y:S06]  /*4bd0*/  POPC R17, R49 ;  /* 0x0000003100117309 */ /* 0x00006c0000000000 */
[----:B01----:R-:W-:Y:S05]  /*4be0*/  WARPSYNC.COLLECTIVE R21, `(.L_x_154) ;  /* 0x0000000015087348 */ /* 0x003fea0003c00000 */
[----:B-1----:R1:W2:Y:S02]  /*4bf0*/  SHFL.DOWN P3, R22, R20, R16, R17 ;  /* 0x0800001014167389 */ /* 0x0022a40000060011 */
[----:B012---:R-:W-:Y:S05]  /*4c00*/  ENDCOLLECTIVE ;  /* 0x000000000000791b */ /* 0x007fea0003800000 */
.L_x_154:
[----:B------:R-:W-:Y:S01]  /*4c10*/  ISETP.GE.AND P0, PT, R39, R17, PT ;  /* 0x000000112700720c */ /* 0x000fe20003f06270 */
[----:B------:R-:W-:-:S03]  /*4c20*/  IMAD.MOV.U32 R16, RZ, RZ, 0x2 ;  /* 0x00000002ff107424 */ /* 0x000fc600078e00ff */
[----:B------:R-:W-:Y:S02]  /*4c30*/  SEL R22, R22, RZ, !P0 ;  /* 0x000000ff16167207 */ /* 0x000fe40004000000 */
[----:B------:R-:W-:-:S03]  /*4c40*/  ISETP.GT.AND P0, PT, R41, R17, PT ;  /* 0x000000112900720c */ /* 0x000fc60003f04270 */
[----:B------:R-:W-:-:S04]  /*4c50*/  IMAD.IADD R48, R22, 0x1, R29 ;  /* 0x0000000116307824 */ /* 0x000fc800078e021d */
[----:B------:R-:W-:-:S07]  /*4c60*/  IMAD.MOV.U32 R20, RZ, RZ, R48 ;  /* 0x000000ffff147224 */ /* 0x000fce00078e0030 */
[----:B------:R-:W-:Y:S05]  /*4c70*/  WARPSYNC.COLLECTIVE R21, `(.L_x_155) ;  /* 0x0000000015087348 */ /* 0x000fea0003c00000 */
[----:B------:R0:W1:Y:S02]  /*4c80*/  SHFL.DOWN P3, R22, R20, R16, R17 ;  /* 0x0800001014167389 */ /* 0x0000640000060011 */
[----:B01----:R-:W-:Y:S05]  /*4c90*/  ENDCOLLECTIVE ;  /* 0x000000000000791b */ /* 0x003fea0003800000 */
.L_x_155:
        /* <DEDUP_REMOVED lines=8> */
.L_x_156:
        /* <DEDUP_REMOVED lines=8> */
.L_x_157:
        /* <DEDUP_REMOVED lines=8> */
.L_x_158:
[----:B------:R-:W-:Y:S02]  /*4e20*/  SEL R22, R22, RZ, !P0 ;  /* 0x000000ff16167207 */ /* 0x000fe40004000000 */
[----:B------:R-:W-:Y:S02]  /*4e30*/  ISETP.NE.AND P0, PT, R28, 0x65, PT ;  /* 0x000000651c00780c */ /* 0x000fe40003f05270 */
[----:B------:R-:W-:-:S11]  /*4e40*/  IADD3 R46, PT, PT, R29, R22, R46 ;  /* 0x000000161d2e7210 */ /* 0x000fd60007ffe02e */
[----:B------:R-:W-:Y:S05]  /*4e50*/  WARPSYNC.COLLECTIVE R21, `(.L_x_159) ;  /* 0x0000000015087348 */ /* 0x000fea0003c00000 */
[----:B------:R-:W-:Y:S01]  /*4e60*/  VOTE.ALL P0, P0 ;  /* 0x0000000000ff7806 */ /* 0x000fe20000000000 */
[----:B------:R-:W-:-:S12]  /*4e70*/  ENDCOLLECTIVE ;  /* 0x000000000000791b */ /* 0x000fd80003800000 */
.L_x_159:
[----:B------:R-:W-:Y:S05]  /*4e80*/  BRA `(.L_x_160) ;  /* 0xffffffc800507947 */ /* 0x000fea000383ffff */
.L_x_119:
[----:B------:R-:W-:Y:S01]  /*4e90*/  BSSY B0, `(.L_x_161) ;  /* 0x0000006000007945 */ /* 0x000fe20003800000 */
[----:B------:R-:W-:Y:S01]  /*4ea0*/  PLOP3.LUT P0, PT, P0, PT, PT, 0x8, 0x80 ;  /* 0x000000000080781c */ /* 0x000fe2000070e170 */
[----:B------:R-:W-:-:S12]  /*4eb0*/  IMAD.MOV.U32 R21, RZ, RZ, -0x1 ;  /* 0xffffffffff157424 */ /* 0x000fd800078e00ff */
[----:B------:R-:W-:Y:S05]  /*4ec0*/  WARPSYNC.COLLECTIVE R21, `(.L_x_162) ;  /* 0x0000000015087348 */ /* 0x000fea0003c00000 */
[----:B------:R-:W-:Y:S01]  /*4ed0*/  VOTE.ANY P0, P0 ;  /* 0x0000000000ff7806 */ /* 0x000fe20000000100 */
[----:B------:R-:W-:-:S12]  /*4ee0*/  ENDCOLLECTIVE ;  /* 0x000000000000791b */ /* 0x000fd80003800000 */
.L_x_162:
[----:B------:R-:W-:Y:S05]  /*4ef0*/  BSYNC B0 ;  /* 0x0000000000007941 */ /* 0x000fea0003800000 */
.L_x_161:
[----:B------:R-:W-:Y:S05]  /*4f00*/  BRA `(.L_x_163) ;  /* 0xffffffe000907947 */ /* 0x000fea000383ffff */
.L_x_121:
[----:B------:R-:W-:Y:S01]  /*4f10*/  BSSY B0, `(.L_x_164) ;  /* 0x0000006000007945 */ /* 0x000fe20003800000 */
[----:B------:R-:W-:Y:S01]  /*4f20*/  PLOP3.LUT P0, PT, P0, PT, PT, 0x8, 0x80 ;  /* 0x000000000080781c */ /* 0x000fe2000070e170 */
[----:B------:R-:W-:-:S12]  /*4f30*/  IMAD.MOV.U32 R21, RZ, RZ, -0x1 ;  /* 0xffffffffff157424 */ /* 0x000fd800078e00ff */
[----:B------:R-:W-:Y:S05]  /*4f40*/  WARPSYNC.COLLECTIVE R21, `(.L_x_165) ;  /* 0x0000000015087348 */ /* 0x000fea0003c00000 */
[----:B------:R-:W-:Y:S01]  /*4f50*/  VOTE.ANY P0, P0 ;  /* 0x0000000000ff7806 */ /* 0x000fe20000000100 */
[----:B------:R-:W-:-:S12]  /*4f60*/  ENDCOLLECTIVE ;  /* 0x000000000000791b */ /* 0x000fd80003800000 */
.L_x_165:
[----:B------:R-:W-:Y:S05]  /*4f70*/  BSYNC B0 ;  /* 0x0000000000007941 */ /* 0x000fea0003800000 */
.L_x_164:
[----:B------:R-:W-:Y:S05]  /*4f80*/  BRA `(.L_x_166) ;  /* 0xffffffe000e47947 */ /* 0x000fea000383ffff */
.L_x_123:
[----:B------:R-:W0:Y:S01]  /*4f90*/  S2R R26, SR_GEMASK ;  /* 0x00000000001a7919 */ /* 0x000e220000003c00 */
[----:B------:R-:W-:Y:S01]  /*4fa0*/  BSSY B0, `(.L_x_167) ;  /* 0x0000006000007945 */ /* 0x000fe20003800000 */
[----:B------:R-:W-:Y:S01]  /*4fb0*/  PLOP3.LUT P0, PT, P0, PT, PT, 0x8, 0x80 ;  /* 0x000000000080781c */ /* 0x000fe2000070e170 */
[----:B------:R-:W-:-:S12]  /*4fc0*/  IMAD.MOV.U32 R21, RZ, RZ, -0x1 ;  /* 0xffffffffff157424 */ /* 0x000fd800078e00ff */
[----:B0-----:R-:W-:Y:S05]  /*4fd0*/  WARPSYNC.COLLECTIVE R21, `(.L_x_168) ;  /* 0x0000000015087348 */ /* 0x001fea0003c00000 */
[----:B------:R-:W-:Y:S01]  /*4fe0*/  VOTE.ANY R21, PT, P0 ;  /* 0x0000000000157806 */ /* 0x000fe200000e0100 */
[----:B0-----:R-:W-:Y:S06]  /*4ff0*/  ENDCOLLECTIVE ;  /* 0x000000000000791b */ /* 0x001fec0003800000 */
.L_x_168:
[----:B------:R-:W-:Y:S05]  /*5000*/  BSYNC B0 ;  /* 0x0000000000007941 */ /* 0x000fea0003800000 */
.L_x_167:
[----:B------:R-:W-:Y:S01]  /*5010*/  LOP3.LUT R21, R21, 0x80000000, R26, 0xec, !PT ;  /* 0x8000000015157812 */ /* 0x000fe200078eec1a */
[----:B------:R-:W-:-:S04]  /*5020*/  IMAD.MOV.U32 R20, RZ, RZ, R19 ;  /* 0x000000ffff147224 */ /* 0x000fc800078e0013 */
[----:B------:R-:W-:-:S05]  /*5030*/  VIADD R16, R21, 0xffffffff ;  /* 0xffffffff15107836 */ /* 0x000fca0000000000 */
[----:B------:R-:W-:Y:S01]  /*5040*/  LOP3.LUT R47, R21, R16, RZ, 0xc, !PT ;  /* 0x00000010152f7212 */ /* 0x000fe200078e0cff */
[----:B------:R-:W-:Y:S02]  /*5050*/  IMAD.MOV.U32 R16, RZ, RZ, 0x1 ;  /* 0x00000001ff107424 */ /* 0x000fe400078e00ff */
[----:B------:R-:W-:-:S03]  /*5060*/  IMAD.MOV.U32 R21, RZ, RZ, -0x1 ;  /* 0xffffffffff157424 */ /* 0x000fc600078e00ff */
[----:B------:R-:W0:Y:S02]  /*5070*/  POPC R47, R47 ;  /* 0x0000002f002f7309 */ /* 0x000e240000000000 */
[----:B0-----:R-:W-:Y:S01]  /*5080*/  IMAD.MOV.U32 R17, RZ, RZ, R47 ;  /* 0x000000ffff117224 */ /* 0x001fe200078e002f */
[----:B------:R-:W-:-:S13]  /*5090*/  ISETP.GE.AND P0, PT, R38, R47, PT ;  /* 0x0000002f2600720c */ /* 0x000fda0003f06270 */
[----:B------:R-:W-:Y:S05]  /*50a0*/  WARPSYNC.COLLECTIVE R21, `(.L_x_169) ;  /* 0x0000000015087348 */ /* 0x000fea0003c00000 */
[----:B------:R0:W1:Y:S02]  /*50b0*/  SHFL.DOWN P3, R22, R20, R16, R17 ;  /* 0x0800001014167389 */ /* 0x0000640000060011 */
[----:B01----:R-:W-:Y:S05]  /*50c0*/  ENDCOLLECTIVE ;  /* 0x000000000000791b */ /* 0x003fea0003800000 */
.L_x_169:
[----:B------:R-:W-:Y:S01]  /*50d0*/  IMAD.MOV.U32 R16, RZ, RZ, 0x2 ;  /* 0x00000002ff107424 */ /* 0x000fe200078e00ff */
        /* <DEDUP_REMOVED lines=8> */
.L_x_170:
        /* <DEDUP_REMOVED lines=9> */
.L_x_171:
        /* <DEDUP_REMOVED lines=9> */
.L_x_172:
[----:B------:R-:W-:Y:S01]  /*5280*/  IMAD.MOV.U32 R16, RZ, RZ, 0x10 ;  /* 0x00000010ff107424 */ /* 0x000fe200078e00ff */
[----:B------:R-:W-:Y:S02]  /*5290*/  SEL R19, R22, RZ, !P0 ;  /* 0x000000ff16137207 */ /* 0x000fe40004000000 */
[----:B------:R-:W-:Y:S01]  /*52a0*/  ISETP.NE.AND P0, PT, R18, 0x65, PT ;  /* 0x000000651200780c */ /* 0x000fe20003f05270 */
[----:B------:R-:W-:Y:S02]  /*52b0*/  VIADD R18, R38, 0x10 ;  /* 0x0000001026127836 */ /* 0x000fe40000000000 */
[----:B------:R-:W-:-:S03]  /*52c0*/  IMAD.IADD R48, R50, 0x1, R19 ;  /* 0x0000000132307824 */ /* 0x000fc600078e0213 */
[----:B------:R-:W-:Y:S01]  /*52d0*/  ISETP.GT.AND P2, PT, R18, R47, PT ;  /* 0x0000002f1200720c */ /* 0x000fe20003f44270 */
[----:B------:R-:W-:Y:S01]  /*52e0*/  IMAD.MOV.U32 R20, RZ, RZ, R48 ;  /* 0x000000ffff147224 */ /* 0x000fe200078e0030 */
[----:B------:R-:W0:Y:S11]  /*52f0*/  LDC.64 R18, c[0x0][0x390] ;  /* 0x0000e400ff127b82 */ /* 0x000e360000000a00 */
[----:B0-----:R-:W-:Y:S05]  /*5300*/  WARPSYNC.COLLECTIVE R21, `(.L_x_173) ;  /* 0x0000000015087348 */ /* 0x001fea0003c00000 */
[----:B------:R1:W2:Y:S02]  /*5310*/  SHFL.DOWN P3, R22, R20, R16, R17 ;  /* 0x0800001014167389 */ /* 0x0002a40000060011 */
[----:B012---:R-:W-:Y:S05]  /*5320*/  ENDCOLLECTIVE ;  /* 0x000000000000791b */ /* 0x007fea0003800000 */
.L_x_173:
[----:B------:R-:W-:Y:S05]  /*5330*/  WARPSYNC.COLLECTIVE R21, `(.L_x_174) ;  /* 0x0000000015087348 */ /* 0x000fea0003c00000 */
[----:B------:R-:W-:Y:S01]  /*5340*/  VOTE.ALL P0, P0 ;  /* 0x0000000000ff7806 */ /* 0x000fe20000000000 */
[----:B------:R-:W-:-:S12]  /*5350*/  ENDCOLLECTIVE ;  /* 0x000000000000791b */ /* 0x000fd80003800000 */
.L_x_174:
[----:B------:R-:W-:Y:S02]  /*5360*/  SEL R45, R22, RZ, !P2 ;  /* 0x000000ff162d7207 */ /* 0x000fe40005000000 */
[----:B------:R-:W-:-:S03]  /*5370*/  IADD3 R44, P3, PT, R18, 0x100, RZ ;  /* 0x00000100122c7810 */ /* 0x000fc60007f7e0ff */
[----:B------:R-:W-:Y:S02]  /*5380*/  IMAD.IADD R46, R48, 0x1, R45 ;  /* 0x00000001302e7824 */ /* 0x000fe400078e022d */
[----:B------:R-:W-:Y:S01]  /*5390*/  IMAD.X R45, RZ, RZ, R19, P3 ;  /* 0x000000ffff2d7224 */ /* 0x000fe200018e0613 */
[----:B------:R-:W-:Y:S07]  /*53a0*/  BRA `(.L_x_175) ;  /* 0xffffffe000787947 */ /* 0x000fee000383ffff */
.L_x_125:
[----:B------:R-:W-:Y:S01]  /*53b0*/  BSSY B0, `(.L_x_176) ;  /* 0x0000006000007945 */ /* 0x000fe20003800000 */
[----:B------:R-:W-:Y:S01]  /*53c0*/  PLOP3.LUT P0, PT, P0, PT, PT, 0x8, 0x80 ;  /* 0x000000000080781c */ /* 0x000fe2000070e170 */
[----:B------:R-:W-:-:S12]  /*53d0*/  IMAD.MOV.U32 R21, RZ, RZ, -0x1 ;  /* 0xffffffffff157424 */ /* 0x000fd800078e00ff */
[----:B------:R-:W-:Y:S05]  /*53e0*/  WARPSYNC.COLLECTIVE R21, `(.L_x_177) ;  /* 0x0000000015087348 */ /* 0x000fea0003c00000 */
[----:B------:R-:W-:Y:S01]  /*53f0*/  VOTE.ANY P0, P0 ;  /* 0x0000000000ff7806 */ /* 0x000fe20000000100 */
[----:B------:R-:W-:-:S12]  /*5400*/  ENDCOLLECTIVE ;  /* 0x000000000000791b */ /* 0x000fd80003800000 */
.L_x_177:
[----:B------:R-:W-:Y:S05]  /*5410*/  BSYNC B0 ;  /* 0x0000000000007941 */ /* 0x000fea0003800000 */
.L_x_176:
[----:B------:R-:W-:Y:S05]  /*5420*/  BRA `(.L_x_178) ;  /* 0xffffffe000807947 */ /* 0x000fea000383ffff */
.L_x_127:
[----:B------:R-:W-:Y:S01]  /*5430*/  BSSY B0, `(.L_x_179) ;  /* 0x0000006000007945 */ /* 0x000fe20003800000 */
[----:B------:R-:W-:Y:S01]  /*5440*/  PLOP3.LUT P0, PT, P0, PT, PT, 0x8, 0x80 ;  /* 0x000000000080781c */ /* 0x000fe2000070e170 */
[----:B------:R-:W-:-:S12]  /*5450*/  IMAD.MOV.U32 R21, RZ, RZ, -0x1 ;  /* 0xffffffffff157424 */ /* 0x000fd800078e00ff */
[----:B------:R-:W-:Y:S05]  /*5460*/  WARPSYNC.COLLECTIVE R21, `(.L_x_180) ;  /* 0x0000000015087348 */ /* 0x000fea0003c00000 */
[----:B------:R-:W-:Y:S01]  /*5470*/  VOTE.ANY P0, P0 ;  /* 0x0000000000ff7806 */ /* 0x000fe20000000100 */
[----:B------:R-:W-:-:S12]  /*5480*/  ENDCOLLECTIVE ;  /* 0x000000000000791b */ /* 0x000fd80003800000 */
.L_x_180:
[----:B------:R-:W-:Y:S05]  /*5490*/  BSYNC B0 ;  /* 0x0000000000007941 */ /* 0x000fea0003800000 */
.L_x_179:
[----:B------:R-:W-:Y:S05]  /*54a0*/  BRA `(.L_x_181) ;  /* 0xffffffe000d47947 */ /* 0x000fea000383ffff */
.L_x_129:
[----:B------:R-:W-:Y:S01]  /*54b0*/  BSSY B0, `(.L_x_182) ;  /* 0x0000006000007945 */ /* 0x000fe20003800000 */
[----:B------:R-:W-:Y:S01]  /*54c0*/  PLOP3.LUT P0, PT, P0, PT, PT, 0x8, 0x80 ;  /* 0x000000000080781c */ /* 0x000fe2000070e170 */
[----:B------:R-:W-:-:S12]  /*54d0*/  IMAD.MOV.U32 R21, RZ, RZ, -0x1 ;  /* 0xffffffffff157424 */ /* 0x000fd800078e00ff */
[----:B------:R-:W-:Y:S05]  /*54e0*/  WARPSYNC.COLLECTIVE R21, `(.L_x_183) ;  /* 0x0000000015087348 */ /* 0x000fea0003c00000 */
[----:B------:R-:W-:Y:S01]  /*54f0*/  VOTE.ANY R21, PT, P0 ;  /* 0x0000000000157806 */ /* 0x000fe200000e0100 */
[----:B------:R-:W-:Y:S06]  /*5500*/  ENDCOLLECTIVE ;  /* 0x000000000000791b */ /* 0x000fec0003800000 */
.L_x_183:
[----:B------:R-:W-:Y:S05]  /*5510*/  BSYNC B0 ;  /* 0x0000000000007941 */ /* 0x000fea0003800000 */
.L_x_182:
        /* <DEDUP_REMOVED lines=11> */
.L_x_184:
        /* <DEDUP_REMOVED lines=10> */
.L_x_185:
[----:B------:R-:W-:Y:S01]  /*5670*/  IMAD.MOV.U32 R16, RZ, RZ, 0x4 ;  /* 0x00000004ff107424 */ /* 0x000fe200078e00ff */
[----:B------:R-:W-:Y:S01]  /*5680*/  SEL R19, R22, RZ, !P0 ;  /* 0x000000ff16137207 */ /* 0x000fe20004000000 */
[----:B------:R-:W-:-:S04]  /*5690*/  VIADD R22, R38, 0x4 ;  /* 0x0000000426167836 */ /* 0x000fc80000000000 */
[----:B------:R-:W-:Y:S01]  /*56a0*/  IMAD.IADD R50, R48, 0x1, R19 ;  /* 0x0000000130327824 */ /* 0x000fe200078e0213 */
[----:B------:R-:W-:Y:S01]  /*56b0*/  ISETP.GT.AND P0, PT, R22, R17, PT ;  /* 0x000000111600720c */ /* 0x000fe20003f04270 */
[----:B------:R-:W-:Y:S02]  /*56c0*/  VIADD R48, R38, 0x10 ;  /* 0x0000001026307836 */ /* 0x000fe40000000000 */
[----:B------:R-:W-:-:S10]  /*56d0*/  IMAD.MOV.U32 R20, RZ, RZ, R50 ;  /* 0x000000ffff147224 */ /* 0x000fd400078e0032 */
[----:B------:R-:W-:Y:S05]  /*56e0*/  WARPSYNC.COLLECTIVE R21, `(.L_x_186) ;  /* 0x0000000015087348 */ /* 0x000fea0003c00000 */
[----:B------:R0:W1:Y:S02]  /*56f0*/  SHFL.DOWN P3, R22, R20, R16, R17 ;  /* 0x0800001014167389 */ /* 0x0000640000060011 */
[----:B01----:R-:W-:Y:S05]  /*5700*/  ENDCOLLECTIVE ;  /* 0x000000000000791b */ /* 0x003fea0003800000 */
.L_x_186:
        /* <DEDUP_REMOVED lines=9> */
.L_x_187:
        /* <DEDUP_REMOVED lines=8> */
.L_x_188:
[----:B------:R-:W-:Y:S02]  /*5820*/  SEL R22, R22, RZ, !P0 ;  /* 0x000000ff16167207 */ /* 0x000fe40004000000 */
[----:B------:R-:W-:Y:S02]  /*5830*/  ISETP.NE.AND P0, PT, R18, 0x65, PT ;  /* 0x000000651200780c */ /* 0x000fe40003f05270 */
[----:B------:R-:W-:-:S11]  /*5840*/  IADD3 R46, PT, PT, R19, R22, R46 ;  /* 0x00000016132e7210 */ /* 0x000fd60007ffe02e */
[----:B------:R-:W-:Y:S05]  /*5850*/  WARPSYNC.COLLECTIVE R21, `(.L_x_189) ;  /* 0x0000000015087348 */ /* 0x000fea0003c00000 */
[----:B------:R-:W-:Y:S01]  /*5860*/  VOTE.ALL P0, P0 ;  /* 0x0000000000ff7806 */ /* 0x000fe20000000000 */
[----:B------:R-:W-:-:S12]  /*5870*/  ENDCOLLECTIVE ;  /* 0x000000000000791b */ /* 0x000fd80003800000 */
.L_x_189:
[----:B------:R-:W-:Y:S05]  /*5880*/  BRA `(.L_x_190) ;  /* 0xffffffe0006c7947 */ /* 0x000fea000383ffff */
.L_x_191:
        /* <DEDUP_REMOVED lines=15> */
.L_x_206:


//--------------------- .text._ZN3cub18CUB_300001_SM_10006detail4scan20DeviceScanInitKernelINS0_13ScanTileStateIiLb1EEEEEvT_i --------------------------
	.section	.text._ZN3cub18CUB_300001_SM_10006detail4scan20DeviceScanInitKernelINS0_13ScanTileStateIiLb1EEEEEvT_i,"ax",@progbits
	.align	128
        .global         _ZN3cub18CUB_300001_SM_10006detail4scan20DeviceScanInitKernelINS0_13ScanTileStateIiLb1EEEEEvT_i
        .type           _ZN3cub18CUB_300001_SM_10006detail4scan20DeviceScanInitKernelINS0_13ScanTileStateIiLb1EEEEEvT_i,@function
        .size           _ZN3cub18CUB_300001_SM_10006detail4scan20DeviceScanInitKernelINS0_13ScanTileStateIiLb1EEEEEvT_i,(.L_x_207 - _ZN3cub18CUB_300001_SM_10006detail4scan20DeviceScanInitKernelINS0_13ScanTileStateIiLb1EEEEEvT_i)
        .other          _ZN3cub18CUB_300001_SM_10006detail4scan20DeviceScanInitKernelINS0_13ScanTileStateIiLb1EEEEEvT_i,@"STO_CUDA_ENTRY STV_DEFAULT"
_ZN3cub18CUB_300001_SM_10006detail4scan20DeviceScanInitKernelINS0_13ScanTileStateIiLb1EEEEEvT_i:
.text._ZN3cub18CUB_300001_SM_10006detail4scan20DeviceScanInitKernelINS0_13ScanTileStateIiLb1EEEEEvT_i:
[----:B------:R-:W-:Y:S01]  /*0000*/  LDC R1, c[0x0][0x37c] ;  /* 0x0000df00ff017b82 */ /* 0x000fe20000000800 */
[----:B------:R-:W0:Y:S07]  /*0010*/  S2R R0, SR_TID.X ;  /* 0x0000000000007919 */ /* 0x000e2e0000002100 */
[----:B------:R-:W1:Y:S01]  /*0020*/  S2UR UR6, SR_CTAID.X ;  /* 0x00000000000679c3 */ /* 0x000e620000002500 */
[----:B------:R-:W2:Y:S07]  /*0030*/  LDCU UR4, c[0x0][0x388] ;  /* 0x00007100ff0477ac */ /* 0x000eae0008000800 */
[----:B------:R-:W1:Y:S01]  /*0040*/  LDC R5, c[0x0][0x360] ;  /* 0x0000d800ff057b82 */ /* 0x000e620000000800 */
[----:B0-----:R-:W-:Y:S01]  /*0050*/  ISETP.GT.U32.AND P0, PT, R0, 0x1f, PT ;  /* 0x0000001f0000780c */ /* 0x001fe20003f04070 */
[----:B-1----:R-:W-:-:S03]  /*0060*/  IMAD R5, R5, UR6, R0 ;  /* 0x0000000605057c24 */ /* 0x002fc6000f8e0200 */
[----:B------:R-:W-:Y:S02]  /*0070*/  ISETP.NE.OR P0, PT, RZ, UR6, P0 ;  /* 0x00000006ff007c0c */ /* 0x000fe40008705670 */
[----:B--2---:R-:W-:Y:S01]  /*0080*/  ISETP.GE.AND P1, PT, R5, UR4, PT ;  /* 0x0000000405007c0c */ /* 0x004fe2000bf26270 */
[----:B------:R-:W0:-:S12]  /*0090*/  LDCU.64 UR4, c[0x0][0x358] ;  /* 0x00006b00ff0477ac */ /* 0x000e180008000a00 */
[----:B------:R-:W1:Y:S01]  /*00a0*/  @!P1 LDC.64 R2, c[0x0][0x380] ;  /* 0x0000e000ff029b82 */ /* 0x000e620000000a00 */
[----:B------:R-:W-:Y:S01]  /*00b0*/  @!P1 MOV R4, 0x63 ;  /* 0x0000006300049802 */ /* 0x000fe20000000f00 */
[----:B-1----:R-:W-:-:S04]  /*00c0*/  @!P1 IMAD.WIDE R2, R5, 0x8, R2 ;  /* 0x0000000805029825 */ /* 0x002fc800078e0202 */
[----:B------:R-:W-:-:S05]  /*00d0*/  HFMA2 R5, -RZ, RZ, 0, 0 ;  /* 0x00000000ff057431 */ /* 0x000fca00000001ff */
[----:B0-----:R0:W-:Y:S01]  /*00e0*/  @!P1 STG.E.64 desc[UR4][R2.64+0x100], R4 ;  /* 0x0001000402009986 */ /* 0x0011e2000c101b04 */
[----:B------:R-:W-:Y:S05]  /*00f0*/  @P0 EXIT ;  /* 0x000000000000094d */ /* 0x000fea0003800000 */
[----:B0-----:R-:W0:Y:S02]  /*0100*/  LDC.64 R2, c[0x0][0x380] ;  /* 0x0000e000ff027b82 */ /* 0x001e240000000a00 */
[----:B0-----:R-:W-:-:S05]  /*0110*/  IMAD.WIDE.U32 R2, R0, 0x8, R2 ;  /* 0x0000000800027825 */ /* 0x001fca00078e0002 */
[----:B------:R-:W-:Y:S01]  /*0120*/  STG.E.64 desc[UR4][R2.64], RZ ;  /* 0x000000ff02007986 */ /* 0x000fe2000c101b04 */
[----:B------:R-:W-:Y:S05]  /*0130*/  EXIT ;  /* 0x000000000000794d */ /* 0x000fea0003800000 */
.L_x_192:
        /* <DEDUP_REMOVED lines=12> */
.L_x_207:


//--------------------- .text._ZN3cub18CUB_300001_SM_10006detail11EmptyKernelIvEEvv --------------------------
	.section	.text._ZN3cub18CUB_300001_SM_10006detail11EmptyKernelIvEEvv,"ax",@progbits
	.align	128
        .global         _ZN3cub18CUB_300001_SM_10006detail11EmptyKernelIvEEvv
        .type           _ZN3cub18CUB_300001_SM_10006detail11EmptyKernelIvEEvv,@function
        .size           _ZN3cub18CUB_300001_SM_10006detail11EmptyKernelIvEEvv,(.L_x_208 - _ZN3cub18CUB_300001_SM_10006detail11EmptyKernelIvEEvv)
        .other          _ZN3cub18CUB_300001_SM_10006detail11EmptyKernelIvEEvv,@"STO_CUDA_ENTRY STV_DEFAULT"
_ZN3cub18CUB_300001_SM_10006detail11EmptyKernelIvEEvv:
.text._ZN3cub18CUB_300001_SM_10006detail11EmptyKernelIvEEvv:
[----:B------:R-:W-:Y:S01]  /*0000*/  LDC R1, c[0x0][0x37c] ;  /* 0x0000df00ff017b82 */ /* 0x000fe20000000800 */
[----:B------:R-:W-:Y:S05]  /*0010*/  EXIT ;  /* 0x000000000000794d */ /* 0x000fea0003800000 */
.L_x_193:
        /* <DEDUP_REMOVED lines=14> */
.L_x_208:


//--------------------- .text._Z13computeResultPiS_S_S_S_ii --------------------------
	.section	.text._Z13computeResultPiS_S_S_S_ii,"ax",@progbits
	.align	128
        .global         _Z13computeResultPiS_S_S_S_ii
        .type           _Z13computeResultPiS_S_S_S_ii,@function
        .size           _Z13computeResultPiS_S_S_S_ii,(.L_x_209 - _Z13computeResultPiS_S_S_S_ii)
        .other          _Z13computeResultPiS_S_S_S_ii,@"STO_CUDA_ENTRY STV_DEFAULT"
_Z13computeResultPiS_S_S_S_ii:
.text._Z13computeResultPiS_S_S_S_ii:
[----:B------:R-:W-:Y:S01]  /*0000*/  LDC R1, c[0x0][0x37c] ;  /* 0x0000df00ff017b82 */ /* 0x000fe20000000800 */
[----:B------:R-:W0:Y:S07]  /*0010*/  S2R R3, SR_TID.X ;  /* 0x0000000000037919 */ /* 0x000e2e0000002100 */
[----:B------:R-:W0:Y:S01]  /*0020*/  S2UR UR4, SR_CTAID.X ;  /* 0x00000000000479c3 */ /* 0x000e220000002500 */
[----:B------:R-:W1:Y:S07]  /*0030*/  LDCU UR5, c[0x0][0x3ac] ;  /* 0x00007580ff0577ac */ /* 0x000e6e0008000800 */
[----:B------:R-:W0:Y:S02]  /*0040*/  LDC R0, c[0x0][0x360] ;  /* 0x0000d800ff007b82 */ /* 0x000e240000000800 */
[----:B0-----:R-:W-:-:S05]  /*0050*/  IMAD R0, R0, UR4, R3 ;  /* 0x0000000400007c24 */ /* 0x001fca000f8e0203 */
[----:B-1----:R-:W-:-:S13]  /*0060*/  ISETP.GE.AND P0, PT, R0, UR5, PT ;  /* 0x0000000500007c0c */ /* 0x002fda000bf06270 */
[----:B------:R-:W-:Y:S05]  /*0070*/  @P0 EXIT ;  /* 0x000000000000094d */ /* 0x000fea0003800000 */
[----:B------:R-:W0:Y:S01]  /*0080*/  LDC.64 R2, c[0x0][0x390] ;  /* 0x0000e400ff027b82 */ /* 0x000e220000000a00 */
[----:B------:R-:W1:Y:S01]  /*0090*/  LDCU.64 UR4, c[0x0][0x358] ;  /* 0x00006b00ff0477ac */ /* 0x000e620008000a00 */
[----:B------:R-:W2:Y:S01]  /*00a0*/  LDCU UR6, c[0x0][0x3a8] ;  /* 0x00007500ff0677ac */ /* 0x000ea20008000800 */
[----:B------:R-:W3:Y:S01]  /*00b0*/  LDCU UR7, c[0x0][0x3a8] ;  /* 0x00007500ff0777ac */ /* 0x000ee20008000800 */
[----:B0-----:R-:W-:-:S06]  /*00c0*/  IMAD.WIDE R2, R0, 0x4, R2 ;  /* 0x0000000400027825 */ /* 0x001fcc00078e0202 */
[----:B-1----:R-:W4:Y:S01]  /*00d0*/  LDG.E R2, desc[UR4][R2.64] ;  /* 0x0000000402027981 */ /* 0x002f22000c1e1900 */
[----:B------:R-:W-:Y:S01]  /*00e0*/  BSSY.RECONVERGENT B0, `(.L_x_194) ;  /* 0x0000021000007945 */ /* 0x000fe20003800200 */
[----:B------:R-:W-:Y:S01]  /*00f0*/  IMAD.MOV.U32 R15, RZ, RZ, RZ ;  /* 0x000000ffff0f7224 */ /* 0x000fe200078e00ff */
[----:B----4-:R-:W-:-:S05]  /*0100*/  VIMNMX.U32 R4, PT, PT, R2, 0x1, !PT ;  /* 0x0000000102047848 */ /* 0x010fca0007fe0000 */
[----:B------:R-:W-:-:S05]  /*0110*/  VIADD R8, R4, 0xffffffff ;  /* 0xffffffff04087836 */ /* 0x000fca0000000000 */
[----:B--2---:R-:W-:-:S13]  /*0120*/  ISETP.GE.AND P0, PT, R8, UR6, PT ;  /* 0x0000000608007c0c */ /* 0x004fda000bf06270 */
[----:B---3--:R-:W-:Y:S05]  /*0130*/  @P0 BRA `(.L_x_195) ;  /* 0x00000000006c0947 */ /* 0x008fea0003800000 */
[----:B------:R-:W0:Y:S01]  /*0140*/  LDC.64 R2, c[0x0][0x398] ;  /* 0x0000e600ff027b82 */ /* 0x000e220000000a00 */
[----:B------:R-:W-:Y:S01]  /*0150*/  MOV R13, R8 ;  /* 0x00000008000d7202 */ /* 0x000fe20000000f00 */
[----:B------:R-:W-:-:S06]  /*0160*/  IMAD.MOV.U32 R15, RZ, RZ, RZ ;  /* 0x000000ffff0f7224 */ /* 0x000fcc00078e00ff */
[----:B------:R-:W1:Y:S08]  /*0170*/  LDC.64 R4, c[0x0][0x380] ;  /* 0x0000e000ff047b82 */ /* 0x000e700000000a00 */
[----:B------:R-:W2:Y:S02]  /*0180*/  LDC.64 R6, c[0x0][0x388] ;  /* 0x0000e200ff067b82 */ /* 0x000ea40000000a00 */
.L_x_198:
[----:B------:R-:W-:Y:S01]  /*0190*/  ISETP.NE.AND P0, PT, R13, RZ, PT ;  /* 0x000000ff0d00720c */ /* 0x000fe20003f05270 */
[----:B------:R-:W-:Y:S01]  /*01a0*/  BSSY.RECONVERGENT B1, `(.L_x_196) ;  /* 0x0000005000017945 */ /* 0x000fe20003800200 */
[----:B------:R-:W-:-:S11]  /*01b0*/  HFMA2 R9, -RZ, RZ, 0, 0 ;  /* 0x00000000ff097431 */ /* 0x000fd600000001ff */
[----:B------:R-:W-:Y:S05]  /*01c0*/  @!P0 BRA `(.L_x_197) ;  /* 0x0000000000088947 */ /* 0x000fea0003800000 */
[----:B0-----:R-:W-:-:S06]  /*01d0*/  IMAD.WIDE R8, R13, 0x4, R2 ;  /* 0x000000040d087825 */ /* 0x001fcc00078e0202 */
[----:B------:R3:W5:Y:S02]  /*01e0*/  LDG.E R9, desc[UR4][R8.64+-0x4] ;  /* 0xfffffc0408097981 */ /* 0x000764000c1e1900 */
.L_x_197:
[----:B------:R-:W-:Y:S05]  /*01f0*/  BSYNC.RECONVERGENT B1 ;  /* 0x0000000000017941 */ /* 0x000fea0003800200 */
.L_x_196:
[----:B-----5:R-:W-:-:S05]  /*0200*/  IMAD R19, R0, -0x8, R9 ;  /* 0xfffffff800137824 */ /* 0x020fca00078e0209 */
[----:B------:R-:W-:-:S13]  /*0210*/  ISETP.GT.AND P0, PT, R19, 0x8, PT ;  /* 0x000000081300780c */ /* 0x000fda0003f04270 */
[----:B------:R-:W-:Y:S05]  /*0220*/  @P0 BRA `(.L_x_195) ;  /* 0x0000000000300947 */ /* 0x000fea0003800000 */
[----:B--23--:R-:W-:-:S06]  /*0230*/  IMAD.WIDE R8, R13, 0x4, R6 ;  /* 0x000000040d087825 */ /* 0x00cfcc00078e0206 */
[----:B------:R-:W1:Y:S01]  /*0240*/  LDG.E R9, desc[UR4][R8.64] ;  /* 0x0000000408097981 */ /* 0x000e62000c1e1900 */
[----:B------:R-:W-:Y:S01]  /*0250*/  VIADD R13, R13, 0x1 ;  /* 0x000000010d0d7836 */ /* 0x000fe20000000000 */
[----:B------:R-:W-:Y:S01]  /*0260*/  ISETP.GE.AND P0, PT, R19, RZ, PT ;  /* 0x000000ff1300720c */ /* 0x000fe20003f06270 */
[----:B-1----:R-:W-:-:S06]  /*0270*/  IMAD.WIDE R10, R9, 0x4, R4 ;  /* 0x00000004090a7825 */ /* 0x002fcc00078e0204 */
[----:B------:R-:W2:Y:S01]  /*0280*/  LDG.E R10, desc[UR4][R10.64] ;  /* 0x000000040a0a7981 */ /* 0x000ea2000c1e1900 */
[----:B------:R-:W-:Y:S02]  /*0290*/  ISETP.GE.AND P1, PT, R13, UR7, PT ;  /* 0x000000070d007c0c */ /* 0x000fe4000bf26270 */
[----:B------:R-:W-:Y:S02]  /*02a0*/  IADD3 R17, PT, PT, -R19, RZ, RZ ;  /* 0x000000ff13117210 */ /* 0x000fe40007ffe1ff */
[----:B--2---:R-:W-:Y:S02]  /*02b0*/  SHF.L.U32 R12, R10, R19, RZ ;  /* 0x000000130a0c7219 */ /* 0x004fe400000006ff */
[----:B------:R-:W-:-:S04]  /*02c0*/  @!P0 SHF.R.S32.HI R12, RZ, R17, R10 ;  /* 0x00000011ff0c8219 */ /* 0x000fc8000001140a */
[----:B------:R-:W-:-:S03]  /*02d0*/  LOP3.LUT R15, R12, R15, RZ, 0xfc, !PT ;  /* 0x0000000f0c0f7212 */ /* 0x000fc600078efcff */
[----:B------:R-:W-:Y:S05]  /*02e0*/  @!P1 BRA `(.L_x_198) ;  /* 0xfffffffc00a89947 */ /* 0x000fea000383ffff */
.L_x_195:
[----:B------:R-:W-:Y:S05]  /*02f0*/  BSYNC.RECONVERGENT B0 ;  /* 0x0000000000007941 */ /* 0x000fea0003800200 */
.L_x_194:
[----:B0-----:R-:W0:Y:S02]  /*0300*/  LDC.64 R2, c[0x0][0x3a0] ;  /* 0x0000e800ff027b82 */ /* 0x001e240000000a00 */
[----:B0-----:R-:W-:-:S05]  /*0310*/  IMAD.WIDE R2, R0, 0x4, R2 ;  /* 0x0000000400027825 */ /* 0x001fca00078e0202 */
[----:B------:R-:W-:Y:S01]  /*0320*/  STG.E desc[UR4][R2.64], R15 ;  /* 0x0000000f02007986 */ /* 0x000fe2000c101904 */
[----:B------:R-:W-:Y:S05]  /*0330*/  EXIT ;  /* 0x000000000000794d */ /* 0x000fea0003800000 */
.L_x_199:
        /* <DEDUP_REMOVED lines=12> */
.L_x_209:


//--------------------- .text._Z19computeFirstByteSymPiS_ii --------------------------
	.section	.text._Z19computeFirstByteSymPiS_ii,"ax",@progbits
	.align	128
        .global         _Z19computeFirstByteSymPiS_ii
        .type           _Z19computeFirstByteSymPiS_ii,@function
        .size           _Z19computeFirstByteSymPiS_ii,(.L_x_210 - _Z19computeFirstByteSymPiS_ii)
        .other          _Z19computeFirstByteSymPiS_ii,@"STO_CUDA_ENTRY STV_DEFAULT"
_Z19computeFirstByteSymPiS_ii:
.text._Z19computeFirstByteSymPiS_ii:
[----:B------:R-:W-:Y:S01]  /*0000*/  LDC R1, c[0x0][0x37c] ;  /* 0x0000df00ff017b82 */ /* 0x000fe20000000800 */
[----:B------:R-:W0:Y:S07]  /*0010*/  S2R R0, SR_TID.X ;  /* 0x0000000000007919 */ /* 0x000e2e0000002100 */
[----:B------:R-:W0:Y:S01]  /*0020*/  S2UR UR4, SR_CTAID.X ;  /* 0x00000000000479c3 */ /* 0x000e220000002500 */
[----:B------:R-:W1:Y:S07]  /*0030*/  LDCU UR5, c[0x0][0x390] ;  /* 0x00007200ff0577ac */ /* 0x000e6e0008000800 */
[----:B------:R-:W0:Y:S02]  /*0040*/  LDC R5, c[0x0][0x360] ;  /* 0x0000d800ff057b82 */ /* 0x000e240000000800 */
[----:B0-----:R-:W-:-:S05]  /*0050*/  IMAD R5, R5, UR4, R0 ;  /* 0x0000000405057c24 */ /* 0x001fca000f8e0200 */
[----:B-1----:R-:W-:-:S04]  /*0060*/  ISETP.GE.AND P0, PT, R5, UR5, PT ;  /* 0x0000000505007c0c */ /* 0x002fc8000bf06270 */
[----:B------:R-:W-:-:S13]  /*0070*/  ISETP.EQ.OR P0, PT, R5, RZ, P0 ;  /* 0x000000ff0500720c */ /* 0x000fda0000702670 */
[----:B------:R-:W-:Y:S05]  /*0080*/  @P0 EXIT ;  /* 0x000000000000094d */ /* 0x000fea0003800000 */
[----:B------:R-:W0:Y:S01]  /*0090*/  LDC.64 R2, c[0x0][0x380] ;  /* 0x0000e000ff027b82 */ /* 0x000e220000000a00 */
[----:B------:R-:W1:Y:S01]  /*00a0*/  LDCU.64 UR4, c[0x0][0x358] ;  /* 0x00006b00ff0477ac */ /* 0x000e620008000a00 */
[C---:B------:R-:W-:Y:S01]  /*00b0*/  ISETP.NE.AND P0, PT, R5.reuse, 0x1, PT ;  /* 0x000000010500780c */ /* 0x040fe20003f05270 */
[----:B0-----:R-:W-:-:S12]  /*00c0*/  IMAD.WIDE R2, R5, 0x4, R2 ;  /* 0x0000000405027825 */ /* 0x001fd800078e0202 */
[----:B-1----:R-:W2:Y:S04]  /*00d0*/  @P0 LDG.E R6, desc[UR4][R2.64+-0x8] ;  /* 0xfffff80402060981 */ /* 0x002ea8000c1e1900 */
[----:B------:R-:W3:Y:S01]  /*00e0*/  LDG.E R0, desc[UR4][R2.64+-0x4] ;  /* 0xfffffc0402007981 */ /* 0x000ee2000c1e1900 */
[----:B------:R-:W-:Y:S01]  /*00f0*/  IMAD.MOV.U32 R4, RZ, RZ, RZ ;  /* 0x000000ffff047224 */ /* 0x000fe200078e00ff */
[----:B--2---:R-:W-:Y:S02]  /*0100*/  @P0 SHF.R.S32.HI R9, RZ, 0x1f, R6 ;  /* 0x0000001fff090819 */ /* 0x004fe40000011406 */
[----:B---3--:R-:W-:Y:S02]  /*0110*/  SHF.R.S32.HI R7, RZ, 0x1f, R0 ;  /* 0x0000001fff077819 */ /* 0x008fe40000011400 */
[----:B------:R-:W-:-:S02]  /*0120*/  @P0 LEA.HI R9, R9, R6, RZ, 0x3 ;  /* 0x0000000609090211 */ /* 0x000fc400078f18ff */
[----:B------:R-:W-:Y:S02]  /*0130*/  LEA.HI R7, R7, R0, RZ, 0x3 ;  /* 0x0000000007077211 */ /* 0x000fe400078f18ff */
[----:B------:R-:W-:Y:S02]  /*0140*/  @P0 SHF.R.S32.HI R4, RZ, 0x3, R9 ;  /* 0x00000003ff040819 */ /* 0x000fe40000011409 */
[----:B------:R-:W-:-:S04]  /*0150*/  SHF.R.S32.HI R7, RZ, 0x3, R7 ;  /* 0x00000003ff077819 */ /* 0x000fc80000011407 */
[----:B------:R-:W-:-:S13]  /*0160*/  ISETP.NE.AND P0, PT, R4, R7, PT ;  /* 0x000000070400720c */ /* 0x000fda0003f05270 */
[----:B------:R-:W-:Y:S05]  /*0170*/  @!P0 EXIT ;  /* 0x000000000000894d */ /* 0x000fea0003800000 */
[----:B------:R-:W0:Y:S02]  /*0180*/  LDC.64 R2, c[0x0][0x388] ;  /* 0x0000e200ff027b82 */ /* 0x000e240000000a00 */
[----:B0-----:R-:W-:-:S05]  /*0190*/  IMAD.WIDE R2, R7, 0x4, R2 ;  /* 0x0000000407027825 */ /* 0x001fca00078e0202 */
[----:B------:R-:W-:Y:S01]  /*01a0*/  STG.E desc[UR4][R2.64], R5 ;  /* 0x0000000502007986 */ /* 0x000fe2000c101904 */
[----:B------:R-:W-:Y:S05]  /*01b0*/  EXIT ;  /* 0x000000000000794d */ /* 0x000fea0003800000 */
.L_x_200:
        /* <DEDUP_REMOVED lines=12> */
.L_x_210:


//--------------------- .text._Z14computeLengthsPiS_S_i --------------------------
	.section	.text._Z14computeLengthsPiS_S_i,"ax",@progbits
	.align	128
        .global         _Z14computeLengthsPiS_S_i
        .type           _Z14computeLengthsPiS_S_i,@function
        .size           _Z14computeLengthsPiS_S_i,(.L_x_211 - _Z14computeLengthsPiS_S_i)
        .other          _Z14computeLengthsPiS_S_i,@"STO_CUDA_ENTRY STV_DEFAULT"
_Z14computeLengthsPiS_S_i:
.text._Z14computeLengthsPiS_S_i:
        /* <DEDUP_REMOVED lines=9> */
[----:B------:R-:W1:Y:S07]  /*0090*/  LDCU.64 UR4, c[0x0][0x358] ;  /* 0x00006b00ff0477ac */ /* 0x000e6e0008000a00 */
[----:B------:R-:W2:Y:S08]  /*00a0*/  LDC.64 R4, c[0x0][0x390] ;  /* 0x0000e400ff047b82 */ /* 0x000eb00000000a00 */
[----:B------:R-:W3:Y:S01]  /*00b0*/  LDC.64 R6, c[0x0][0x388] ;  /* 0x0000e200ff067b82 */ /* 0x000ee20000000a00 */
[----:B0-----:R-:W-:-:S06]  /*00c0*/  IMAD.WIDE R2, R9, 0x4, R2 ;  /* 0x0000000409027825 */ /* 0x001fcc00078e0202 */
[----:B-1----:R-:W2:Y:S02]  /*00d0*/  LDG.E R3, desc[UR4][R2.64] ;  /* 0x0000000402037981 */ /* 0x002ea4000c1e1900 */
[----:B--2---:R-:W-:-:S06]  /*00e0*/  IMAD.WIDE R4, R3, 0x4, R4 ;  /* 0x0000000403047825 */ /* 0x004fcc00078e0204 */
[----:B------:R-:W2:Y:S01]  /*00f0*/  LDG.E R5, desc[UR4][R4.64] ;  /* 0x0000000404057981 */ /* 0x000ea2000c1e1900 */
[----:B---3--:R-:W-:-:S05]  /*0100*/  IMAD.WIDE R6, R9, 0x4, R6 ;  /* 0x0000000409067825 */ /* 0x008fca00078e0206 */
[----:B--2---:R-:W-:Y:S01]  /*0110*/  STG.E desc[UR4][R6.64], R5 ;  /* 0x0000000506007986 */ /* 0x004fe2000c101904 */
[----:B------:R-:W-:Y:S05]  /*0120*/  EXIT ;  /* 0x000000000000794d */ /* 0x000fea0003800000 */
.L_x_201:
        /* <DEDUP_REMOVED lines=13> */
.L_x_211:


//--------------------- .nv.shared.reserved.0     --------------------------
	.section	.nv.shared.reserved.0,"aw",@nobits
	.weak		__nv_reservedSMEM_offset_0_alias
	.size		__nv_reservedSMEM_offset_0_alias, 0, 64
	.other		__nv_reservedSMEM_offset_0_alias,@"STO_CUDA_RESERVED_SHARED STV_DEFAULT"
__nv_reservedSMEM_offset_0_alias:
	.zero		0
	.zero		64


//--------------------- .nv.global                --------------------------
	.section	.nv.global,"aw",@nobits
.nv.global:
	.type		_ZN34_INTERNAL_3f71283a_4_k_cu_160be75d6thrust24THRUST_300001_SM_1000_NS3seqE,@object
	.size		_ZN34_INTERNAL_3f71283a_4_k_cu_160be75d6thrust24THRUST_300001_SM_1000_NS3seqE,(_ZN34_INTERNAL_3f71283a_4_k_cu_160be75d4cuda3std3__48in_placeE - _ZN34_INTERNAL_3f71283a_4_k_cu_160be75d6thrust24THRUST_300001_SM_1000_NS3seqE)
_ZN34_INTERNAL_3f71283a_4_k_cu_160be75d6thrust24THRUST_300001_SM_1000_NS3seqE:
	.zero		1
	.type		_ZN34_INTERNAL_3f71283a_4_k_cu_160be75d4cuda3std3__48in_placeE,@object
	.size		_ZN34_INTERNAL_3f71283a_4_k_cu_160be75d4cuda3std3__48in_placeE,(_ZN34_INTERNAL_3f71283a_4_k_cu_160be75d4cuda3std6ranges3__45__cpo4sizeE - _ZN34_INTERNAL_3f71283a_4_k_cu_160be75d4cuda3std3__48in_placeE)
_ZN34_INTERNAL_3f71283a_4_k_cu_160be75d4cuda3std3__48in_placeE:
	.zero		1
	.type		_ZN34_INTERNAL_3f71283a_4_k_cu_160be75d4cuda3std6ranges3__45__cpo4sizeE,@object
	.size		_ZN34_INTERNAL_3f71283a_4_k_cu_160be75d4cuda3std6ranges3__45__cpo4sizeE,(_ZN34_INTERNAL_3f71283a_4_k_cu_160be75d6thrust24THRUST_300001_SM_1000_NS12placeholders2_3E - _ZN34_INTERNAL_3f71283a_4_k_cu_160be75d4cuda3std6ranges3__45__cpo4sizeE)
_ZN34_INTERNAL_3f71283a_4_k_cu_160be75d4cuda3std6ranges3__45__cpo4sizeE:
	.zero		1
	.type		_ZN34_INTERNAL_3f71283a_4_k_cu_160be75d6thrust24THRUST_300001_SM_1000_NS12placeholders2_3E,@object
	.size		_ZN34_INTERNAL_3f71283a_4_k_cu_160be75d6thrust24THRUST_300001_SM_1000_NS12placeholders2_3E,(_ZN34_INTERNAL_3f71283a_4_k_cu_160be75d4cuda3std3__45__cpo6cbeginE - _ZN34_INTERNAL_3f71283a_4_k_cu_160be75d6thrust24THRUST_300001_SM_1000_NS12placeholders2_3E)
_ZN34_INTERNAL_3f71283a_4_k_cu_160be75d6thrust24THRUST_300001_SM_1000_NS12placeholders2_3E:
	.zero		1
	.type		_ZN34_INTERNAL_3f71283a_4_k_cu_160be75d4cuda3std3__45__cpo6cbeginE,@object
	.size		_ZN34_INTERNAL_3f71283a_4_k_cu_160be75d4cuda3std3__45__cpo6cbeginE,(_ZN34_INTERNAL_3f71283a_4_k_cu_160be75d4cuda3std6ranges3__45__cpo6cbeginE - _ZN34_INTERNAL_3f71283a_4_k_cu_160be75d4cuda3std3__45__cpo6cbeginE)
_ZN34_INTERNAL_3f71283a_4_k_cu_160be75d4cuda3std3__45__cpo6cbeginE:
	.zero		1
	.type		_ZN34_INTERNAL_3f71283a_4_k_cu_160be75d4cuda3std6ranges3__45__cpo6cbeginE,@object
	.size		_ZN34_INTERNAL_3f71283a_4_k_cu_160be75d4cuda3std6ranges3__45__cpo6cbeginE,(_ZN34_INTERNAL_3f71283a_4_k_cu_160be75d6thrust24THRUST_300001_SM_1000_NS12placeholders2_7E - _ZN34_INTERNAL_3f71283a_4_k_cu_160be75d4cuda3std6ranges3__45__cpo6cbeginE)
_ZN34_INTERNAL_3f71283a_4_k_cu_160be75d4cuda3std6ranges3__45__cpo6cbeginE:
	.zero		1
	.type		_ZN34_INTERNAL_3f71283a_4_k_cu_160be75d6thrust24THRUST_300001_SM_1000_NS12placeholders2_7E,@object
	.size		_ZN34_INTERNAL_3f71283a_4_k_cu_160be75d6thrust24THRUST_300001_SM_1000_NS12placeholders2_7E,(_ZN34_INTERNAL_3f71283a_4_k_cu_160be75d4cuda3std3__45__cpo7crbeginE - _ZN34_INTERNAL_3f71283a_4_k_cu_160be75d6thrust24THRUST_300001_SM_1000_NS12placeholders2_7E)
_ZN34_INTERNAL_3f71283a_4_k_cu_160be75d6thrust24THRUST_300001_SM_1000_NS12placeholders2_7E:
	.zero		1
	.type		_ZN34_INTERNAL_3f71283a_4_k_cu_160be75d4cuda3std3__45__cpo7crbeginE,@object
	.size		_ZN34_INTERNAL_3f71283a_4_k_cu_160be75d4cuda3std3__45__cpo7crbeginE,(_ZN34_INTERNAL_3f71283a_4_k_cu_160be75d4cuda3std6ranges3__45__cpo4nextE - _ZN34_INTERNAL_3f71283a_4_k_cu_160be75d4cuda3std3__45__cpo7crbeginE)
_ZN34_INTERNAL_3f71283a_4_k_cu_160be75d4cuda3std3__45__cpo7crbeginE:
	.zero		1
	.type		_ZN34_INTERNAL_3f71283a_4_k_cu_160be75d4cuda3std6ranges3__45__cpo4nextE,@object
	.size		_ZN34_INTERNAL_3f71283a_4_k_cu_160be75d4cuda3std6ranges3__45__cpo4nextE,(_ZN34_INTERNAL_3f71283a_4_k_cu_160be75d4cuda3std6ranges3__45__cpo4swapE - _ZN34_INTERNAL_3f71283a_4_k_cu_160be75d4cuda3std6ranges3__45__cpo4nextE)
_ZN34_INTERNAL_3f71283a_4_k_cu_160be75d4cuda3std6ranges3__45__cpo4nextE:
	.zero		1
	.type		_ZN34_INTERNAL_3f71283a_4_k_cu_160be75d4cuda3std6ranges3__45__cpo4swapE,@object
	.size		_ZN34_INTERNAL_3f71283a_4_k_cu_160be75d4cuda3std6ranges3__45__cpo4swapE,(_ZN34_INTERNAL_3f71283a_4_k_cu_160be75d6thrust24THRUST_300001_SM_1000_NS8cuda_cub10par_nosyncE - _ZN34_INTERNAL_3f71283a_4_k_cu_160be75d4cuda3std6ranges3__45__cpo4swapE)
_ZN34_INTERNAL_3f71283a_4_k_cu_160be75d4cuda3std6ranges3__45__cpo4swapE:
	.zero		1
	.type		_ZN34_INTERNAL_3f71283a_4_k_cu_160be75d6thrust24THRUST_300001_SM_1000_NS8cuda_cub10par_nosyncE,@object
	.size		_ZN34_INTERNAL_3f71283a_4_k_cu_160be75d6thrust24THRUST_300001_SM_1000_NS8cuda_cub10par_nosyncE,(_ZN34_INTERNAL_3f71283a_4_k_cu_160be75d6thrust24THRUST_300001_SM_1000_NS12placeholders2_9E - _ZN34_INTERNAL_3f71283a_4_k_cu_160be75d6thrust24THRUST_300001_SM_1000_NS8cuda_cub10par_nosyncE)
_ZN34_INTERNAL_3f71283a_4_k_cu_160be75d6thrust24THRUST_300001_SM_1000_NS8cuda_cub10par_nosyncE:
	.zero		1
	.type		_ZN34_INTERNAL_3f71283a_4_k_cu_160be75d6thrust24THRUST_300001_SM_1000_NS12placeholders2_9E,@object
	.size		_ZN34_INTERNAL_3f71283a_4_k_cu_160be75d6thrust24THRUST_300001_SM_1000_NS12placeholders2_9E,(_ZN34_INTERNAL_3f71283a_4_k_cu_160be75d4cuda3std3__436_GLOBAL__N__3f71283a_4_k_cu_160be75d6ignoreE - _ZN34_INTERNAL_3f71283a_4_k_cu_160be75d6thrust24THRUST_300001_SM_1000_NS12placeholders2_9E)
_ZN34_INTERNAL_3f71283a_4_k_cu_160be75d6thrust24THRUST_300001_SM_1000_NS12placeholders2_9E:
	.zero		1
	.type		_ZN34_INTERNAL_3f71283a_4_k_cu_160be75d4cuda3std3__436_GLOBAL__N__3f71283a_4_k_cu_160be75d6ignoreE,@object
	.size		_ZN34_INTERNAL_3f71283a_4_k_cu_160be75d4cuda3std3__436_GLOBAL__N__3f71283a_4_k_cu_160be75d6ignoreE,(_ZN34_INTERNAL_3f71283a_4_k_cu_160be75d4cuda3std6ranges3__45__cpo4dataE - _ZN34_INTERNAL_3f71283a_4_k_cu_160be75d4cuda3std3__436_GLOBAL__N__3f71283a_4_k_cu_160be75d6ignoreE)
_ZN34_INTERNAL_3f71283a_4_k_cu_160be75d4cuda3std3__436_GLOBAL__N__3f71283a_4_k_cu_160be75d6ignoreE:
	.zero		1
	.type		_ZN34_INTERNAL_3f71283a_4_k_cu_160be75d4cuda3std6ranges3__45__cpo4dataE,@object
	.size		_ZN34_INTERNAL_3f71283a_4_k_cu_160be75d4cuda3std6ranges3__45__cpo4dataE,(_ZN34_INTERNAL_3f71283a_4_k_cu_160be75d6thrust24THRUST_300001_SM_1000_NS12placeholders2_1E - _ZN34_INTERNAL_3f71283a_4_k_cu_160be75d4cuda3std6ranges3__45__cpo4dataE)
_ZN34_INTERNAL_3f71283a_4_k_cu_160be75d4cuda3std6ranges3__45__cpo4dataE:
	.zero		1
	.type		_ZN34_INTERNAL_3f71283a_4_k_cu_160be75d6thrust24THRUST_300001_SM_1000_NS12placeholders2_1E,@object
	.size		_ZN34_INTERNAL_3f71283a_4_k_cu_160be75d6thrust24THRUST_300001_SM_1000_NS12placeholders2_1E,(_ZN34_INTERNAL_3f71283a_4_k_cu_160be75d4cuda3std3__45__cpo5beginE - _ZN34_INTERNAL_3f71283a_4_k_cu_160be75d6thrust24THRUST_300001_SM_1000_NS12placeholders2_1E)
_ZN34_INTERNAL_3f71283a_4_k_cu_160be75d6thrust24THRUST_300001_SM_1000_NS12placeholders2_1E:
	.zero		1
	.type		_ZN34_INTERNAL_3f71283a_4_k_cu_160be75d4cuda3std3__45__cpo5beginE,@object
	.size		_ZN34_INTERNAL_3f71283a_4_k_cu_160be75d4cuda3std3__45__cpo5beginE,(_ZN34_INTERNAL_3f71283a_4_k_cu_160be75d4cuda3std6ranges3__45__cpo5beginE - _ZN34_INTERNAL_3f71283a_4_k_cu_160be75d4cuda3std3__45__cpo5beginE)
_ZN34_INTERNAL_3f71283a_4_k_cu_160be75d4cuda3std3__45__cpo5beginE:
	.zero		1
	.type		_ZN34_INTERNAL_3f71283a_4_k_cu_160be75d4cuda3std6ranges3__45__cpo5beginE,@object
	.size		_ZN34_INTERNAL_3f71283a_4_k_cu_160be75d4cuda3std6ranges3__45__cpo5beginE,(_ZN34_INTERNAL_3f71283a_4_k_cu_160be75d6thrust24THRUST_300001_SM_1000_NS12placeholders2_5E - _ZN34_INTERNAL_3f71283a_4_k_cu_160be75d4cuda3std6ranges3__45__cpo5beginE)
_ZN34_INTERNAL_3f71283a_4_k_cu_160be75d4cuda3std6ranges3__45__cpo5beginE:
	.zero		1
	.type		_ZN34_INTERNAL_3f71283a_4_k_cu_160be75d6thrust24THRUST_300001_SM_1000_NS12placeholders2_5E,@object
	.size		_ZN34_INTERNAL_3f71283a_4_k_cu_160be75d6thrust24THRUST_300001_SM_1000_NS12placeholders2_5E,(_ZN34_INTERNAL_3f71283a_4_k_cu_160be75d4cuda3std3__45__cpo6rbeginE - _ZN34_INTERNAL_3f71283a_4_k_cu_160be75d6thrust24THRUST_300001_SM_1000_NS12placeholders2_5E)
_ZN34_INTERNAL_3f71283a_4_k_cu_160be75d6thrust24THRUST_300001_SM_1000_NS12placeholders2_5E:
	.zero		1
	.type		_ZN34_INTERNAL_3f71283a_4_k_cu_160be75d4cuda3std3__45__cpo6rbeginE,@object
	.size		_ZN34_INTERNAL_3f71283a_4_k_cu_160be75d4cuda3std3__45__cpo6rbeginE,(_ZN34_INTERNAL_3f71283a_4_k_cu_160be75d4cuda3std6ranges3__45__cpo7advanceE - _ZN34_INTERNAL_3f71283a_4_k_cu_160be75d4cuda3std3__45__cpo6rbeginE)
_ZN34_INTERNAL_3f71283a_4_k_cu_160be75d4cuda3std3__45__cpo6rbeginE:
	.zero		1
	.type		_ZN34_INTERNAL_3f71283a_4_k_cu_160be75d4cuda3std6ranges3__45__cpo7advanceE,@object
	.size		_ZN34_INTERNAL_3f71283a_4_k_cu_160be75d4cuda3std6ranges3__45__cpo7advanceE,(_ZN34_INTERNAL_3f71283a_4_k_cu_160be75d4cuda3std3__47nulloptE - _ZN34_INTERNAL_3f71283a_4_k_cu_160be75d4cuda3std6ranges3__45__cpo7advanceE)
_ZN34_INTERNAL_3f71283a_4_k_cu_160be75d4cuda3std6ranges3__45__cpo7advanceE:
	.zero		1
	.type		_ZN34_INTERNAL_3f71283a_4_k_cu_160be75d4cuda3std3__47nulloptE,@object
	.size		_ZN34_INTERNAL_3f71283a_4_k_cu_160be75d4cuda3std3__47nulloptE,(_ZN34_INTERNAL_3f71283a_4_k_cu_160be75d4cuda3std6ranges3__45__cpo8distanceE - _ZN34_INTERNAL_3f71283a_4_k_cu_160be75d4cuda3std3__47nulloptE)
_ZN34_INTERNAL_3f71283a_4_k_cu_160be75d4cuda3std3__47nulloptE:
	.zero		1
	.type		_ZN34_INTERNAL_3f71283a_4_k_cu_160be75d4cuda3std6ranges3__45__cpo8distanceE,@object
	.size		_ZN34_INTERNAL_3f71283a_4_k_cu_160be75d4cuda3std6ranges3__45__cpo8distanceE,(_ZN34_INTERNAL_3f71283a_4_k_cu_160be75d6thrust24THRUST_300001_SM_1000_NS12placeholders3_10E - _ZN34_INTERNAL_3f71283a_4_k_cu_160be75d4cuda3std6ranges3__45__cpo8distanceE)
_ZN34_INTERNAL_3f71283a_4_k_cu_160be75d4cuda3std6ranges3__45__cpo8distanceE:
	.zero		1
	.type		_ZN34_INTERNAL_3f71283a_4_k_cu_160be75d6thrust24THRUST_300001_SM_1000_NS12placeholders3_10E,@object
	.size		_ZN34_INTERNAL_3f71283a_4_k_cu_160be75d6thrust24THRUST_300001_SM_1000_NS12placeholders3_10E,(_ZN34_INTERNAL_3f71283a_4_k_cu_160be75d4cuda3std3__419piecewise_constructE - _ZN34_INTERNAL_3f71283a_4_k_cu_160be75d6thrust24THRUST_300001_SM_1000_NS12placeholders3_10E)
_ZN34_INTERNAL_3f71283a_4_k_cu_160be75d6thrust24THRUST_300001_SM_1000_NS12placeholders3_10E:
	.zero		1
	.type		_ZN34_INTERNAL_3f71283a_4_k_cu_160be75d4cuda3std3__419piecewise_constructE,@object
	.size		_ZN34_INTERNAL_3f71283a_4_k_cu_160be75d4cuda3std3__419piecewise_constructE,(_ZN34_INTERNAL_3f71283a_4_k_cu_160be75d4cuda3std6ranges3__45__cpo5cdataE - _ZN34_INTERNAL_3f71283a_4_k_cu_160be75d4cuda3std3__419piecewise_constructE)
_ZN34_INTERNAL_3f71283a_4_k_cu_160be75d4cuda3std3__419piecewise_constructE:
	.zero		1
	.type		_ZN34_INTERNAL_3f71283a_4_k_cu_160be75d4cuda3std6ranges3__45__cpo5cdataE,@object
	.size		_ZN34_INTERNAL_3f71283a_4_k_cu_160be75d4cuda3std6ranges3__45__cpo5cdataE,(_ZN34_INTERNAL_3f71283a_4_k_cu_160be75d6thrust24THRUST_300001_SM_1000_NS12placeholders2_2E - _ZN34_INTERNAL_3f71283a_4_k_cu_160be75d4cuda3std6ranges3__45__cpo5cdataE)
_ZN34_INTERNAL_3f71283a_4_k_cu_160be75d4cuda3std6ranges3__45__cpo5cdataE:
	.zero		1
	.type		_ZN34_INTERNAL_3f71283a_4_k_cu_160be75d6thrust24THRUST_300001_SM_1000_NS12placeholders2_2E,@object
	.size		_ZN34_INTERNAL_3f71283a_4_k_cu_160be75d6thrust24THRUST_300001_SM_1000_NS12placeholders2_2E,(_ZN34_INTERNAL_3f71283a_4_k_cu_160be75d4cuda3std3__45__cpo3endE - _ZN34_INTERNAL_3f71283a_4_k_cu_160be75d6thrust24THRUST_300001_SM_1000_NS12placeholders2_2E)
_ZN34_INTERNAL_3f71283a_4_k_cu_160be75d6thrust24THRUST_300001_SM_1000_NS12placeholders2_2E:
	.zero		1
	.type		_ZN34_INTERNAL_3f71283a_4_k_cu_160be75d4cuda3std3__45__cpo3endE,@object
	.size		_ZN34_INTERNAL_3f71283a_4_k_cu_160be75d4cuda3std3__45__cpo3endE,(_ZN34_INTERNAL_3f71283a_4_k_cu_160be75d4cuda3std6ranges3__45__cpo3endE - _ZN34_INTERNAL_3f71283a_4_k_cu_160be75d4cuda3std3__45__cpo3endE)
_ZN34_INTERNAL_3f71283a_4_k_cu_160be75d4cuda3std3__45__cpo3endE:
	.zero		1
	.type		_ZN34_INTERNAL_3f71283a_4_k_cu_160be75d4cuda3std6ranges3__45__cpo3endE,@object
	.size		_ZN34_INTERNAL_3f71283a_4_k_cu_160be75d4cuda3std6ranges3__45__cpo3endE,(_ZN34_INTERNAL_3f71283a_4_k_cu_160be75d6thrust24THRUST_300001_SM_1000_NS12placeholders2_6E - _ZN34_INTERNAL_3f71283a_4_k_cu_160be75d4cuda3std6ranges3__45__cpo3endE)
_ZN34_INTERNAL_3f71283a_4_k_cu_160be75d4cuda3std6ranges3__45__cpo3endE:
	.zero		1
	.type		_ZN34_INTERNAL_3f71283a_4_k_cu_160be75d6thrust24THRUST_300001_SM_1000_NS12placeholders2_6E,@object
	.size		_ZN34_INTERNAL_3f71283a_4_k_cu_160be75d6thrust24THRUST_300001_SM_1000_NS12placeholders2_6E,(_ZN34_INTERNAL_3f71283a_4_k_cu_160be75d4cuda3std3__45__cpo4rendE - _ZN34_INTERNAL_3f71283a_4_k_cu_160be75d6thrust24THRUST_300001_SM_1000_NS12placeholders2_6E)
_ZN34_INTERNAL_3f71283a_4_k_cu_160be75d6thrust24THRUST_300001_SM_1000_NS12placeholders2_6E:
	.zero		1
	.type		_ZN34_INTERNAL_3f71283a_4_k_cu_160be75d4cuda3std3__45__cpo4rendE,@object
	.size		_ZN34_INTERNAL_3f71283a_4_k_cu_160be75d4cuda3std3__45__cpo4rendE,(_ZN34_INTERNAL_3f71283a_4_k_cu_160be75d4cuda3std6ranges3__45__cpo9iter_swapE - _ZN34_INTERNAL_3f71283a_4_k_cu_160be75d4cuda3std3__45__cpo4rendE)
_ZN34_INTERNAL_3f71283a_4_k_cu_160be75d4cuda3std3__45__cpo4rendE:
	.zero		1
	.type		_ZN34_INTERNAL_3f71283a_4_k_cu_160be75d4cuda3std6ranges3__45__cpo9iter_swapE,@object
	.size		_ZN34_INTERNAL_3f71283a_4_k_cu_160be75d4cuda3std6ranges3__45__cpo9iter_swapE,(_ZN34_INTERNAL_3f71283a_4_k_cu_160be75d4cuda3std3__48unexpectE - _ZN34_INTERNAL_3f71283a_4_k_cu_160be75d4cuda3std6ranges3__45__cpo9iter_swapE)
_ZN34_INTERNAL_3f71283a_4_k_cu_160be75d4cuda3std6ranges3__45__cpo9iter_swapE:
	.zero		1
	.type		_ZN34_INTERNAL_3f71283a_4_k_cu_160be75d4cuda3std3__48unexpectE,@object
	.size		_ZN34_INTERNAL_3f71283a_4_k_cu_160be75d4cuda3std3__48unexpectE,(_ZN34_INTERNAL_3f71283a_4_k_cu_160be75d6thrust24THRUST_300001_SM_1000_NS8cuda_cub3parE - _ZN34_INTERNAL_3f71283a_4_k_cu_160be75d4cuda3std3__48unexpectE)
_ZN34_INTERNAL_3f71283a_4_k_cu_160be75d4cuda3std3__48unexpectE:
	.zero		1
	.type		_ZN34_INTERNAL_3f71283a_4_k_cu_160be75d6thrust24THRUST_300001_SM_1000_NS8cuda_cub3parE,@object
	.size		_ZN34_INTERNAL_3f71283a_4_k_cu_160be75d6thrust24THRUST_300001_SM_1000_NS8cuda_cub3parE,(_ZN34_INTERNAL_3f71283a_4_k_cu_160be75d6thrust24THRUST_300001_SM_1000_NS12placeholders2_4E - _ZN34_INTERNAL_3f71283a_4_k_cu_160be75d6thrust24THRUST_300001_SM_1000_NS8cuda_cub3parE)
_ZN34_INTERNAL_3f71283a_4_k_cu_160be75d6thrust24THRUST_300001_SM_1000_NS8cuda_cub3parE:
	.zero		1
	.type		_ZN34_INTERNAL_3f71283a_4_k_cu_160be75d6thrust24THRUST_300001_SM_1000_NS12placeholders2_4E,@object
	.size		_ZN34_INTERNAL_3f71283a_4_k_cu_160be75d6thrust24THRUST_300001_SM_1000_NS12placeholders2_4E,(_ZN34_INTERNAL_3f71283a_4_k_cu_160be75d4cuda3std3__45__cpo4cendE - _ZN34_INTERNAL_3f71283a_4_k_cu_160be75d6thrust24THRUST_300001_SM_1000_NS12placeholders2_4E)
_ZN34_INTERNAL_3f71283a_4_k_cu_160be75d6thrust24THRUST_300001_SM_1000_NS12placeholders2_4E:
	.zero		1
	.type		_ZN34_INTERNAL_3f71283a_4_k_cu_160be75d4cuda3std3__45__cpo4cendE,@object
	.size		_ZN34_INTERNAL_3f71283a_4_k_cu_160be75d4cuda3std3__45__cpo4cendE,(_ZN34_INTERNAL_3f71283a_4_k_cu_160be75d4cuda3std6ranges3__45__cpo4cendE - _ZN34_INTERNAL_3f71283a_4_k_cu_160be75d4cuda3std3__45__cpo4cendE)
_ZN34_INTERNAL_3f71283a_4_k_cu_160be75d4cuda3std3__45__cpo4cendE:
	.zero		1
	.type		_ZN34_INTERNAL_3f71283a_4_k_cu_160be75d4cuda3std6ranges3__45__cpo4cendE,@object
	.size		_ZN34_INTERNAL_3f71283a_4_k_cu_160be75d4cuda3std6ranges3__45__cpo4cendE,(_ZN34_INTERNAL_3f71283a_4_k_cu_160be75d4cuda3std3__420unreachable_sentinelE - _ZN34_INTERNAL_3f71283a_4_k_cu_160be75d4cuda3std6ranges3__45__cpo4cendE)
_ZN34_INTERNAL_3f71283a_4_k_cu_160be75d4cuda3std6ranges3__45__cpo4cendE:
	.zero		1
	.type		_ZN34_INTERNAL_3f71283a_4_k_cu_160be75d4cuda3std3__420unreachable_sentinelE,@object
	.size		_ZN34_INTERNAL_3f71283a_4_k_cu_160be75d4cuda3std3__420unreachable_sentinelE,(_ZN34_INTERNAL_3f71283a_4_k_cu_160be75d4cuda3std6ranges3__45__cpo5ssizeE - _ZN34_INTERNAL_3f71283a_4_k_cu_160be75d4cuda3std3__420unreachable_sentinelE)
_ZN34_INTERNAL_3f71283a_4_k_cu_160be75d4cuda3std3__420unreachable_sentinelE:
	.zero		1
	.type		_ZN34_INTERNAL_3f71283a_4_k_cu_160be75d4cuda3std6ranges3__45__cpo5ssizeE,@object
	.size		_ZN34_INTERNAL_3f71283a_4_k_cu_160be75d4cuda3std6ranges3__45__cpo5ssizeE,(_ZN34_INTERNAL_3f71283a_4_k_cu_160be75d6thrust24THRUST_300001_SM_1000_NS12placeholders2_8E - _ZN34_INTERNAL_3f71283a_4_k_cu_160be75d4cuda3std6ranges3__45__cpo5ssizeE)
_ZN34_INTERNAL_3f71283a_4_k_cu_160be75d4cuda3std6ranges3__45__cpo5ssizeE:
	.zero		1
	.type		_ZN34_INTERNAL_3f71283a_4_k_cu_160be75d6thrust24THRUST_300001_SM_1000_NS12placeholders2_8E,@object
	.size		_ZN34_INTERNAL_3f71283a_4_k_cu_160be75d6thrust24THRUST_300001_SM_1000_NS12placeholders2_8E,(_ZN34_INTERNAL_3f71283a_4_k_cu_160be75d4cuda3std3__45__cpo5crendE - _ZN34_INTERNAL_3f71283a_4_k_cu_160be75d6thrust24THRUST_300001_SM_1000_NS12placeholders2_8E)
_ZN34_INTERNAL_3f71283a_4_k_cu_160be75d6thrust24THRUST_300001_SM_1000_NS12placeholders2_8E:
	.zero		1
	.type		_ZN34_INTERNAL_3f71283a_4_k_cu_160be75d4cuda3std3__45__cpo5crendE,@object
	.size		_ZN34_INTERNAL_3f71283a_4_k_cu_160be75d4cuda3std3__45__cpo5crendE,(_ZN34_INTERNAL_3f71283a_4_k_cu_160be75d4cuda3std6ranges3__45__cpo4prevE - _ZN34_INTERNAL_3f71283a_4_k_cu_160be75d4cuda3std3__45__cpo5crendE)
_ZN34_INTERNAL_3f71283a_4_k_cu_160be75d4cuda3std3__45__cpo5crendE:
	.zero		1
	.type		_ZN34_INTERNAL_3f71283a_4_k_cu_160be75d4cuda3std6ranges3__45__cpo4prevE,@object
	.size		_ZN34_INTERNAL_3f71283a_4_k_cu_160be75d4cuda3std6ranges3__45__cpo4prevE,(_ZN34_INTERNAL_3f71283a_4_k_cu_160be75d4cuda3std6ranges3__45__cpo9iter_moveE - _ZN34_INTERNAL_3f71283a_4_k_cu_160be75d4cuda3std6ranges3__45__cpo4prevE)
_ZN34_INTERNAL_3f71283a_4_k_cu_160be75d4cuda3std6ranges3__45__cpo4prevE:
	.zero		1
	.type		_ZN34_INTERNAL_3f71283a_4_k_cu_160be75d4cuda3std6ranges3__45__cpo9iter_moveE,@object
	.size		_ZN34_INTERNAL_3f71283a_4_k_cu_160be75d4cuda3std6ranges3__45__cpo9iter_moveE,(_ZN34_INTERNAL_3f71283a_4_k_cu_160be75d6thrust24THRUST_300001_SM_1000_NS6system6detail10sequential3seqE - _ZN34_INTERNAL_3f71283a_4_k_cu_160be75d4cuda3std6ranges3__45__cpo9iter_moveE)
_ZN34_INTERNAL_3f71283a_4_k_cu_160be75d4cuda3std6ranges3__45__cpo9iter_moveE:
	.zero		1
	.type		_ZN34_INTERNAL_3f71283a_4_k_cu_160be75d6thrust24THRUST_300001_SM_1000_NS6system6detail10sequential3seqE,@object
	.size		_ZN34_INTERNAL_3f71283a_4_k_cu_160be75d6thrust24THRUST_300001_SM_1000_NS6system6detail10sequential3seqE,(.L_31 - _ZN34_INTERNAL_3f71283a_4_k_cu_160be75d6thrust24THRUST_300001_SM_1000_NS6system6detail10sequential3seqE)
_ZN34_INTERNAL_3f71283a_4_k_cu_160be75d6thrust24THRUST_300001_SM_1000_NS6system6detail10sequential3seqE:
	.zero		1
.L_31:


//--------------------- .nv.shared._ZN3cub18CUB_300001_SM_10006detail4scan16DeviceScanKernelINS2_10policy_hubIiiimN4cuda3std3__44plusIvEEE10Policy1000EN6thrust24THRUST_300001_SM_1000_NS6detail15normal_iteratorINSD_10device_ptrIiEEEESI_NS0_13ScanTileStateIiLb1EEES9_NS0_8NullTypeEmiLb0ESL_EEvT0_T1_T2_iT3_T4_T5_ --------------------------
	.section	.nv.shared._ZN3cub18CUB_300001_SM_10006detail4scan16DeviceScanKernelINS2_10policy_hubIiiimN4cuda3std3__44plusIvEEE10Policy1000EN6thrust24THRUST_300001_SM_1000_NS6detail15normal_iteratorINSD_10device_ptrIiEEEESI_NS0_13ScanTileStateIiLb1EEES9_NS0_8NullTypeEmiLb0ESL_EEvT0_T1_T2_iT3_T4_T5_,"aw",@nobits
	.sectionflags	@""
	.align	16
.nv.shared._ZN3cub18CUB_300001_SM_10006detail4scan16DeviceScanKernelINS2_10policy_hubIiiimN4cuda3std3__44plusIvEEE10Policy1000EN6thrust24THRUST_300001_SM_1000_NS6detail15normal_iteratorINSD_10device_ptrIiEEEESI_NS0_13ScanTileStateIiLb1EEES9_NS0_8NullTypeEmiLb0ESL_EEvT0_T1_T2_iT3_T4_T5_:
	.zero		32656


//--------------------- .nv.shared._ZN3cub18CUB_300001_SM_10006detail4scan16DeviceScanKernelINS2_10policy_hubIiiijN4cuda3std3__44plusIvEEE10Policy1000EN6thrust24THRUST_300001_SM_1000_NS6detail15normal_iteratorINSD_10device_ptrIiEEEESI_NS0_13ScanTileStateIiLb1EEES9_NS0_8NullTypeEjiLb0ESL_EEvT0_T1_T2_iT3_T4_T5_ --------------------------
	.section	.nv.shared._ZN3cub18CUB_300001_SM_10006detail4scan16DeviceScanKernelINS2_10policy_hubIiiijN4cuda3std3__44plusIvEEE10Policy1000EN6thrust24THRUST_300001_SM_1000_NS6detail15normal_iteratorINSD_10device_ptrIiEEEESI_NS0_13ScanTileStateIiLb1EEES9_NS0_8NullTypeEjiLb0ESL_EEvT0_T1_T2_iT3_T4_T5_,"aw",@nobits
	.sectionflags	@""
	.align	16
.nv.shared._ZN3cub18CUB_300001_SM_10006detail4scan16DeviceScanKernelINS2_10policy_hubIiiijN4cuda3std3__44plusIvEEE10Policy1000EN6thrust24THRUST_300001_SM_1000_NS6detail15normal_iteratorINSD_10device_ptrIiEEEESI_NS0_13ScanTileStateIiLb1EEES9_NS0_8NullTypeEjiLb0ESL_EEvT0_T1_T2_iT3_T4_T5_:
	.zero		34832


//--------------------- .nv.constant0._ZN3cub18CUB_300001_SM_10006detail8for_each13static_kernelINS2_12policy_hub_t12policy_500_tElN6thrust24THRUST_300001_SM_1000_NS8cuda_cub6__fill7functorINS7_6detail15normal_iteratorINS7_10device_ptrIiEEEEiEEEEvT0_T1_ --------------------------
	.section	.nv.constant0._ZN3cub18CUB_300001_SM_10006detail8for_each13static_kernelINS2_12policy_hub_t12policy_500_tElN6thrust24THRUST_300001_SM_1000_NS8cuda_cub6__fill7functorINS7_6detail15normal_iteratorINS7_10device_ptrIiEEEEiEEEEvT0_T1_,"a",@progbits
	.sectionflags	@""
	.align	4
.nv.constant0._ZN3cub18CUB_300001_SM_10006detail8for_each13static_kernelINS2_12policy_hub_t12policy_500_tElN6thrust24THRUST_300001_SM_1000_NS8cuda_cub6__fill7functorINS7_6detail15normal_iteratorINS7_10device_ptrIiEEEEiEEEEvT0_T1_:
	.zero		920


//--------------------- .nv.constant0._ZN3cub18CUB_300001_SM_10006detail8for_each13static_kernelINS2_12policy_hub_t12policy_500_tEmN6thrust24THRUST_300001_SM_1000_NS8cuda_cub20__uninitialized_fill7functorINS7_10device_ptrIiEEiEEEEvT0_T1_ --------------------------
	.section	.nv.constant0._ZN3cub18CUB_300001_SM_10006detail8for_each13static_kernelINS2_12policy_hub_t12policy_500_tEmN6thrust24THRUST_300001_SM_1000_NS8cuda_cub20__uninitialized_fill7functorINS7_10device_ptrIiEEiEEEEvT0_T1_,"a",@progbits
	.sectionflags	@""
	.align	4
.nv.constant0._ZN3cub18CUB_300001_SM_10006detail8for_each13static_kernelINS2_12policy_hub_t12policy_500_tEmN6thrust24THRUST_300001_SM_1000_NS8cuda_cub20__uninitialized_fill7functorINS7_10device_ptrIiEEiEEEEvT0_T1_:
	.zero		920


//--------------------- .nv.constant0._ZN3cub18CUB_300001_SM_10006detail8for_each13static_kernelINS2_12policy_hub_t12policy_500_tEmN6thrust24THRUST_300001_SM_1000_NS8cuda_cub6__fill7functorINS7_6detail15normal_iteratorINS7_10device_ptrIiEEEEiEEEEvT0_T1_ --------------------------
	.section	.nv.constant0._ZN3cub18CUB_300001_SM_10006detail8for_each13static_kernelINS2_12policy_hub_t12policy_500_tEmN6thrust24THRUST_300001_SM_1000_NS8cuda_cub6__fill7functorINS7_6detail15normal_iteratorINS7_10device_ptrIiEEEEiEEEEvT0_T1_,"a",@progbits
	.sectionflags	@""
	.align	4
.nv.constant0._ZN3cub18CUB_300001_SM_10006detail8for_each13static_kernelINS2_12policy_hub_t12policy_500_tEmN6thrust24THRUST_300001_SM_1000_NS8cuda_cub6__fill7functorINS7_6detail15normal_iteratorINS7_10device_ptrIiEEEEiEEEEvT0_T1_:
	.zero		920


//--------------------- .nv.constant0._ZN3cub18CUB_300001_SM_10006detail4scan16DeviceScanKernelINS2_10policy_hubIiiimN4cuda3std3__44plusIvEEE10Policy1000EN6thrust24THRUST_300001_SM_1000_NS6detail15normal_iteratorINSD_10device_ptrIiEEEESI_NS0_13ScanTileStateIiLb1EEES9_NS0_8NullTypeEmiLb0ESL_EEvT0_T1_T2_iT3_T4_T5_ --------------------------
	.section	.nv.constant0._ZN3cub18CUB_300001_SM_10006detail4scan16DeviceScanKernelINS2_10policy_hubIiiimN4cuda3std3__44plusIvEEE10Policy1000EN6thrust24THRUST_300001_SM_1000_NS6detail15normal_iteratorINSD_10device_ptrIiEEEESI_NS0_13ScanTileStateIiLb1EEES9_NS0_8NullTypeEmiLb0ESL_EEvT0_T1_T2_iT3_T4_T5_,"a",@progbits
	.sectionflags	@""
	.align	4
.nv.constant0._ZN3cub18CUB_300001_SM_10006detail4scan16DeviceScanKernelINS2_10policy_hubIiiimN4cuda3std3__44plusIvEEE10Policy1000EN6thrust24THRUST_300001_SM_1000_NS6detail15normal_iteratorINSD_10device_ptrIiEEEESI_NS0_13ScanTileStateIiLb1EEES9_NS0_8NullTypeEmiLb0ESL_EEvT0_T1_T2_iT3_T4_T5_:
	.zero		936


//--------------------- .nv.constant0._ZN3cub18CUB_300001_SM_10006detail4scan16DeviceScanKernelINS2_10policy_hubIiiijN4cuda3std3__44plusIvEEE10Policy1000EN6thrust24THRUST_300001_SM_1000_NS6detail15normal_iteratorINSD_10device_ptrIiEEEESI_NS0_13ScanTileStateIiLb1EEES9_NS0_8NullTypeEjiLb0ESL_EEvT0_T1_T2_iT3_T4_T5_ --------------------------
	.section	.nv.constant0._ZN3cub18CUB_300001_SM_10006detail4scan16DeviceScanKernelINS2_10policy_hubIiiijN4cuda3std3__44plusIvEEE10Policy1000EN6thrust24THRUST_300001_SM_1000_NS6detail15normal_iteratorINSD_10device_ptrIiEEEESI_NS0_13ScanTileStateIiLb1EEES9_NS0_8NullTypeEjiLb0ESL_EEvT0_T1_T2_iT3_T4_T5_,"a",@progbits
	.sectionflags	@""
	.align	4
.nv.constant0._ZN3cub18CUB_300001_SM_10006detail4scan16DeviceScanKernelINS2_10policy_hubIiiijN4cuda3std3__44plusIvEEE10Policy1000EN6thrust24THRUST_300001_SM_1000_NS6detail15normal_iteratorINSD_10device_ptrIiEEEESI_NS0_13ScanTileStateIiLb1EEES9_NS0_8NullTypeEjiLb0ESL_EEvT0_T1_T2_iT3_T4_T5_:
	.zero		932


//--------------------- .nv.constant0._ZN3cub18CUB_300001_SM_10006detail4scan20DeviceScanInitKernelINS0_13ScanTileStateIiLb1EEEEEvT_i --------------------------
	.section	.nv.constant0._ZN3cub18CUB_300001_SM_10006detail4scan20DeviceScanInitKernelINS0_13ScanTileStateIiLb1EEEEEvT_i,"a",@progbits
	.sectionflags	@""
	.align	4
.nv.constant0._ZN3cub18CUB_300001_SM_10006detail4scan20DeviceScanInitKernelINS0_13ScanTileStateIiLb1EEEEEvT_i:
	.zero		908


//--------------------- .nv.constant0._ZN3cub18CUB_300001_SM_10006detail11EmptyKernelIvEEvv --------------------------
	.section	.nv.constant0._ZN3cub18CUB_300001_SM_10006detail11EmptyKernelIvEEvv,"a",@progbits
	.sectionflags	@""
	.align	4
.nv.constant0._ZN3cub18CUB_300001_SM_10006detail11EmptyKernelIvEEvv:
	.zero		896


//--------------------- .nv.constant0._Z13computeResultPiS_S_S_S_ii --------------------------
	.section	.nv.constant0._Z13computeResultPiS_S_S_S_ii,"a",@progbits
	.sectionflags	@""
	.align	4
.nv.constant0._Z13computeResultPiS_S_S_S_ii:
	.zero		944


//--------------------- .nv.constant0._Z19computeFirstByteSymPiS_ii --------------------------
	.section	.nv.constant0._Z19computeFirstByteSymPiS_ii,"a",@progbits
	.sectionflags	@""
	.align	4
.nv.constant0._Z19computeFirstByteSymPiS_ii:
	.zero		920


//--------------------- .nv.constant0._Z14computeLengthsPiS_S_i --------------------------
	.section	.nv.constant0._Z14computeLengthsPiS_S_i,"a",@progbits
	.sectionflags	@""
	.align	4
.nv.constant0._Z14computeLengthsPiS_S_i:
	.zero		924


//--------------------- SYMBOLS --------------------------

	.type		.nv.reservedSmem.offset0,@object
	.size		.nv.reservedSmem.offset0,0x4
	.type		.nv.reservedSmem.cap,@object
	.size		.nv.reservedSmem.cap,0x4
